//
// Generated by NVIDIA NVVM Compiler
//
// Compiler Build ID: CL-36424714
// Cuda compilation tools, release 13.0, V13.0.88
// Based on NVVM 20.0.0
//

.version 9.0
.target sm_100
.address_size 64

	// .globl	_ZN3cub18CUB_300001_SM_10006detail11EmptyKernelIvEEvv
// _ZZN3cub18CUB_300001_SM_10006detail6select23DeviceSelectSweepKernelINS2_10policy_hubIiNS0_8NullTypeEiLb0ELNS0_10SelectImplE0EE10Policy1000EPiPS5_S9_S9_NS0_13ScanTileStateIiLb1EEE8LessThanS5_iNS2_19streaming_context_tIlLb1EEELS6_0EEEvT0_T1_T2_T3_T4_T5_T6_T7_iT8_NS1_7vsmem_tEE19static_temp_storage has been demoted
.global .align 1 .b8 _ZN34_INTERNAL_4524c4e7_4_k_cu_c3af542a4cuda3std3__45__cpo5beginE[1];
.global .align 1 .b8 _ZN34_INTERNAL_4524c4e7_4_k_cu_c3af542a4cuda3std3__45__cpo3endE[1];
.global .align 1 .b8 _ZN34_INTERNAL_4524c4e7_4_k_cu_c3af542a4cuda3std3__45__cpo6cbeginE[1];
.global .align 1 .b8 _ZN34_INTERNAL_4524c4e7_4_k_cu_c3af542a4cuda3std3__45__cpo4cendE[1];
.global .align 1 .b8 _ZN34_INTERNAL_4524c4e7_4_k_cu_c3af542a4cuda3std3__45__cpo6rbeginE[1];
.global .align 1 .b8 _ZN34_INTERNAL_4524c4e7_4_k_cu_c3af542a4cuda3std3__45__cpo4rendE[1];
.global .align 1 .b8 _ZN34_INTERNAL_4524c4e7_4_k_cu_c3af542a4cuda3std3__45__cpo7crbeginE[1];
.global .align 1 .b8 _ZN34_INTERNAL_4524c4e7_4_k_cu_c3af542a4cuda3std3__45__cpo5crendE[1];
.global .align 1 .b8 _ZN34_INTERNAL_4524c4e7_4_k_cu_c3af542a4cuda3std3__436_GLOBAL__N__4524c4e7_4_k_cu_c3af542a6ignoreE[1];
.global .align 1 .b8 _ZN34_INTERNAL_4524c4e7_4_k_cu_c3af542a4cuda3std3__419piecewise_constructE[1];
.global .align 1 .b8 _ZN34_INTERNAL_4524c4e7_4_k_cu_c3af542a4cuda3std3__48in_placeE[1];
.global .align 1 .b8 _ZN34_INTERNAL_4524c4e7_4_k_cu_c3af542a4cuda3std3__420unreachable_sentinelE[1];
.global .align 1 .b8 _ZN34_INTERNAL_4524c4e7_4_k_cu_c3af542a4cuda3std3__47nulloptE[1];
.global .align 1 .b8 _ZN34_INTERNAL_4524c4e7_4_k_cu_c3af542a4cuda3std3__48unexpectE[1];
.global .align 1 .b8 _ZN34_INTERNAL_4524c4e7_4_k_cu_c3af542a4cuda3std6ranges3__45__cpo4swapE[1];
.global .align 1 .b8 _ZN34_INTERNAL_4524c4e7_4_k_cu_c3af542a4cuda3std6ranges3__45__cpo9iter_moveE[1];
.global .align 1 .b8 _ZN34_INTERNAL_4524c4e7_4_k_cu_c3af542a4cuda3std6ranges3__45__cpo5beginE[1];
.global .align 1 .b8 _ZN34_INTERNAL_4524c4e7_4_k_cu_c3af542a4cuda3std6ranges3__45__cpo3endE[1];
.global .align 1 .b8 _ZN34_INTERNAL_4524c4e7_4_k_cu_c3af542a4cuda3std6ranges3__45__cpo6cbeginE[1];
.global .align 1 .b8 _ZN34_INTERNAL_4524c4e7_4_k_cu_c3af542a4cuda3std6ranges3__45__cpo4cendE[1];
.global .align 1 .b8 _ZN34_INTERNAL_4524c4e7_4_k_cu_c3af542a4cuda3std6ranges3__45__cpo7advanceE[1];
.global .align 1 .b8 _ZN34_INTERNAL_4524c4e7_4_k_cu_c3af542a4cuda3std6ranges3__45__cpo9iter_swapE[1];
.global .align 1 .b8 _ZN34_INTERNAL_4524c4e7_4_k_cu_c3af542a4cuda3std6ranges3__45__cpo4nextE[1];
.global .align 1 .b8 _ZN34_INTERNAL_4524c4e7_4_k_cu_c3af542a4cuda3std6ranges3__45__cpo4prevE[1];
.global .align 1 .b8 _ZN34_INTERNAL_4524c4e7_4_k_cu_c3af542a4cuda3std6ranges3__45__cpo4dataE[1];
.global .align 1 .b8 _ZN34_INTERNAL_4524c4e7_4_k_cu_c3af542a4cuda3std6ranges3__45__cpo5cdataE[1];
.global .align 1 .b8 _ZN34_INTERNAL_4524c4e7_4_k_cu_c3af542a4cuda3std6ranges3__45__cpo4sizeE[1];
.global .align 1 .b8 _ZN34_INTERNAL_4524c4e7_4_k_cu_c3af542a4cuda3std6ranges3__45__cpo5ssizeE[1];
.global .align 1 .b8 _ZN34_INTERNAL_4524c4e7_4_k_cu_c3af542a4cuda3std6ranges3__45__cpo8distanceE[1];
.global .align 1 .b8 _ZN34_INTERNAL_4524c4e7_4_k_cu_c3af542a6thrust24THRUST_300001_SM_1000_NS6system6detail10sequential3seqE[1];
.global .align 1 .b8 _ZN34_INTERNAL_4524c4e7_4_k_cu_c3af542a6thrust24THRUST_300001_SM_1000_NS12placeholders2_1E[1];
.global .align 1 .b8 _ZN34_INTERNAL_4524c4e7_4_k_cu_c3af542a6thrust24THRUST_300001_SM_1000_NS12placeholders2_2E[1];
.global .align 1 .b8 _ZN34_INTERNAL_4524c4e7_4_k_cu_c3af542a6thrust24THRUST_300001_SM_1000_NS12placeholders2_3E[1];
.global .align 1 .b8 _ZN34_INTERNAL_4524c4e7_4_k_cu_c3af542a6thrust24THRUST_300001_SM_1000_NS12placeholders2_4E[1];
.global .align 1 .b8 _ZN34_INTERNAL_4524c4e7_4_k_cu_c3af542a6thrust24THRUST_300001_SM_1000_NS12placeholders2_5E[1];
.global .align 1 .b8 _ZN34_INTERNAL_4524c4e7_4_k_cu_c3af542a6thrust24THRUST_300001_SM_1000_NS12placeholders2_6E[1];
.global .align 1 .b8 _ZN34_INTERNAL_4524c4e7_4_k_cu_c3af542a6thrust24THRUST_300001_SM_1000_NS12placeholders2_7E[1];
.global .align 1 .b8 _ZN34_INTERNAL_4524c4e7_4_k_cu_c3af542a6thrust24THRUST_300001_SM_1000_NS12placeholders2_8E[1];
.global .align 1 .b8 _ZN34_INTERNAL_4524c4e7_4_k_cu_c3af542a6thrust24THRUST_300001_SM_1000_NS12placeholders2_9E[1];
.global .align 1 .b8 _ZN34_INTERNAL_4524c4e7_4_k_cu_c3af542a6thrust24THRUST_300001_SM_1000_NS12placeholders3_10E[1];

.visible .entry _ZN3cub18CUB_300001_SM_10006detail11EmptyKernelIvEEvv()
{


	ret;

}
	// .globl	_ZN3cub18CUB_300001_SM_10006detail6select23DeviceSelectSweepKernelINS2_10policy_hubIiNS0_8NullTypeEiLb0ELNS0_10SelectImplE0EE10Policy1000EPiPS5_S9_S9_NS0_13ScanTileStateIiLb1EEE8LessThanS5_iNS2_19streaming_context_tIlLb1EEELS6_0EEEvT0_T1_T2_T3_T4_T5_T6_T7_iT8_NS1_7vsmem_tE
.visible .entry _ZN3cub18CUB_300001_SM_10006detail6select23DeviceSelectSweepKernelINS2_10policy_hubIiNS0_8NullTypeEiLb0ELNS0_10SelectImplE0EE10Policy1000EPiPS5_S9_S9_NS0_13ScanTileStateIiLb1EEE8LessThanS5_iNS2_19streaming_context_tIlLb1EEELS6_0EEEvT0_T1_T2_T3_T4_T5_T6_T7_iT8_NS1_7vsmem_tE(
	.param .u64 .ptr .align 1 _ZN3cub18CUB_300001_SM_10006detail6select23DeviceSelectSweepKernelINS2_10policy_hubIiNS0_8NullTypeEiLb0ELNS0_10SelectImplE0EE10Policy1000EPiPS5_S9_S9_NS0_13ScanTileStateIiLb1EEE8LessThanS5_iNS2_19streaming_context_tIlLb1EEELS6_0EEEvT0_T1_T2_T3_T4_T5_T6_T7_iT8_NS1_7vsmem_tE_param_0,
	.param .u64 .ptr .align 1 _ZN3cub18CUB_300001_SM_10006detail6select23DeviceSelectSweepKernelINS2_10policy_hubIiNS0_8NullTypeEiLb0ELNS0_10SelectImplE0EE10Policy1000EPiPS5_S9_S9_NS0_13ScanTileStateIiLb1EEE8LessThanS5_iNS2_19streaming_context_tIlLb1EEELS6_0EEEvT0_T1_T2_T3_T4_T5_T6_T7_iT8_NS1_7vsmem_tE_param_1,
	.param .u64 .ptr .align 1 _ZN3cub18CUB_300001_SM_10006detail6select23DeviceSelectSweepKernelINS2_10policy_hubIiNS0_8NullTypeEiLb0ELNS0_10SelectImplE0EE10Policy1000EPiPS5_S9_S9_NS0_13ScanTileStateIiLb1EEE8LessThanS5_iNS2_19streaming_context_tIlLb1EEELS6_0EEEvT0_T1_T2_T3_T4_T5_T6_T7_iT8_NS1_7vsmem_tE_param_2,
	.param .u64 .ptr .align 1 _ZN3cub18CUB_300001_SM_10006detail6select23DeviceSelectSweepKernelINS2_10policy_hubIiNS0_8NullTypeEiLb0ELNS0_10SelectImplE0EE10Policy1000EPiPS5_S9_S9_NS0_13ScanTileStateIiLb1EEE8LessThanS5_iNS2_19streaming_context_tIlLb1EEELS6_0EEEvT0_T1_T2_T3_T4_T5_T6_T7_iT8_NS1_7vsmem_tE_param_3,
	.param .align 8 .b8 _ZN3cub18CUB_300001_SM_10006detail6select23DeviceSelectSweepKernelINS2_10policy_hubIiNS0_8NullTypeEiLb0ELNS0_10SelectImplE0EE10Policy1000EPiPS5_S9_S9_NS0_13ScanTileStateIiLb1EEE8LessThanS5_iNS2_19streaming_context_tIlLb1EEELS6_0EEEvT0_T1_T2_T3_T4_T5_T6_T7_iT8_NS1_7vsmem_tE_param_4[8],
	.param .align 4 .b8 _ZN3cub18CUB_300001_SM_10006detail6select23DeviceSelectSweepKernelINS2_10policy_hubIiNS0_8NullTypeEiLb0ELNS0_10SelectImplE0EE10Policy1000EPiPS5_S9_S9_NS0_13ScanTileStateIiLb1EEE8LessThanS5_iNS2_19streaming_context_tIlLb1EEELS6_0EEEvT0_T1_T2_T3_T4_T5_T6_T7_iT8_NS1_7vsmem_tE_param_5[4],
	.param .align 1 .b8 _ZN3cub18CUB_300001_SM_10006detail6select23DeviceSelectSweepKernelINS2_10policy_hubIiNS0_8NullTypeEiLb0ELNS0_10SelectImplE0EE10Policy1000EPiPS5_S9_S9_NS0_13ScanTileStateIiLb1EEE8LessThanS5_iNS2_19streaming_context_tIlLb1EEELS6_0EEEvT0_T1_T2_T3_T4_T5_T6_T7_iT8_NS1_7vsmem_tE_param_6[1],
	.param .u32 _ZN3cub18CUB_300001_SM_10006detail6select23DeviceSelectSweepKernelINS2_10policy_hubIiNS0_8NullTypeEiLb0ELNS0_10SelectImplE0EE10Policy1000EPiPS5_S9_S9_NS0_13ScanTileStateIiLb1EEE8LessThanS5_iNS2_19streaming_context_tIlLb1EEELS6_0EEEvT0_T1_T2_T3_T4_T5_T6_T7_iT8_NS1_7vsmem_tE_param_7,
	.param .u32 _ZN3cub18CUB_300001_SM_10006detail6select23DeviceSelectSweepKernelINS2_10policy_hubIiNS0_8NullTypeEiLb0ELNS0_10SelectImplE0EE10Policy1000EPiPS5_S9_S9_NS0_13ScanTileStateIiLb1EEE8LessThanS5_iNS2_19streaming_context_tIlLb1EEELS6_0EEEvT0_T1_T2_T3_T4_T5_T6_T7_iT8_NS1_7vsmem_tE_param_8,
	.param .align 8 .b8 _ZN3cub18CUB_300001_SM_10006detail6select23DeviceSelectSweepKernelINS2_10policy_hubIiNS0_8NullTypeEiLb0ELNS0_10SelectImplE0EE10Policy1000EPiPS5_S9_S9_NS0_13ScanTileStateIiLb1EEE8LessThanS5_iNS2_19streaming_context_tIlLb1EEELS6_0EEEvT0_T1_T2_T3_T4_T5_T6_T7_iT8_NS1_7vsmem_tE_param_9[40],
	.param .align 8 .b8 _ZN3cub18CUB_300001_SM_10006detail6select23DeviceSelectSweepKernelINS2_10policy_hubIiNS0_8NullTypeEiLb0ELNS0_10SelectImplE0EE10Policy1000EPiPS5_S9_S9_NS0_13ScanTileStateIiLb1EEE8LessThanS5_iNS2_19streaming_context_tIlLb1EEELS6_0EEEvT0_T1_T2_T3_T4_T5_T6_T7_iT8_NS1_7vsmem_tE_param_10[8]
)
.maxntid 384
{
	.reg .pred 	%p<553>;
	.reg .b16 	%rs<96>;
	.reg .b32 	%r<1563>;
	.reg .b64 	%rd<751>;
	// demoted variable
	.shared .align 16 .b8 _ZZN3cub18CUB_300001_SM_10006detail6select23DeviceSelectSweepKernelINS2_10policy_hubIiNS0_8NullTypeEiLb0ELNS0_10SelectImplE0EE10Policy1000EPiPS5_S9_S9_NS0_13ScanTileStateIiLb1EEE8LessThanS5_iNS2_19streaming_context_tIlLb1EEELS6_0EEEvT0_T1_T2_T3_T4_T5_T6_T7_iT8_NS1_7vsmem_tEE19static_temp_storage[23040];
	ld.param.u64 	%rd4, [_ZN3cub18CUB_300001_SM_10006detail6select23DeviceSelectSweepKernelINS2_10policy_hubIiNS0_8NullTypeEiLb0ELNS0_10SelectImplE0EE10Policy1000EPiPS5_S9_S9_NS0_13ScanTileStateIiLb1EEE8LessThanS5_iNS2_19streaming_context_tIlLb1EEELS6_0EEEvT0_T1_T2_T3_T4_T5_T6_T7_iT8_NS1_7vsmem_tE_param_4];
	ld.param.u32 	%r1, [_ZN3cub18CUB_300001_SM_10006detail6select23DeviceSelectSweepKernelINS2_10policy_hubIiNS0_8NullTypeEiLb0ELNS0_10SelectImplE0EE10Policy1000EPiPS5_S9_S9_NS0_13ScanTileStateIiLb1EEE8LessThanS5_iNS2_19streaming_context_tIlLb1EEELS6_0EEEvT0_T1_T2_T3_T4_T5_T6_T7_iT8_NS1_7vsmem_tE_param_5];
	ld.param.u64 	%rd206, [_ZN3cub18CUB_300001_SM_10006detail6select23DeviceSelectSweepKernelINS2_10policy_hubIiNS0_8NullTypeEiLb0ELNS0_10SelectImplE0EE10Policy1000EPiPS5_S9_S9_NS0_13ScanTileStateIiLb1EEE8LessThanS5_iNS2_19streaming_context_tIlLb1EEELS6_0EEEvT0_T1_T2_T3_T4_T5_T6_T7_iT8_NS1_7vsmem_tE_param_0];
	ld.param.u64 	%rd207, [_ZN3cub18CUB_300001_SM_10006detail6select23DeviceSelectSweepKernelINS2_10policy_hubIiNS0_8NullTypeEiLb0ELNS0_10SelectImplE0EE10Policy1000EPiPS5_S9_S9_NS0_13ScanTileStateIiLb1EEE8LessThanS5_iNS2_19streaming_context_tIlLb1EEELS6_0EEEvT0_T1_T2_T3_T4_T5_T6_T7_iT8_NS1_7vsmem_tE_param_2];
	ld.param.u32 	%r476, [_ZN3cub18CUB_300001_SM_10006detail6select23DeviceSelectSweepKernelINS2_10policy_hubIiNS0_8NullTypeEiLb0ELNS0_10SelectImplE0EE10Policy1000EPiPS5_S9_S9_NS0_13ScanTileStateIiLb1EEE8LessThanS5_iNS2_19streaming_context_tIlLb1EEELS6_0EEEvT0_T1_T2_T3_T4_T5_T6_T7_iT8_NS1_7vsmem_tE_param_8];
	mov.b64 	%rd205, _ZN3cub18CUB_300001_SM_10006detail6select23DeviceSelectSweepKernelINS2_10policy_hubIiNS0_8NullTypeEiLb0ELNS0_10SelectImplE0EE10Policy1000EPiPS5_S9_S9_NS0_13ScanTileStateIiLb1EEE8LessThanS5_iNS2_19streaming_context_tIlLb1EEELS6_0EEEvT0_T1_T2_T3_T4_T5_T6_T7_iT8_NS1_7vsmem_tE_param_9;
	mov.u64 	%rd1, %rd205;
	cvta.to.global.u64 	%rd2, %rd206;
	cvta.to.global.u64 	%rd3, %rd207;
	mov.u32 	%r477, %ctaid.x;
	mov.u32 	%r478, %nctaid.y;
	mov.u32 	%r479, %ctaid.y;
	mad.lo.s32 	%r1484, %r477, %r478, %r479;
	mul.lo.s32 	%r3, %r1484, 5760;
	add.s32 	%r480, %r476, -1;
	setp.ge.s32 	%p31, %r1484, %r480;
	@%p31 bra 	$L__BB1_240;
	setp.ne.s32 	%p353, %r1484, 0;
	@%p353 bra 	$L__BB1_114;
	ld.param.u8 	%rs75, [%rd1];
	setp.eq.s16 	%p467, %rs75, 0;
	ld.param.u64 	%rd557, [%rd1+16];
	selp.b64 	%rd558, %rd557, 0, %p467;
	cvt.u64.u32 	%rd559, %r3;
	add.s64 	%rd560, %rd558, %rd559;
	mov.u32 	%r1481, %tid.x;
	and.b32  	%r1344, %r1481, 31;
	and.b32  	%r1345, %r1481, 992;
	mul.lo.s32 	%r1346, %r1345, 15;
	or.b32  	%r1347, %r1346, %r1344;
	cvt.u64.u32 	%rd561, %r1347;
	add.s64 	%rd562, %rd560, %rd561;
	shl.b64 	%rd563, %rd562, 2;
	add.s64 	%rd564, %rd2, %rd563;
	ld.global.u32 	%r1348, [%rd564];
	ld.global.u32 	%r1349, [%rd564+128];
	ld.global.u32 	%r1350, [%rd564+256];
	ld.global.u32 	%r1351, [%rd564+384];
	ld.global.u32 	%r1352, [%rd564+512];
	ld.global.u32 	%r1353, [%rd564+640];
	ld.global.u32 	%r1354, [%rd564+768];
	ld.global.u32 	%r1355, [%rd564+896];
	ld.global.u32 	%r1356, [%rd564+1024];
	ld.global.u32 	%r1357, [%rd564+1152];
	ld.global.u32 	%r1358, [%rd564+1280];
	ld.global.u32 	%r1359, [%rd564+1408];
	ld.global.u32 	%r1360, [%rd564+1536];
	ld.global.u32 	%r1361, [%rd564+1664];
	ld.global.u32 	%r1362, [%rd564+1792];
	// begin inline asm
	mov.u32 %r1313, %laneid;
	// end inline asm
	shr.u32 	%r6, %r1481, 5;
	mad.lo.s32 	%r1363, %r6, 480, %r1313;
	shl.b32 	%r1364, %r1363, 2;
	mov.u32 	%r1365, _ZZN3cub18CUB_300001_SM_10006detail6select23DeviceSelectSweepKernelINS2_10policy_hubIiNS0_8NullTypeEiLb0ELNS0_10SelectImplE0EE10Policy1000EPiPS5_S9_S9_NS0_13ScanTileStateIiLb1EEE8LessThanS5_iNS2_19streaming_context_tIlLb1EEELS6_0EEEvT0_T1_T2_T3_T4_T5_T6_T7_iT8_NS1_7vsmem_tEE19static_temp_storage;
	add.s32 	%r1366, %r1365, %r1364;
	st.shared.u32 	[%r1366], %r1348;
	st.shared.u32 	[%r1366+128], %r1349;
	st.shared.u32 	[%r1366+256], %r1350;
	st.shared.u32 	[%r1366+384], %r1351;
	st.shared.u32 	[%r1366+512], %r1352;
	st.shared.u32 	[%r1366+640], %r1353;
	st.shared.u32 	[%r1366+768], %r1354;
	st.shared.u32 	[%r1366+896], %r1355;
	st.shared.u32 	[%r1366+1024], %r1356;
	st.shared.u32 	[%r1366+1152], %r1357;
	st.shared.u32 	[%r1366+1280], %r1358;
	st.shared.u32 	[%r1366+1408], %r1359;
	st.shared.u32 	[%r1366+1536], %r1360;
	st.shared.u32 	[%r1366+1664], %r1361;
	st.shared.u32 	[%r1366+1792], %r1362;
	bar.warp.sync 	-1;
	mad.lo.s32 	%r1367, %r1313, 56, %r1366;
	ld.shared.u32 	%r7, [%r1367];
	ld.shared.u32 	%r8, [%r1367+4];
	ld.shared.u32 	%r9, [%r1367+8];
	ld.shared.u32 	%r10, [%r1367+12];
	ld.shared.u32 	%r11, [%r1367+16];
	ld.shared.u32 	%r12, [%r1367+20];
	ld.shared.u32 	%r13, [%r1367+24];
	ld.shared.u32 	%r14, [%r1367+28];
	ld.shared.u32 	%r15, [%r1367+32];
	ld.shared.u32 	%r16, [%r1367+36];
	ld.shared.u32 	%r17, [%r1367+40];
	ld.shared.u32 	%r18, [%r1367+44];
	ld.shared.u32 	%r19, [%r1367+48];
	ld.shared.u32 	%r20, [%r1367+52];
	ld.shared.u32 	%r21, [%r1367+56];
	setp.lt.s32 	%p468, %r7, %r1;
	selp.u32 	%r22, 1, 0, %p468;
	setp.lt.s32 	%p469, %r8, %r1;
	selp.u32 	%r1368, 1, 0, %p469;
	setp.lt.s32 	%p470, %r9, %r1;
	selp.u32 	%r1369, 1, 0, %p470;
	setp.lt.s32 	%p471, %r10, %r1;
	selp.u32 	%r1370, 1, 0, %p471;
	setp.lt.s32 	%p472, %r11, %r1;
	selp.u32 	%r1371, 1, 0, %p472;
	setp.lt.s32 	%p473, %r12, %r1;
	selp.u32 	%r1372, 1, 0, %p473;
	setp.lt.s32 	%p474, %r13, %r1;
	selp.u32 	%r1373, 1, 0, %p474;
	setp.lt.s32 	%p475, %r14, %r1;
	selp.u32 	%r1374, 1, 0, %p475;
	setp.lt.s32 	%p476, %r15, %r1;
	selp.u32 	%r1375, 1, 0, %p476;
	setp.lt.s32 	%p477, %r16, %r1;
	selp.u32 	%r1376, 1, 0, %p477;
	setp.lt.s32 	%p478, %r17, %r1;
	selp.u32 	%r1377, 1, 0, %p478;
	setp.lt.s32 	%p479, %r18, %r1;
	selp.u32 	%r1378, 1, 0, %p479;
	setp.lt.s32 	%p480, %r19, %r1;
	selp.u32 	%r1379, 1, 0, %p480;
	setp.lt.s32 	%p481, %r20, %r1;
	selp.u32 	%r1380, 1, 0, %p481;
	setp.lt.s32 	%p482, %r21, %r1;
	selp.u32 	%r1381, 1, 0, %p482;
	bar.sync 	0;
	add.s32 	%r23, %r1368, %r22;
	add.s32 	%r24, %r23, %r1369;
	add.s32 	%r25, %r24, %r1370;
	add.s32 	%r26, %r25, %r1371;
	add.s32 	%r27, %r26, %r1372;
	add.s32 	%r28, %r27, %r1373;
	add.s32 	%r29, %r28, %r1374;
	add.s32 	%r30, %r29, %r1375;
	add.s32 	%r31, %r30, %r1376;
	add.s32 	%r32, %r31, %r1377;
	add.s32 	%r33, %r32, %r1378;
	add.s32 	%r34, %r33, %r1379;
	add.s32 	%r35, %r34, %r1380;
	add.s32 	%r1318, %r35, %r1381;
	mov.b32 	%r1316, 1;
	mov.b32 	%r1341, 0;
	mov.b32 	%r1343, -1;
	// begin inline asm
	{  .reg .s32 r0;  .reg .pred p;  shfl.sync.up.b32 r0|p, %r1318, %r1316, %r1341, %r1343;  @p add.s32 r0, r0, %r1318;  mov.s32 %r1314, r0;}
	// end inline asm
	mov.b32 	%r1322, 2;
	// begin inline asm
	{  .reg .s32 r0;  .reg .pred p;  shfl.sync.up.b32 r0|p, %r1314, %r1322, %r1341, %r1343;  @p add.s32 r0, r0, %r1314;  mov.s32 %r1320, r0;}
	// end inline asm
	mov.b32 	%r1328, 4;
	// begin inline asm
	{  .reg .s32 r0;  .reg .pred p;  shfl.sync.up.b32 r0|p, %r1320, %r1328, %r1341, %r1343;  @p add.s32 r0, r0, %r1320;  mov.s32 %r1326, r0;}
	// end inline asm
	mov.b32 	%r1334, 8;
	// begin inline asm
	{  .reg .s32 r0;  .reg .pred p;  shfl.sync.up.b32 r0|p, %r1326, %r1334, %r1341, %r1343;  @p add.s32 r0, r0, %r1326;  mov.s32 %r1332, r0;}
	// end inline asm
	mov.b32 	%r1340, 16;
	// begin inline asm
	{  .reg .s32 r0;  .reg .pred p;  shfl.sync.up.b32 r0|p, %r1332, %r1340, %r1341, %r1343;  @p add.s32 r0, r0, %r1332;  mov.s32 %r1338, r0;}
	// end inline asm
	setp.ne.s32 	%p483, %r1313, 31;
	@%p483 bra 	$L__BB1_4;
	shl.b32 	%r1382, %r6, 2;
	add.s32 	%r1384, %r1365, %r1382;
	st.shared.u32 	[%r1384], %r1338;
$L__BB1_4:
	bar.sync 	0;
	ld.shared.v4.u32 	{%r38, %r39, %r40, %r41}, [_ZZN3cub18CUB_300001_SM_10006detail6select23DeviceSelectSweepKernelINS2_10policy_hubIiNS0_8NullTypeEiLb0ELNS0_10SelectImplE0EE10Policy1000EPiPS5_S9_S9_NS0_13ScanTileStateIiLb1EEE8LessThanS5_iNS2_19streaming_context_tIlLb1EEELS6_0EEEvT0_T1_T2_T3_T4_T5_T6_T7_iT8_NS1_7vsmem_tEE19static_temp_storage];
	add.s32 	%r1385, %r39, %r38;
	setp.eq.s32 	%p484, %r6, 2;
	selp.b32 	%r1386, %r1385, %r38, %p484;
	add.s32 	%r1387, %r1385, %r40;
	setp.eq.s32 	%p485, %r6, 3;
	selp.b32 	%r1388, %r1387, %r1386, %p485;
	add.s32 	%r1389, %r1387, %r41;
	setp.eq.s32 	%p486, %r6, 4;
	selp.b32 	%r1390, %r1389, %r1388, %p486;
	ld.shared.v4.u32 	{%r42, %r43, %r44, %r45}, [_ZZN3cub18CUB_300001_SM_10006detail6select23DeviceSelectSweepKernelINS2_10policy_hubIiNS0_8NullTypeEiLb0ELNS0_10SelectImplE0EE10Policy1000EPiPS5_S9_S9_NS0_13ScanTileStateIiLb1EEE8LessThanS5_iNS2_19streaming_context_tIlLb1EEELS6_0EEEvT0_T1_T2_T3_T4_T5_T6_T7_iT8_NS1_7vsmem_tEE19static_temp_storage+16];
	add.s32 	%r1391, %r1389, %r42;
	setp.eq.s32 	%p487, %r6, 5;
	selp.b32 	%r1392, %r1391, %r1390, %p487;
	add.s32 	%r1393, %r1391, %r43;
	setp.eq.s32 	%p488, %r6, 6;
	selp.b32 	%r1394, %r1393, %r1392, %p488;
	add.s32 	%r1395, %r1393, %r44;
	setp.eq.s32 	%p489, %r6, 7;
	selp.b32 	%r1396, %r1395, %r1394, %p489;
	add.s32 	%r1397, %r1395, %r45;
	setp.eq.s32 	%p490, %r6, 8;
	selp.b32 	%r1398, %r1397, %r1396, %p490;
	ld.shared.v4.u32 	{%r46, %r47, %r48, %r49}, [_ZZN3cub18CUB_300001_SM_10006detail6select23DeviceSelectSweepKernelINS2_10policy_hubIiNS0_8NullTypeEiLb0ELNS0_10SelectImplE0EE10Policy1000EPiPS5_S9_S9_NS0_13ScanTileStateIiLb1EEE8LessThanS5_iNS2_19streaming_context_tIlLb1EEELS6_0EEEvT0_T1_T2_T3_T4_T5_T6_T7_iT8_NS1_7vsmem_tEE19static_temp_storage+32];
	add.s32 	%r1399, %r1397, %r46;
	setp.eq.s32 	%p491, %r6, 9;
	selp.b32 	%r1400, %r1399, %r1398, %p491;
	add.s32 	%r1401, %r1399, %r47;
	setp.eq.s32 	%p492, %r6, 10;
	selp.b32 	%r1402, %r1401, %r1400, %p492;
	add.s32 	%r1403, %r1401, %r48;
	setp.eq.s32 	%p493, %r6, 11;
	selp.b32 	%r1404, %r1403, %r1402, %p493;
	add.s32 	%r50, %r1403, %r49;
	setp.lt.u32 	%p494, %r1481, 32;
	selp.b32 	%r1405, 0, %r1404, %p494;
	setp.eq.s32 	%p495, %r1313, 0;
	sub.s32 	%r1406, %r1338, %r1318;
	selp.b32 	%r1407, 0, %r1406, %p495;
	add.s32 	%r51, %r1405, %r1407;
	add.s32 	%r52, %r51, %r22;
	add.s32 	%r53, %r23, %r51;
	add.s32 	%r54, %r24, %r51;
	add.s32 	%r55, %r25, %r51;
	add.s32 	%r56, %r26, %r51;
	add.s32 	%r57, %r27, %r51;
	add.s32 	%r58, %r28, %r51;
	add.s32 	%r59, %r29, %r51;
	add.s32 	%r60, %r30, %r51;
	add.s32 	%r61, %r31, %r51;
	add.s32 	%r62, %r32, %r51;
	add.s32 	%r63, %r33, %r51;
	add.s32 	%r64, %r34, %r51;
	add.s32 	%r65, %r35, %r51;
	setp.ne.s32 	%p496, %r1481, 0;
	@%p496 bra 	$L__BB1_6;
	add.s64 	%rd565, %rd4, 256;
	mov.b32 	%r1408, 101;
	// begin inline asm
	st.relaxed.gpu.v2.u32 [%rd565], {%r1408, %r50};
	// end inline asm
$L__BB1_6:
	mov.u64 	%rd5, %rd205;
	setp.gt.s32 	%p497, %r50, 384;
	@%p497 bra 	$L__BB1_67;
	setp.lt.s32 	%p498, %r7, %r1;
	ld.param.u8 	%rs1, [%rd5];
	ld.param.u64 	%rd566, [%rd5+24];
	cvta.to.global.u64 	%rd6, %rd566;
	@%p498 bra 	$L__BB1_8;
	bra.uni 	$L__BB1_11;
$L__BB1_8:
	setp.ne.s16 	%p499, %rs1, 0;
	mov.b64 	%rd673, 0;
	@%p499 bra 	$L__BB1_10;
	ld.global.u64 	%rd673, [%rd6];
$L__BB1_10:
	cvt.s64.s32 	%rd568, %r51;
	add.s64 	%rd569, %rd673, %rd568;
	shl.b64 	%rd570, %rd569, 2;
	add.s64 	%rd571, %rd3, %rd570;
	st.global.u32 	[%rd571], %r7;
$L__BB1_11:
	setp.ge.s32 	%p500, %r8, %r1;
	@%p500 bra 	$L__BB1_15;
	setp.ne.s16 	%p501, %rs1, 0;
	mov.b64 	%rd674, 0;
	@%p501 bra 	$L__BB1_14;
	ld.global.u64 	%rd674, [%rd6];
$L__BB1_14:
	cvt.s64.s32 	%rd573, %r52;
	add.s64 	%rd574, %rd674, %rd573;
	shl.b64 	%rd575, %rd574, 2;
	add.s64 	%rd576, %rd3, %rd575;
	st.global.u32 	[%rd576], %r8;
$L__BB1_15:
	setp.ge.s32 	%p502, %r9, %r1;
	@%p502 bra 	$L__BB1_19;
	setp.ne.s16 	%p503, %rs1, 0;
	mov.b64 	%rd675, 0;
	@%p503 bra 	$L__BB1_18;
	ld.global.u64 	%rd675, [%rd6];
$L__BB1_18:
	cvt.s64.s32 	%rd578, %r53;
	add.s64 	%rd579, %rd675, %rd578;
	shl.b64 	%rd580, %rd579, 2;
	add.s64 	%rd581, %rd3, %rd580;
	st.global.u32 	[%rd581], %r9;
$L__BB1_19:
	setp.ge.s32 	%p504, %r10, %r1;
	@%p504 bra 	$L__BB1_23;
	setp.ne.s16 	%p505, %rs1, 0;
	mov.b64 	%rd676, 0;
	@%p505 bra 	$L__BB1_22;
	ld.global.u64 	%rd676, [%rd6];
$L__BB1_22:
	cvt.s64.s32 	%rd583, %r54;
	add.s64 	%rd584, %rd676, %rd583;
	shl.b64 	%rd585, %rd584, 2;
	add.s64 	%rd586, %rd3, %rd585;
	st.global.u32 	[%rd586], %r10;
$L__BB1_23:
	setp.ge.s32 	%p506, %r11, %r1;
	@%p506 bra 	$L__BB1_27;
	setp.ne.s16 	%p507, %rs1, 0;
	mov.b64 	%rd677, 0;
	@%p507 bra 	$L__BB1_26;
	ld.global.u64 	%rd677, [%rd6];
$L__BB1_26:
	cvt.s64.s32 	%rd588, %r55;
	add.s64 	%rd589, %rd677, %rd588;
	shl.b64 	%rd590, %rd589, 2;
	add.s64 	%rd591, %rd3, %rd590;
	st.global.u32 	[%rd591], %r11;
$L__BB1_27:
	setp.ge.s32 	%p508, %r12, %r1;
	@%p508 bra 	$L__BB1_31;
	setp.ne.s16 	%p509, %rs1, 0;
	mov.b64 	%rd678, 0;
	@%p509 bra 	$L__BB1_30;
	ld.global.u64 	%rd678, [%rd6];
$L__BB1_30:
	cvt.s64.s32 	%rd593, %r56;
	add.s64 	%rd594, %rd678, %rd593;
	shl.b64 	%rd595, %rd594, 2;
	add.s64 	%rd596, %rd3, %rd595;
	st.global.u32 	[%rd596], %r12;
$L__BB1_31:
	setp.ge.s32 	%p510, %r13, %r1;
	@%p510 bra 	$L__BB1_35;
	setp.ne.s16 	%p511, %rs1, 0;
	mov.b64 	%rd679, 0;
	@%p511 bra 	$L__BB1_34;
	ld.global.u64 	%rd679, [%rd6];
$L__BB1_34:
	cvt.s64.s32 	%rd598, %r57;
	add.s64 	%rd599, %rd679, %rd598;
	shl.b64 	%rd600, %rd599, 2;
	add.s64 	%rd601, %rd3, %rd600;
	st.global.u32 	[%rd601], %r13;
$L__BB1_35:
	setp.ge.s32 	%p512, %r14, %r1;
	@%p512 bra 	$L__BB1_39;
	setp.ne.s16 	%p513, %rs1, 0;
	mov.b64 	%rd680, 0;
	@%p513 bra 	$L__BB1_38;
	ld.global.u64 	%rd680, [%rd6];
$L__BB1_38:
	cvt.s64.s32 	%rd603, %r58;
	add.s64 	%rd604, %rd680, %rd603;
	shl.b64 	%rd605, %rd604, 2;
	add.s64 	%rd606, %rd3, %rd605;
	st.global.u32 	[%rd606], %r14;
$L__BB1_39:
	setp.ge.s32 	%p514, %r15, %r1;
	@%p514 bra 	$L__BB1_43;
	setp.ne.s16 	%p515, %rs1, 0;
	mov.b64 	%rd681, 0;
	@%p515 bra 	$L__BB1_42;
	ld.global.u64 	%rd681, [%rd6];
$L__BB1_42:
	cvt.s64.s32 	%rd608, %r59;
	add.s64 	%rd609, %rd681, %rd608;
	shl.b64 	%rd610, %rd609, 2;
	add.s64 	%rd611, %rd3, %rd610;
	st.global.u32 	[%rd611], %r15;
$L__BB1_43:
	setp.ge.s32 	%p516, %r16, %r1;
	@%p516 bra 	$L__BB1_47;
	setp.ne.s16 	%p517, %rs1, 0;
	mov.b64 	%rd682, 0;
	@%p517 bra 	$L__BB1_46;
	ld.global.u64 	%rd682, [%rd6];
$L__BB1_46:
	cvt.s64.s32 	%rd613, %r60;
	add.s64 	%rd614, %rd682, %rd613;
	shl.b64 	%rd615, %rd614, 2;
	add.s64 	%rd616, %rd3, %rd615;
	st.global.u32 	[%rd616], %r16;
$L__BB1_47:
	setp.ge.s32 	%p518, %r17, %r1;
	@%p518 bra 	$L__BB1_51;
	setp.ne.s16 	%p519, %rs1, 0;
	mov.b64 	%rd683, 0;
	@%p519 bra 	$L__BB1_50;
	ld.global.u64 	%rd683, [%rd6];
$L__BB1_50:
	cvt.s64.s32 	%rd618, %r61;
	add.s64 	%rd619, %rd683, %rd618;
	shl.b64 	%rd620, %rd619, 2;
	add.s64 	%rd621, %rd3, %rd620;
	st.global.u32 	[%rd621], %r17;
$L__BB1_51:
	setp.ge.s32 	%p520, %r18, %r1;
	@%p520 bra 	$L__BB1_55;
	setp.ne.s16 	%p521, %rs1, 0;
	mov.b64 	%rd684, 0;
	@%p521 bra 	$L__BB1_54;
	ld.global.u64 	%rd684, [%rd6];
$L__BB1_54:
	cvt.s64.s32 	%rd623, %r62;
	add.s64 	%rd624, %rd684, %rd623;
	shl.b64 	%rd625, %rd624, 2;
	add.s64 	%rd626, %rd3, %rd625;
	st.global.u32 	[%rd626], %r18;
$L__BB1_55:
	setp.ge.s32 	%p522, %r19, %r1;
	@%p522 bra 	$L__BB1_59;
	setp.ne.s16 	%p523, %rs1, 0;
	mov.b64 	%rd685, 0;
	@%p523 bra 	$L__BB1_58;
	ld.global.u64 	%rd685, [%rd6];
$L__BB1_58:
	cvt.s64.s32 	%rd628, %r63;
	add.s64 	%rd629, %rd685, %rd628;
	shl.b64 	%rd630, %rd629, 2;
	add.s64 	%rd631, %rd3, %rd630;
	st.global.u32 	[%rd631], %r19;
$L__BB1_59:
	setp.ge.s32 	%p524, %r20, %r1;
	@%p524 bra 	$L__BB1_63;
	setp.ne.s16 	%p525, %rs1, 0;
	mov.b64 	%rd686, 0;
	@%p525 bra 	$L__BB1_62;
	ld.global.u64 	%rd686, [%rd6];
$L__BB1_62:
	cvt.s64.s32 	%rd633, %r64;
	add.s64 	%rd634, %rd686, %rd633;
	shl.b64 	%rd635, %rd634, 2;
	add.s64 	%rd636, %rd3, %rd635;
	st.global.u32 	[%rd636], %r20;
$L__BB1_63:
	setp.ge.s32 	%p526, %r21, %r1;
	@%p526 bra 	$L__BB1_545;
	setp.ne.s16 	%p527, %rs1, 0;
	mov.b64 	%rd687, 0;
	@%p527 bra 	$L__BB1_66;
	ld.global.u64 	%rd687, [%rd6];
$L__BB1_66:
	cvt.s64.s32 	%rd638, %r65;
	add.s64 	%rd639, %rd687, %rd638;
	shl.b64 	%rd640, %rd639, 2;
	add.s64 	%rd641, %rd3, %rd640;
	st.global.u32 	[%rd641], %r21;
	bra.uni 	$L__BB1_545;
$L__BB1_67:
	setp.ge.s32 	%p528, %r7, %r1;
	bar.sync 	0;
	@%p528 bra 	$L__BB1_69;
	shl.b32 	%r1410, %r51, 2;
	mov.u32 	%r1411, _ZZN3cub18CUB_300001_SM_10006detail6select23DeviceSelectSweepKernelINS2_10policy_hubIiNS0_8NullTypeEiLb0ELNS0_10SelectImplE0EE10Policy1000EPiPS5_S9_S9_NS0_13ScanTileStateIiLb1EEE8LessThanS5_iNS2_19streaming_context_tIlLb1EEELS6_0EEEvT0_T1_T2_T3_T4_T5_T6_T7_iT8_NS1_7vsmem_tEE19static_temp_storage;
	add.s32 	%r1412, %r1411, %r1410;
	st.shared.u32 	[%r1412], %r7;
$L__BB1_69:
	setp.ge.s32 	%p529, %r8, %r1;
	@%p529 bra 	$L__BB1_71;
	shl.b32 	%r1413, %r52, 2;
	mov.u32 	%r1414, _ZZN3cub18CUB_300001_SM_10006detail6select23DeviceSelectSweepKernelINS2_10policy_hubIiNS0_8NullTypeEiLb0ELNS0_10SelectImplE0EE10Policy1000EPiPS5_S9_S9_NS0_13ScanTileStateIiLb1EEE8LessThanS5_iNS2_19streaming_context_tIlLb1EEELS6_0EEEvT0_T1_T2_T3_T4_T5_T6_T7_iT8_NS1_7vsmem_tEE19static_temp_storage;
	add.s32 	%r1415, %r1414, %r1413;
	st.shared.u32 	[%r1415], %r8;
$L__BB1_71:
	setp.ge.s32 	%p530, %r9, %r1;
	@%p530 bra 	$L__BB1_73;
	shl.b32 	%r1416, %r53, 2;
	mov.u32 	%r1417, _ZZN3cub18CUB_300001_SM_10006detail6select23DeviceSelectSweepKernelINS2_10policy_hubIiNS0_8NullTypeEiLb0ELNS0_10SelectImplE0EE10Policy1000EPiPS5_S9_S9_NS0_13ScanTileStateIiLb1EEE8LessThanS5_iNS2_19streaming_context_tIlLb1EEELS6_0EEEvT0_T1_T2_T3_T4_T5_T6_T7_iT8_NS1_7vsmem_tEE19static_temp_storage;
	add.s32 	%r1418, %r1417, %r1416;
	st.shared.u32 	[%r1418], %r9;
$L__BB1_73:
	setp.ge.s32 	%p531, %r10, %r1;
	@%p531 bra 	$L__BB1_75;
	shl.b32 	%r1419, %r54, 2;
	mov.u32 	%r1420, _ZZN3cub18CUB_300001_SM_10006detail6select23DeviceSelectSweepKernelINS2_10policy_hubIiNS0_8NullTypeEiLb0ELNS0_10SelectImplE0EE10Policy1000EPiPS5_S9_S9_NS0_13ScanTileStateIiLb1EEE8LessThanS5_iNS2_19streaming_context_tIlLb1EEELS6_0EEEvT0_T1_T2_T3_T4_T5_T6_T7_iT8_NS1_7vsmem_tEE19static_temp_storage;
	add.s32 	%r1421, %r1420, %r1419;
	st.shared.u32 	[%r1421], %r10;
$L__BB1_75:
	setp.ge.s32 	%p532, %r11, %r1;
	@%p532 bra 	$L__BB1_77;
	shl.b32 	%r1422, %r55, 2;
	mov.u32 	%r1423, _ZZN3cub18CUB_300001_SM_10006detail6select23DeviceSelectSweepKernelINS2_10policy_hubIiNS0_8NullTypeEiLb0ELNS0_10SelectImplE0EE10Policy1000EPiPS5_S9_S9_NS0_13ScanTileStateIiLb1EEE8LessThanS5_iNS2_19streaming_context_tIlLb1EEELS6_0EEEvT0_T1_T2_T3_T4_T5_T6_T7_iT8_NS1_7vsmem_tEE19static_temp_storage;
	add.s32 	%r1424, %r1423, %r1422;
	st.shared.u32 	[%r1424], %r11;
$L__BB1_77:
	setp.ge.s32 	%p533, %r12, %r1;
	@%p533 bra 	$L__BB1_79;
	shl.b32 	%r1425, %r56, 2;
	mov.u32 	%r1426, _ZZN3cub18CUB_300001_SM_10006detail6select23DeviceSelectSweepKernelINS2_10policy_hubIiNS0_8NullTypeEiLb0ELNS0_10SelectImplE0EE10Policy1000EPiPS5_S9_S9_NS0_13ScanTileStateIiLb1EEE8LessThanS5_iNS2_19streaming_context_tIlLb1EEELS6_0EEEvT0_T1_T2_T3_T4_T5_T6_T7_iT8_NS1_7vsmem_tEE19static_temp_storage;
	add.s32 	%r1427, %r1426, %r1425;
	st.shared.u32 	[%r1427], %r12;
$L__BB1_79:
	setp.ge.s32 	%p534, %r13, %r1;
	@%p534 bra 	$L__BB1_81;
	shl.b32 	%r1428, %r57, 2;
	mov.u32 	%r1429, _ZZN3cub18CUB_300001_SM_10006detail6select23DeviceSelectSweepKernelINS2_10policy_hubIiNS0_8NullTypeEiLb0ELNS0_10SelectImplE0EE10Policy1000EPiPS5_S9_S9_NS0_13ScanTileStateIiLb1EEE8LessThanS5_iNS2_19streaming_context_tIlLb1EEELS6_0EEEvT0_T1_T2_T3_T4_T5_T6_T7_iT8_NS1_7vsmem_tEE19static_temp_storage;
	add.s32 	%r1430, %r1429, %r1428;
	st.shared.u32 	[%r1430], %r13;
$L__BB1_81:
	setp.ge.s32 	%p535, %r14, %r1;
	@%p535 bra 	$L__BB1_83;
	shl.b32 	%r1431, %r58, 2;
	mov.u32 	%r1432, _ZZN3cub18CUB_300001_SM_10006detail6select23DeviceSelectSweepKernelINS2_10policy_hubIiNS0_8NullTypeEiLb0ELNS0_10SelectImplE0EE10Policy1000EPiPS5_S9_S9_NS0_13ScanTileStateIiLb1EEE8LessThanS5_iNS2_19streaming_context_tIlLb1EEELS6_0EEEvT0_T1_T2_T3_T4_T5_T6_T7_iT8_NS1_7vsmem_tEE19static_temp_storage;
	add.s32 	%r1433, %r1432, %r1431;
	st.shared.u32 	[%r1433], %r14;
$L__BB1_83:
	setp.ge.s32 	%p536, %r15, %r1;
	@%p536 bra 	$L__BB1_85;
	shl.b32 	%r1434, %r59, 2;
	mov.u32 	%r1435, _ZZN3cub18CUB_300001_SM_10006detail6select23DeviceSelectSweepKernelINS2_10policy_hubIiNS0_8NullTypeEiLb0ELNS0_10SelectImplE0EE10Policy1000EPiPS5_S9_S9_NS0_13ScanTileStateIiLb1EEE8LessThanS5_iNS2_19streaming_context_tIlLb1EEELS6_0EEEvT0_T1_T2_T3_T4_T5_T6_T7_iT8_NS1_7vsmem_tEE19static_temp_storage;
	add.s32 	%r1436, %r1435, %r1434;
	st.shared.u32 	[%r1436], %r15;
$L__BB1_85:
	setp.ge.s32 	%p537, %r16, %r1;
	@%p537 bra 	$L__BB1_87;
	shl.b32 	%r1437, %r60, 2;
	mov.u32 	%r1438, _ZZN3cub18CUB_300001_SM_10006detail6select23DeviceSelectSweepKernelINS2_10policy_hubIiNS0_8NullTypeEiLb0ELNS0_10SelectImplE0EE10Policy1000EPiPS5_S9_S9_NS0_13ScanTileStateIiLb1EEE8LessThanS5_iNS2_19streaming_context_tIlLb1EEELS6_0EEEvT0_T1_T2_T3_T4_T5_T6_T7_iT8_NS1_7vsmem_tEE19static_temp_storage;
	add.s32 	%r1439, %r1438, %r1437;
	st.shared.u32 	[%r1439], %r16;
$L__BB1_87:
	setp.ge.s32 	%p538, %r17, %r1;
	@%p538 bra 	$L__BB1_89;
	shl.b32 	%r1440, %r61, 2;
	mov.u32 	%r1441, _ZZN3cub18CUB_300001_SM_10006detail6select23DeviceSelectSweepKernelINS2_10policy_hubIiNS0_8NullTypeEiLb0ELNS0_10SelectImplE0EE10Policy1000EPiPS5_S9_S9_NS0_13ScanTileStateIiLb1EEE8LessThanS5_iNS2_19streaming_context_tIlLb1EEELS6_0EEEvT0_T1_T2_T3_T4_T5_T6_T7_iT8_NS1_7vsmem_tEE19static_temp_storage;
	add.s32 	%r1442, %r1441, %r1440;
	st.shared.u32 	[%r1442], %r17;
$L__BB1_89:
	setp.ge.s32 	%p539, %r18, %r1;
	@%p539 bra 	$L__BB1_91;
	shl.b32 	%r1443, %r62, 2;
	mov.u32 	%r1444, _ZZN3cub18CUB_300001_SM_10006detail6select23DeviceSelectSweepKernelINS2_10policy_hubIiNS0_8NullTypeEiLb0ELNS0_10SelectImplE0EE10Policy1000EPiPS5_S9_S9_NS0_13ScanTileStateIiLb1EEE8LessThanS5_iNS2_19streaming_context_tIlLb1EEELS6_0EEEvT0_T1_T2_T3_T4_T5_T6_T7_iT8_NS1_7vsmem_tEE19static_temp_storage;
	add.s32 	%r1445, %r1444, %r1443;
	st.shared.u32 	[%r1445], %r18;
$L__BB1_91:
	setp.ge.s32 	%p540, %r19, %r1;
	@%p540 bra 	$L__BB1_93;
	shl.b32 	%r1446, %r63, 2;
	mov.u32 	%r1447, _ZZN3cub18CUB_300001_SM_10006detail6select23DeviceSelectSweepKernelINS2_10policy_hubIiNS0_8NullTypeEiLb0ELNS0_10SelectImplE0EE10Policy1000EPiPS5_S9_S9_NS0_13ScanTileStateIiLb1EEE8LessThanS5_iNS2_19streaming_context_tIlLb1EEELS6_0EEEvT0_T1_T2_T3_T4_T5_T6_T7_iT8_NS1_7vsmem_tEE19static_temp_storage;
	add.s32 	%r1448, %r1447, %r1446;
	st.shared.u32 	[%r1448], %r19;
$L__BB1_93:
	setp.ge.s32 	%p541, %r20, %r1;
	@%p541 bra 	$L__BB1_95;
	shl.b32 	%r1449, %r64, 2;
	mov.u32 	%r1450, _ZZN3cub18CUB_300001_SM_10006detail6select23DeviceSelectSweepKernelINS2_10policy_hubIiNS0_8NullTypeEiLb0ELNS0_10SelectImplE0EE10Policy1000EPiPS5_S9_S9_NS0_13ScanTileStateIiLb1EEE8LessThanS5_iNS2_19streaming_context_tIlLb1EEELS6_0EEEvT0_T1_T2_T3_T4_T5_T6_T7_iT8_NS1_7vsmem_tEE19static_temp_storage;
	add.s32 	%r1451, %r1450, %r1449;
	st.shared.u32 	[%r1451], %r20;
$L__BB1_95:
	setp.ge.s32 	%p542, %r21, %r1;
	@%p542 bra 	$L__BB1_97;
	shl.b32 	%r1452, %r65, 2;
	mov.u32 	%r1453, _ZZN3cub18CUB_300001_SM_10006detail6select23DeviceSelectSweepKernelINS2_10policy_hubIiNS0_8NullTypeEiLb0ELNS0_10SelectImplE0EE10Policy1000EPiPS5_S9_S9_NS0_13ScanTileStateIiLb1EEE8LessThanS5_iNS2_19streaming_context_tIlLb1EEELS6_0EEEvT0_T1_T2_T3_T4_T5_T6_T7_iT8_NS1_7vsmem_tEE19static_temp_storage;
	add.s32 	%r1454, %r1453, %r1452;
	st.shared.u32 	[%r1454], %r21;
$L__BB1_97:
	bar.sync 	0;
	setp.ge.u32 	%p543, %r1481, %r50;
	@%p543 bra 	$L__BB1_545;
	ld.param.u8 	%rs2, [%rd5];
	ld.param.u64 	%rd642, [%rd5+24];
	cvta.to.global.u64 	%rd7, %rd642;
	add.s32 	%r1455, %r39, %r40;
	add.s32 	%r1456, %r1455, %r41;
	add.s32 	%r1457, %r1456, %r42;
	add.s32 	%r1458, %r1457, %r43;
	add.s32 	%r1459, %r1458, %r44;
	add.s32 	%r1460, %r1459, %r45;
	add.s32 	%r1461, %r1460, %r46;
	add.s32 	%r1462, %r1461, %r47;
	add.s32 	%r1463, %r1462, %r48;
	add.s32 	%r1464, %r1463, %r49;
	add.s32 	%r1465, %r1464, %r38;
	not.b32 	%r1466, %r1481;
	add.s32 	%r66, %r1465, %r1466;
	mul.hi.u32 	%r1467, %r66, -1431655765;
	shr.u32 	%r1468, %r1467, 8;
	add.s32 	%r67, %r1468, 1;
	and.b32  	%r1469, %r1468, 3;
	setp.eq.s32 	%p544, %r1469, 3;
	@%p544 bra 	$L__BB1_103;
	cvt.u64.u32 	%rd666, %r1481;
	shl.b32 	%r1470, %r1481, 2;
	mov.u32 	%r1471, _ZZN3cub18CUB_300001_SM_10006detail6select23DeviceSelectSweepKernelINS2_10policy_hubIiNS0_8NullTypeEiLb0ELNS0_10SelectImplE0EE10Policy1000EPiPS5_S9_S9_NS0_13ScanTileStateIiLb1EEE8LessThanS5_iNS2_19streaming_context_tIlLb1EEELS6_0EEEvT0_T1_T2_T3_T4_T5_T6_T7_iT8_NS1_7vsmem_tEE19static_temp_storage;
	add.s32 	%r1480, %r1471, %r1470;
	and.b32  	%r1472, %r67, 3;
	neg.s32 	%r1479, %r1472;
$L__BB1_100:
	.pragma "nounroll";
	setp.ne.s16 	%p545, %rs2, 0;
	ld.shared.u32 	%r72, [%r1480];
	mov.b64 	%rd667, 0;
	@%p545 bra 	$L__BB1_102;
	ld.global.u64 	%rd667, [%rd7];
$L__BB1_102:
	add.s64 	%rd644, %rd667, %rd666;
	shl.b64 	%rd645, %rd644, 2;
	add.s64 	%rd646, %rd3, %rd645;
	st.global.u32 	[%rd646], %r72;
	add.s64 	%rd666, %rd666, 384;
	cvt.u32.u64 	%r1481, %rd666;
	add.s32 	%r1480, %r1480, 1536;
	add.s32 	%r1479, %r1479, 1;
	setp.ne.s32 	%p546, %r1479, 0;
	@%p546 bra 	$L__BB1_100;
$L__BB1_103:
	setp.lt.u32 	%p547, %r66, 1152;
	@%p547 bra 	$L__BB1_545;
	mul.wide.u32 	%rd648, %r1481, 4;
	add.s64 	%rd13, %rd3, %rd648;
	shl.b32 	%r1473, %r1481, 2;
	mov.u32 	%r1474, _ZZN3cub18CUB_300001_SM_10006detail6select23DeviceSelectSweepKernelINS2_10policy_hubIiNS0_8NullTypeEiLb0ELNS0_10SelectImplE0EE10Policy1000EPiPS5_S9_S9_NS0_13ScanTileStateIiLb1EEE8LessThanS5_iNS2_19streaming_context_tIlLb1EEELS6_0EEEvT0_T1_T2_T3_T4_T5_T6_T7_iT8_NS1_7vsmem_tEE19static_temp_storage;
	add.s32 	%r1475, %r1473, %r1474;
	add.s32 	%r1482, %r1475, 3072;
	mov.b64 	%rd668, 0;
$L__BB1_105:
	setp.ne.s16 	%p548, %rs2, 0;
	ld.shared.u32 	%r80, [%r1482+-3072];
	mov.b64 	%rd669, 0;
	@%p548 bra 	$L__BB1_107;
	ld.global.u64 	%rd669, [%rd7];
$L__BB1_107:
	setp.ne.s16 	%p549, %rs2, 0;
	shl.b64 	%rd651, %rd669, 2;
	add.s64 	%rd652, %rd668, %rd651;
	add.s64 	%rd653, %rd13, %rd652;
	st.global.u32 	[%rd653], %r80;
	ld.shared.u32 	%r81, [%r1482+-1536];
	mov.b64 	%rd670, 0;
	@%p549 bra 	$L__BB1_109;
	ld.global.u64 	%rd670, [%rd7];
$L__BB1_109:
	setp.ne.s16 	%p550, %rs2, 0;
	shl.b64 	%rd655, %rd670, 2;
	add.s64 	%rd656, %rd668, %rd655;
	add.s64 	%rd657, %rd13, %rd656;
	st.global.u32 	[%rd657+1536], %r81;
	ld.shared.u32 	%r82, [%r1482];
	mov.b64 	%rd671, 0;
	@%p550 bra 	$L__BB1_111;
	ld.global.u64 	%rd671, [%rd7];
$L__BB1_111:
	setp.ne.s16 	%p551, %rs2, 0;
	shl.b64 	%rd659, %rd671, 2;
	add.s64 	%rd660, %rd668, %rd659;
	add.s64 	%rd661, %rd13, %rd660;
	st.global.u32 	[%rd661+3072], %r82;
	ld.shared.u32 	%r83, [%r1482+1536];
	mov.b64 	%rd672, 0;
	@%p551 bra 	$L__BB1_113;
	ld.global.u64 	%rd672, [%rd7];
$L__BB1_113:
	shl.b64 	%rd662, %rd672, 2;
	add.s64 	%rd663, %rd668, %rd662;
	add.s64 	%rd664, %rd13, %rd663;
	st.global.u32 	[%rd664+4608], %r83;
	add.s32 	%r1481, %r1481, 1536;
	add.s64 	%rd668, %rd668, 6144;
	add.s32 	%r1482, %r1482, 6144;
	setp.lt.s32 	%p552, %r1481, %r50;
	@%p552 bra 	$L__BB1_105;
	bra.uni 	$L__BB1_545;
$L__BB1_114:
	ld.param.u8 	%rs54, [%rd1];
	setp.eq.s16 	%p354, %rs54, 0;
	ld.param.u64 	%rd440, [%rd1+16];
	selp.b64 	%rd441, %rd440, 0, %p354;
	cvt.s64.s32 	%rd442, %r3;
	add.s64 	%rd443, %rd441, %rd442;
	mov.u32 	%r1501, %tid.x;
	and.b32  	%r1057, %r1501, 31;
	and.b32  	%r1058, %r1501, 992;
	mul.lo.s32 	%r1059, %r1058, 15;
	or.b32  	%r1060, %r1059, %r1057;
	cvt.u64.u32 	%rd444, %r1060;
	add.s64 	%rd445, %rd443, %rd444;
	shl.b64 	%rd446, %rd445, 2;
	add.s64 	%rd447, %rd2, %rd446;
	ld.global.u32 	%r1061, [%rd447];
	ld.global.u32 	%r1062, [%rd447+128];
	ld.global.u32 	%r1063, [%rd447+256];
	ld.global.u32 	%r1064, [%rd447+384];
	ld.global.u32 	%r1065, [%rd447+512];
	ld.global.u32 	%r1066, [%rd447+640];
	ld.global.u32 	%r1067, [%rd447+768];
	ld.global.u32 	%r1068, [%rd447+896];
	ld.global.u32 	%r1069, [%rd447+1024];
	ld.global.u32 	%r1070, [%rd447+1152];
	ld.global.u32 	%r1071, [%rd447+1280];
	ld.global.u32 	%r1072, [%rd447+1408];
	ld.global.u32 	%r1073, [%rd447+1536];
	ld.global.u32 	%r1074, [%rd447+1664];
	ld.global.u32 	%r1075, [%rd447+1792];
	// begin inline asm
	mov.u32 %r1026, %laneid;
	// end inline asm
	shr.u32 	%r88, %r1501, 5;
	mad.lo.s32 	%r1076, %r88, 480, %r1026;
	shl.b32 	%r1077, %r1076, 2;
	mov.u32 	%r1078, _ZZN3cub18CUB_300001_SM_10006detail6select23DeviceSelectSweepKernelINS2_10policy_hubIiNS0_8NullTypeEiLb0ELNS0_10SelectImplE0EE10Policy1000EPiPS5_S9_S9_NS0_13ScanTileStateIiLb1EEE8LessThanS5_iNS2_19streaming_context_tIlLb1EEELS6_0EEEvT0_T1_T2_T3_T4_T5_T6_T7_iT8_NS1_7vsmem_tEE19static_temp_storage;
	add.s32 	%r1079, %r1078, %r1077;
	st.shared.u32 	[%r1079], %r1061;
	st.shared.u32 	[%r1079+128], %r1062;
	st.shared.u32 	[%r1079+256], %r1063;
	st.shared.u32 	[%r1079+384], %r1064;
	st.shared.u32 	[%r1079+512], %r1065;
	st.shared.u32 	[%r1079+640], %r1066;
	st.shared.u32 	[%r1079+768], %r1067;
	st.shared.u32 	[%r1079+896], %r1068;
	st.shared.u32 	[%r1079+1024], %r1069;
	st.shared.u32 	[%r1079+1152], %r1070;
	st.shared.u32 	[%r1079+1280], %r1071;
	st.shared.u32 	[%r1079+1408], %r1072;
	st.shared.u32 	[%r1079+1536], %r1073;
	st.shared.u32 	[%r1079+1664], %r1074;
	st.shared.u32 	[%r1079+1792], %r1075;
	bar.warp.sync 	-1;
	mad.lo.s32 	%r1080, %r1026, 56, %r1079;
	ld.shared.u32 	%r89, [%r1080];
	ld.shared.u32 	%r90, [%r1080+4];
	ld.shared.u32 	%r91, [%r1080+8];
	ld.shared.u32 	%r92, [%r1080+12];
	ld.shared.u32 	%r93, [%r1080+16];
	ld.shared.u32 	%r94, [%r1080+20];
	ld.shared.u32 	%r95, [%r1080+24];
	ld.shared.u32 	%r96, [%r1080+28];
	ld.shared.u32 	%r97, [%r1080+32];
	ld.shared.u32 	%r98, [%r1080+36];
	ld.shared.u32 	%r99, [%r1080+40];
	ld.shared.u32 	%r100, [%r1080+44];
	ld.shared.u32 	%r101, [%r1080+48];
	ld.shared.u32 	%r102, [%r1080+52];
	ld.shared.u32 	%r103, [%r1080+56];
	setp.lt.s32 	%p355, %r89, %r1;
	selp.u32 	%r104, 1, 0, %p355;
	setp.lt.s32 	%p356, %r90, %r1;
	selp.u32 	%r1081, 1, 0, %p356;
	setp.lt.s32 	%p357, %r91, %r1;
	selp.u32 	%r1082, 1, 0, %p357;
	setp.lt.s32 	%p358, %r92, %r1;
	selp.u32 	%r1083, 1, 0, %p358;
	setp.lt.s32 	%p359, %r93, %r1;
	selp.u32 	%r1084, 1, 0, %p359;
	setp.lt.s32 	%p360, %r94, %r1;
	selp.u32 	%r1085, 1, 0, %p360;
	setp.lt.s32 	%p361, %r95, %r1;
	selp.u32 	%r1086, 1, 0, %p361;
	setp.lt.s32 	%p362, %r96, %r1;
	selp.u32 	%r1087, 1, 0, %p362;
	setp.lt.s32 	%p363, %r97, %r1;
	selp.u32 	%r1088, 1, 0, %p363;
	setp.lt.s32 	%p364, %r98, %r1;
	selp.u32 	%r1089, 1, 0, %p364;
	setp.lt.s32 	%p365, %r99, %r1;
	selp.u32 	%r1090, 1, 0, %p365;
	setp.lt.s32 	%p366, %r100, %r1;
	selp.u32 	%r1091, 1, 0, %p366;
	setp.lt.s32 	%p367, %r101, %r1;
	selp.u32 	%r1092, 1, 0, %p367;
	setp.lt.s32 	%p368, %r102, %r1;
	selp.u32 	%r1093, 1, 0, %p368;
	setp.lt.s32 	%p369, %r103, %r1;
	selp.u32 	%r1094, 1, 0, %p369;
	bar.sync 	0;
	add.s32 	%r105, %r1081, %r104;
	add.s32 	%r106, %r105, %r1082;
	add.s32 	%r107, %r106, %r1083;
	add.s32 	%r108, %r107, %r1084;
	add.s32 	%r109, %r108, %r1085;
	add.s32 	%r110, %r109, %r1086;
	add.s32 	%r111, %r110, %r1087;
	add.s32 	%r112, %r111, %r1088;
	add.s32 	%r113, %r112, %r1089;
	add.s32 	%r114, %r113, %r1090;
	add.s32 	%r115, %r114, %r1091;
	add.s32 	%r116, %r115, %r1092;
	add.s32 	%r117, %r116, %r1093;
	add.s32 	%r1031, %r117, %r1094;
	mov.b32 	%r1029, 1;
	mov.b32 	%r1054, 0;
	mov.b32 	%r1056, -1;
	// begin inline asm
	{  .reg .s32 r0;  .reg .pred p;  shfl.sync.up.b32 r0|p, %r1031, %r1029, %r1054, %r1056;  @p add.s32 r0, r0, %r1031;  mov.s32 %r1027, r0;}
	// end inline asm
	mov.b32 	%r1035, 2;
	// begin inline asm
	{  .reg .s32 r0;  .reg .pred p;  shfl.sync.up.b32 r0|p, %r1027, %r1035, %r1054, %r1056;  @p add.s32 r0, r0, %r1027;  mov.s32 %r1033, r0;}
	// end inline asm
	mov.b32 	%r1041, 4;
	// begin inline asm
	{  .reg .s32 r0;  .reg .pred p;  shfl.sync.up.b32 r0|p, %r1033, %r1041, %r1054, %r1056;  @p add.s32 r0, r0, %r1033;  mov.s32 %r1039, r0;}
	// end inline asm
	mov.b32 	%r1047, 8;
	// begin inline asm
	{  .reg .s32 r0;  .reg .pred p;  shfl.sync.up.b32 r0|p, %r1039, %r1047, %r1054, %r1056;  @p add.s32 r0, r0, %r1039;  mov.s32 %r1045, r0;}
	// end inline asm
	mov.b32 	%r1053, 16;
	// begin inline asm
	{  .reg .s32 r0;  .reg .pred p;  shfl.sync.up.b32 r0|p, %r1045, %r1053, %r1054, %r1056;  @p add.s32 r0, r0, %r1045;  mov.s32 %r1051, r0;}
	// end inline asm
	setp.ne.s32 	%p370, %r1026, 31;
	@%p370 bra 	$L__BB1_116;
	shl.b32 	%r1095, %r88, 2;
	add.s32 	%r1097, %r1078, %r1095;
	st.shared.u32 	[%r1097], %r1051;
$L__BB1_116:
	sub.s32 	%r1098, %r1051, %r1031;
	bar.sync 	0;
	ld.shared.v4.u32 	{%r1099, %r1100, %r1101, %r1102}, [_ZZN3cub18CUB_300001_SM_10006detail6select23DeviceSelectSweepKernelINS2_10policy_hubIiNS0_8NullTypeEiLb0ELNS0_10SelectImplE0EE10Policy1000EPiPS5_S9_S9_NS0_13ScanTileStateIiLb1EEE8LessThanS5_iNS2_19streaming_context_tIlLb1EEELS6_0EEEvT0_T1_T2_T3_T4_T5_T6_T7_iT8_NS1_7vsmem_tEE19static_temp_storage];
	add.s32 	%r1103, %r1100, %r1099;
	setp.eq.s32 	%p371, %r88, 2;
	selp.b32 	%r1104, %r1103, %r1099, %p371;
	add.s32 	%r1105, %r1103, %r1101;
	setp.eq.s32 	%p372, %r88, 3;
	selp.b32 	%r1106, %r1105, %r1104, %p372;
	add.s32 	%r1107, %r1105, %r1102;
	setp.eq.s32 	%p373, %r88, 4;
	selp.b32 	%r1108, %r1107, %r1106, %p373;
	ld.shared.v4.u32 	{%r1109, %r1110, %r1111, %r1112}, [_ZZN3cub18CUB_300001_SM_10006detail6select23DeviceSelectSweepKernelINS2_10policy_hubIiNS0_8NullTypeEiLb0ELNS0_10SelectImplE0EE10Policy1000EPiPS5_S9_S9_NS0_13ScanTileStateIiLb1EEE8LessThanS5_iNS2_19streaming_context_tIlLb1EEELS6_0EEEvT0_T1_T2_T3_T4_T5_T6_T7_iT8_NS1_7vsmem_tEE19static_temp_storage+16];
	add.s32 	%r1113, %r1107, %r1109;
	setp.eq.s32 	%p374, %r88, 5;
	selp.b32 	%r1114, %r1113, %r1108, %p374;
	add.s32 	%r1115, %r1113, %r1110;
	setp.eq.s32 	%p375, %r88, 6;
	selp.b32 	%r1116, %r1115, %r1114, %p375;
	add.s32 	%r1117, %r1115, %r1111;
	setp.eq.s32 	%p376, %r88, 7;
	selp.b32 	%r1118, %r1117, %r1116, %p376;
	add.s32 	%r1119, %r1117, %r1112;
	setp.eq.s32 	%p377, %r88, 8;
	selp.b32 	%r1120, %r1119, %r1118, %p377;
	ld.shared.v4.u32 	{%r1121, %r1122, %r1123, %r1124}, [_ZZN3cub18CUB_300001_SM_10006detail6select23DeviceSelectSweepKernelINS2_10policy_hubIiNS0_8NullTypeEiLb0ELNS0_10SelectImplE0EE10Policy1000EPiPS5_S9_S9_NS0_13ScanTileStateIiLb1EEE8LessThanS5_iNS2_19streaming_context_tIlLb1EEELS6_0EEEvT0_T1_T2_T3_T4_T5_T6_T7_iT8_NS1_7vsmem_tEE19static_temp_storage+32];
	add.s32 	%r1125, %r1119, %r1121;
	setp.eq.s32 	%p378, %r88, 9;
	selp.b32 	%r1126, %r1125, %r1120, %p378;
	add.s32 	%r1127, %r1125, %r1122;
	setp.eq.s32 	%p379, %r88, 10;
	selp.b32 	%r1128, %r1127, %r1126, %p379;
	add.s32 	%r1129, %r1127, %r1123;
	setp.eq.s32 	%p380, %r88, 11;
	selp.b32 	%r1130, %r1129, %r1128, %p380;
	add.s32 	%r120, %r1129, %r1124;
	setp.gt.u32 	%p381, %r1501, 31;
	setp.lt.u32 	%p382, %r1501, 32;
	setp.eq.s32 	%p383, %r1026, 0;
	selp.b32 	%r1131, 0, %r1098, %p383;
	add.s32 	%r1497, %r1130, %r1131;
	selp.b32 	%r122, %r1098, %r1497, %p382;
	@%p381 bra 	$L__BB1_132;
	setp.ne.s32 	%p384, %r1501, 0;
	mul.wide.s32 	%rd448, %r1484, 8;
	add.s64 	%rd54, %rd4, %rd448;
	@%p384 bra 	$L__BB1_119;
	st.shared.u32 	[_ZZN3cub18CUB_300001_SM_10006detail6select23DeviceSelectSweepKernelINS2_10policy_hubIiNS0_8NullTypeEiLb0ELNS0_10SelectImplE0EE10Policy1000EPiPS5_S9_S9_NS0_13ScanTileStateIiLb1EEE8LessThanS5_iNS2_19streaming_context_tIlLb1EEELS6_0EEEvT0_T1_T2_T3_T4_T5_T6_T7_iT8_NS1_7vsmem_tEE19static_temp_storage+76], %r120;
	add.s64 	%rd449, %rd54, 256;
	mov.b32 	%r1132, 100;
	// begin inline asm
	st.relaxed.gpu.v2.u32 [%rd449], {%r1132, %r120};
	// end inline asm
$L__BB1_119:
	not.b32 	%r1138, %r1501;
	add.s32 	%r1492, %r1484, %r1138;
	mov.b32 	%r1134, 585;
	// begin inline asm
	nanosleep.u32 %r1134;
	// end inline asm
	mul.wide.s32 	%rd451, %r1492, 8;
	add.s64 	%rd452, %rd4, %rd451;
	add.s64 	%rd450, %rd452, 256;
	// begin inline asm
	ld.relaxed.gpu.v2.u32 {%r1494, %r1486}, [%rd450];
	// end inline asm
	mov.b32 	%r1487, 754;
$L__BB1_120:
	setp.eq.s32 	%p385, %r1494, 99;
	mov.b32 	%r1139, -1;
	vote.sync.any.pred 	%p386, %p385, %r1139;
	not.pred 	%p387, %p386;
	@%p387 bra 	$L__BB1_122;
	shr.u32 	%r132, %r1487, 1;
	mul.lo.s32 	%r1309, %r1484, 16807;
	and.b32  	%r1484, %r1309, 2147483647;
	sub.s32 	%r1310, %r1487, %r132;
	add.s32 	%r1311, %r1310, 1;
	rem.u32 	%r1312, %r1484, %r1311;
	add.s32 	%r1306, %r1312, %r132;
	// begin inline asm
	nanosleep.u32 %r1306;
	// end inline asm
	// begin inline asm
	ld.relaxed.gpu.v2.u32 {%r1494, %r1486}, [%rd450];
	// end inline asm
	mov.u32 	%r1487, %r132;
	bra.uni 	$L__BB1_120;
$L__BB1_122:
	setp.eq.s32 	%p388, %r1494, 101;
	mov.b32 	%r1166, -1;
	vote.sync.ballot.b32 	%r1168, %p388, %r1166;
	// begin inline asm
	mov.u32 %r1141, %lanemask_ge;
	// end inline asm
	and.b32  	%r1169, %r1168, %r1141;
	or.b32  	%r1170, %r1169, -2147483648;
	add.s32 	%r1171, %r1170, -1;
	not.b32 	%r1172, %r1170;
	and.b32  	%r1173, %r1172, %r1171;
	popc.b32 	%r1145, %r1173;
	mov.b32 	%r1144, 1;
	// begin inline asm
	shfl.sync.down.b32 %r1142, %r1486, %r1144, %r1145, %r1166;
	// end inline asm
	setp.lt.s32 	%p390, %r1026, %r1145;
	selp.b32 	%r1174, %r1142, 0, %p390;
	add.s32 	%r1148, %r1174, %r1486;
	mov.b32 	%r1149, 2;
	// begin inline asm
	shfl.sync.down.b32 %r1147, %r1148, %r1149, %r1145, %r1166;
	// end inline asm
	add.s32 	%r137, %r1026, 2;
	setp.gt.s32 	%p391, %r137, %r1145;
	selp.b32 	%r1175, 0, %r1147, %p391;
	add.s32 	%r1153, %r1148, %r1175;
	mov.b32 	%r1154, 4;
	// begin inline asm
	shfl.sync.down.b32 %r1152, %r1153, %r1154, %r1145, %r1166;
	// end inline asm
	add.s32 	%r138, %r1026, 4;
	setp.gt.s32 	%p392, %r138, %r1145;
	selp.b32 	%r1176, 0, %r1152, %p392;
	add.s32 	%r1158, %r1153, %r1176;
	mov.b32 	%r1159, 8;
	// begin inline asm
	shfl.sync.down.b32 %r1157, %r1158, %r1159, %r1145, %r1166;
	// end inline asm
	add.s32 	%r139, %r1026, 8;
	setp.gt.s32 	%p393, %r139, %r1145;
	selp.b32 	%r1177, 0, %r1157, %p393;
	add.s32 	%r1163, %r1158, %r1177;
	mov.b32 	%r1164, 16;
	// begin inline asm
	shfl.sync.down.b32 %r1162, %r1163, %r1164, %r1145, %r1166;
	// end inline asm
	add.s32 	%r140, %r1026, 16;
	setp.gt.s32 	%p394, %r140, %r1145;
	selp.b32 	%r1178, 0, %r1162, %p394;
	add.s32 	%r1490, %r1163, %r1178;
	add.s64 	%rd56, %rd4, 256;
	mov.b32 	%r1488, 754;
$L__BB1_123:
	setp.ne.s32 	%p395, %r1494, 101;
	mov.b32 	%r1179, -1;
	vote.sync.all.pred 	%p396, %p395, %r1179;
	not.pred 	%p397, %p396;
	@%p397 bra 	$L__BB1_128;
	shr.u32 	%r1488, %r1488, 1;
	mul.wide.s32 	%rd553, %r1492, 8;
	add.s64 	%rd554, %rd56, %rd553;
	add.s64 	%rd552, %rd554, -256;
	// begin inline asm
	ld.relaxed.gpu.v2.u32 {%r1494, %r1495}, [%rd552];
	// end inline asm
	mov.u32 	%r1496, %r1488;
$L__BB1_125:
	setp.eq.s32 	%p457, %r1494, 99;
	mov.b32 	%r1260, -1;
	vote.sync.any.pred 	%p458, %p457, %r1260;
	not.pred 	%p459, %p458;
	@%p459 bra 	$L__BB1_127;
	shr.u32 	%r156, %r1496, 1;
	mul.lo.s32 	%r1302, %r1484, 16807;
	and.b32  	%r1484, %r1302, 2147483647;
	sub.s32 	%r1303, %r1496, %r156;
	add.s32 	%r1304, %r1303, 1;
	rem.u32 	%r1305, %r1484, %r1304;
	add.s32 	%r1299, %r1305, %r156;
	// begin inline asm
	nanosleep.u32 %r1299;
	// end inline asm
	// begin inline asm
	ld.relaxed.gpu.v2.u32 {%r1494, %r1495}, [%rd552];
	// end inline asm
	mov.u32 	%r1496, %r156;
	bra.uni 	$L__BB1_125;
$L__BB1_127:
	setp.eq.s32 	%p460, %r1494, 101;
	mov.b32 	%r1286, -1;
	vote.sync.ballot.b32 	%r1287, %p460, %r1286;
	and.b32  	%r1288, %r1287, %r1141;
	or.b32  	%r1289, %r1288, -2147483648;
	add.s32 	%r1290, %r1289, -1;
	not.b32 	%r1291, %r1289;
	and.b32  	%r1292, %r1291, %r1290;
	popc.b32 	%r1265, %r1292;
	mov.b32 	%r1264, 1;
	// begin inline asm
	shfl.sync.down.b32 %r1262, %r1495, %r1264, %r1265, %r1286;
	// end inline asm
	setp.lt.s32 	%p462, %r1026, %r1265;
	selp.b32 	%r1293, %r1262, 0, %p462;
	add.s32 	%r1268, %r1293, %r1495;
	mov.b32 	%r1269, 2;
	// begin inline asm
	shfl.sync.down.b32 %r1267, %r1268, %r1269, %r1265, %r1286;
	// end inline asm
	setp.gt.s32 	%p463, %r137, %r1265;
	selp.b32 	%r1294, 0, %r1267, %p463;
	add.s32 	%r1273, %r1268, %r1294;
	mov.b32 	%r1274, 4;
	// begin inline asm
	shfl.sync.down.b32 %r1272, %r1273, %r1274, %r1265, %r1286;
	// end inline asm
	setp.gt.s32 	%p464, %r138, %r1265;
	selp.b32 	%r1295, 0, %r1272, %p464;
	add.s32 	%r1278, %r1273, %r1295;
	mov.b32 	%r1279, 8;
	// begin inline asm
	shfl.sync.down.b32 %r1277, %r1278, %r1279, %r1265, %r1286;
	// end inline asm
	setp.gt.s32 	%p465, %r139, %r1265;
	selp.b32 	%r1296, 0, %r1277, %p465;
	add.s32 	%r1283, %r1278, %r1296;
	mov.b32 	%r1284, 16;
	// begin inline asm
	shfl.sync.down.b32 %r1282, %r1283, %r1284, %r1265, %r1286;
	// end inline asm
	setp.gt.s32 	%p466, %r140, %r1265;
	selp.b32 	%r1297, 0, %r1282, %p466;
	add.s32 	%r1298, %r1297, %r1490;
	add.s32 	%r1490, %r1298, %r1283;
	add.s32 	%r1492, %r1492, -32;
	bra.uni 	$L__BB1_123;
$L__BB1_128:
	setp.ne.s32 	%p398, %r1501, 0;
	@%p398 bra 	$L__BB1_130;
	add.s32 	%r1182, %r1490, %r120;
	add.s64 	%rd453, %rd54, 256;
	mov.b32 	%r1181, 101;
	// begin inline asm
	st.relaxed.gpu.v2.u32 [%rd453], {%r1181, %r1182};
	// end inline asm
	st.shared.u32 	[_ZZN3cub18CUB_300001_SM_10006detail6select23DeviceSelectSweepKernelINS2_10policy_hubIiNS0_8NullTypeEiLb0ELNS0_10SelectImplE0EE10Policy1000EPiPS5_S9_S9_NS0_13ScanTileStateIiLb1EEE8LessThanS5_iNS2_19streaming_context_tIlLb1EEELS6_0EEEvT0_T1_T2_T3_T4_T5_T6_T7_iT8_NS1_7vsmem_tEE19static_temp_storage+68], %r1490;
	st.shared.u32 	[_ZZN3cub18CUB_300001_SM_10006detail6select23DeviceSelectSweepKernelINS2_10policy_hubIiNS0_8NullTypeEiLb0ELNS0_10SelectImplE0EE10Policy1000EPiPS5_S9_S9_NS0_13ScanTileStateIiLb1EEE8LessThanS5_iNS2_19streaming_context_tIlLb1EEELS6_0EEEvT0_T1_T2_T3_T4_T5_T6_T7_iT8_NS1_7vsmem_tEE19static_temp_storage+72], %r1182;
$L__BB1_130:
	setp.ne.s32 	%p399, %r1026, 0;
	mov.u32 	%r1497, %r122;
	@%p399 bra 	$L__BB1_132;
	st.shared.u32 	[_ZZN3cub18CUB_300001_SM_10006detail6select23DeviceSelectSweepKernelINS2_10policy_hubIiNS0_8NullTypeEiLb0ELNS0_10SelectImplE0EE10Policy1000EPiPS5_S9_S9_NS0_13ScanTileStateIiLb1EEE8LessThanS5_iNS2_19streaming_context_tIlLb1EEELS6_0EEEvT0_T1_T2_T3_T4_T5_T6_T7_iT8_NS1_7vsmem_tEE19static_temp_storage+60], %r1490;
	mov.u32 	%r1497, %r1490;
$L__BB1_132:
	mov.u64 	%rd58, %rd205;
	bar.sync 	0;
	setp.eq.s32 	%p400, %r1501, 0;
	ld.shared.u32 	%r1183, [_ZZN3cub18CUB_300001_SM_10006detail6select23DeviceSelectSweepKernelINS2_10policy_hubIiNS0_8NullTypeEiLb0ELNS0_10SelectImplE0EE10Policy1000EPiPS5_S9_S9_NS0_13ScanTileStateIiLb1EEE8LessThanS5_iNS2_19streaming_context_tIlLb1EEELS6_0EEEvT0_T1_T2_T3_T4_T5_T6_T7_iT8_NS1_7vsmem_tEE19static_temp_storage+60];
	.pragma "used_bytes_mask 61680";
	ld.shared.v4.u32 	{%r1184, %r163, %r1185, %r164}, [_ZZN3cub18CUB_300001_SM_10006detail6select23DeviceSelectSweepKernelINS2_10policy_hubIiNS0_8NullTypeEiLb0ELNS0_10SelectImplE0EE10Policy1000EPiPS5_S9_S9_NS0_13ScanTileStateIiLb1EEE8LessThanS5_iNS2_19streaming_context_tIlLb1EEELS6_0EEEvT0_T1_T2_T3_T4_T5_T6_T7_iT8_NS1_7vsmem_tEE19static_temp_storage+64];
	selp.b32 	%r1186, 0, %r1183, %p400;
	add.s32 	%r165, %r1186, %r1497;
	add.s32 	%r166, %r165, %r104;
	add.s32 	%r167, %r105, %r165;
	add.s32 	%r168, %r106, %r165;
	add.s32 	%r169, %r107, %r165;
	add.s32 	%r170, %r108, %r165;
	add.s32 	%r171, %r109, %r165;
	add.s32 	%r172, %r110, %r165;
	add.s32 	%r173, %r111, %r165;
	add.s32 	%r174, %r112, %r165;
	add.s32 	%r175, %r113, %r165;
	add.s32 	%r176, %r114, %r165;
	add.s32 	%r177, %r115, %r165;
	add.s32 	%r178, %r116, %r165;
	add.s32 	%r179, %r117, %r165;
	setp.gt.s32 	%p401, %r164, 384;
	@%p401 bra 	$L__BB1_193;
	setp.lt.s32 	%p402, %r89, %r1;
	ld.param.u8 	%rs3, [%rd58];
	ld.param.u64 	%rd454, [%rd58+24];
	cvta.to.global.u64 	%rd59, %rd454;
	@%p402 bra 	$L__BB1_134;
	bra.uni 	$L__BB1_137;
$L__BB1_134:
	setp.ne.s16 	%p403, %rs3, 0;
	mov.b64 	%rd693, 0;
	@%p403 bra 	$L__BB1_136;
	ld.global.u64 	%rd693, [%rd59];
$L__BB1_136:
	cvt.s64.s32 	%rd456, %r165;
	add.s64 	%rd457, %rd693, %rd456;
	shl.b64 	%rd458, %rd457, 2;
	add.s64 	%rd459, %rd3, %rd458;
	st.global.u32 	[%rd459], %r89;
$L__BB1_137:
	setp.ge.s32 	%p404, %r90, %r1;
	@%p404 bra 	$L__BB1_141;
	setp.ne.s16 	%p405, %rs3, 0;
	mov.b64 	%rd694, 0;
	@%p405 bra 	$L__BB1_140;
	ld.global.u64 	%rd694, [%rd59];
$L__BB1_140:
	cvt.s64.s32 	%rd461, %r166;
	add.s64 	%rd462, %rd694, %rd461;
	shl.b64 	%rd463, %rd462, 2;
	add.s64 	%rd464, %rd3, %rd463;
	st.global.u32 	[%rd464], %r90;
$L__BB1_141:
	setp.ge.s32 	%p406, %r91, %r1;
	@%p406 bra 	$L__BB1_145;
	setp.ne.s16 	%p407, %rs3, 0;
	mov.b64 	%rd695, 0;
	@%p407 bra 	$L__BB1_144;
	ld.global.u64 	%rd695, [%rd59];
$L__BB1_144:
	cvt.s64.s32 	%rd466, %r167;
	add.s64 	%rd467, %rd695, %rd466;
	shl.b64 	%rd468, %rd467, 2;
	add.s64 	%rd469, %rd3, %rd468;
	st.global.u32 	[%rd469], %r91;
$L__BB1_145:
	setp.ge.s32 	%p408, %r92, %r1;
	@%p408 bra 	$L__BB1_149;
	setp.ne.s16 	%p409, %rs3, 0;
	mov.b64 	%rd696, 0;
	@%p409 bra 	$L__BB1_148;
	ld.global.u64 	%rd696, [%rd59];
$L__BB1_148:
	cvt.s64.s32 	%rd471, %r168;
	add.s64 	%rd472, %rd696, %rd471;
	shl.b64 	%rd473, %rd472, 2;
	add.s64 	%rd474, %rd3, %rd473;
	st.global.u32 	[%rd474], %r92;
$L__BB1_149:
	setp.ge.s32 	%p410, %r93, %r1;
	@%p410 bra 	$L__BB1_153;
	setp.ne.s16 	%p411, %rs3, 0;
	mov.b64 	%rd697, 0;
	@%p411 bra 	$L__BB1_152;
	ld.global.u64 	%rd697, [%rd59];
$L__BB1_152:
	cvt.s64.s32 	%rd476, %r169;
	add.s64 	%rd477, %rd697, %rd476;
	shl.b64 	%rd478, %rd477, 2;
	add.s64 	%rd479, %rd3, %rd478;
	st.global.u32 	[%rd479], %r93;
$L__BB1_153:
	setp.ge.s32 	%p412, %r94, %r1;
	@%p412 bra 	$L__BB1_157;
	setp.ne.s16 	%p413, %rs3, 0;
	mov.b64 	%rd698, 0;
	@%p413 bra 	$L__BB1_156;
	ld.global.u64 	%rd698, [%rd59];
$L__BB1_156:
	cvt.s64.s32 	%rd481, %r170;
	add.s64 	%rd482, %rd698, %rd481;
	shl.b64 	%rd483, %rd482, 2;
	add.s64 	%rd484, %rd3, %rd483;
	st.global.u32 	[%rd484], %r94;
$L__BB1_157:
	setp.ge.s32 	%p414, %r95, %r1;
	@%p414 bra 	$L__BB1_161;
	setp.ne.s16 	%p415, %rs3, 0;
	mov.b64 	%rd699, 0;
	@%p415 bra 	$L__BB1_160;
	ld.global.u64 	%rd699, [%rd59];
$L__BB1_160:
	cvt.s64.s32 	%rd486, %r171;
	add.s64 	%rd487, %rd699, %rd486;
	shl.b64 	%rd488, %rd487, 2;
	add.s64 	%rd489, %rd3, %rd488;
	st.global.u32 	[%rd489], %r95;
$L__BB1_161:
	setp.ge.s32 	%p416, %r96, %r1;
	@%p416 bra 	$L__BB1_165;
	setp.ne.s16 	%p417, %rs3, 0;
	mov.b64 	%rd700, 0;
	@%p417 bra 	$L__BB1_164;
	ld.global.u64 	%rd700, [%rd59];
$L__BB1_164:
	cvt.s64.s32 	%rd491, %r172;
	add.s64 	%rd492, %rd700, %rd491;
	shl.b64 	%rd493, %rd492, 2;
	add.s64 	%rd494, %rd3, %rd493;
	st.global.u32 	[%rd494], %r96;
$L__BB1_165:
	setp.ge.s32 	%p418, %r97, %r1;
	@%p418 bra 	$L__BB1_169;
	setp.ne.s16 	%p419, %rs3, 0;
	mov.b64 	%rd701, 0;
	@%p419 bra 	$L__BB1_168;
	ld.global.u64 	%rd701, [%rd59];
$L__BB1_168:
	cvt.s64.s32 	%rd496, %r173;
	add.s64 	%rd497, %rd701, %rd496;
	shl.b64 	%rd498, %rd497, 2;
	add.s64 	%rd499, %rd3, %rd498;
	st.global.u32 	[%rd499], %r97;
$L__BB1_169:
	setp.ge.s32 	%p420, %r98, %r1;
	@%p420 bra 	$L__BB1_173;
	setp.ne.s16 	%p421, %rs3, 0;
	mov.b64 	%rd702, 0;
	@%p421 bra 	$L__BB1_172;
	ld.global.u64 	%rd702, [%rd59];
$L__BB1_172:
	cvt.s64.s32 	%rd501, %r174;
	add.s64 	%rd502, %rd702, %rd501;
	shl.b64 	%rd503, %rd502, 2;
	add.s64 	%rd504, %rd3, %rd503;
	st.global.u32 	[%rd504], %r98;
$L__BB1_173:
	setp.ge.s32 	%p422, %r99, %r1;
	@%p422 bra 	$L__BB1_177;
	setp.ne.s16 	%p423, %rs3, 0;
	mov.b64 	%rd703, 0;
	@%p423 bra 	$L__BB1_176;
	ld.global.u64 	%rd703, [%rd59];
$L__BB1_176:
	cvt.s64.s32 	%rd506, %r175;
	add.s64 	%rd507, %rd703, %rd506;
	shl.b64 	%rd508, %rd507, 2;
	add.s64 	%rd509, %rd3, %rd508;
	st.global.u32 	[%rd509], %r99;
$L__BB1_177:
	setp.ge.s32 	%p424, %r100, %r1;
	@%p424 bra 	$L__BB1_181;
	setp.ne.s16 	%p425, %rs3, 0;
	mov.b64 	%rd704, 0;
	@%p425 bra 	$L__BB1_180;
	ld.global.u64 	%rd704, [%rd59];
$L__BB1_180:
	cvt.s64.s32 	%rd511, %r176;
	add.s64 	%rd512, %rd704, %rd511;
	shl.b64 	%rd513, %rd512, 2;
	add.s64 	%rd514, %rd3, %rd513;
	st.global.u32 	[%rd514], %r100;
$L__BB1_181:
	setp.ge.s32 	%p426, %r101, %r1;
	@%p426 bra 	$L__BB1_185;
	setp.ne.s16 	%p427, %rs3, 0;
	mov.b64 	%rd705, 0;
	@%p427 bra 	$L__BB1_184;
	ld.global.u64 	%rd705, [%rd59];
$L__BB1_184:
	cvt.s64.s32 	%rd516, %r177;
	add.s64 	%rd517, %rd705, %rd516;
	shl.b64 	%rd518, %rd517, 2;
	add.s64 	%rd519, %rd3, %rd518;
	st.global.u32 	[%rd519], %r101;
$L__BB1_185:
	setp.ge.s32 	%p428, %r102, %r1;
	@%p428 bra 	$L__BB1_189;
	setp.ne.s16 	%p429, %rs3, 0;
	mov.b64 	%rd706, 0;
	@%p429 bra 	$L__BB1_188;
	ld.global.u64 	%rd706, [%rd59];
$L__BB1_188:
	cvt.s64.s32 	%rd521, %r178;
	add.s64 	%rd522, %rd706, %rd521;
	shl.b64 	%rd523, %rd522, 2;
	add.s64 	%rd524, %rd3, %rd523;
	st.global.u32 	[%rd524], %r102;
$L__BB1_189:
	setp.ge.s32 	%p430, %r103, %r1;
	@%p430 bra 	$L__BB1_545;
	setp.ne.s16 	%p431, %rs3, 0;
	mov.b64 	%rd707, 0;
	@%p431 bra 	$L__BB1_192;
	ld.global.u64 	%rd707, [%rd59];
$L__BB1_192:
	cvt.s64.s32 	%rd526, %r179;
	add.s64 	%rd527, %rd707, %rd526;
	shl.b64 	%rd528, %rd527, 2;
	add.s64 	%rd529, %rd3, %rd528;
	st.global.u32 	[%rd529], %r103;
	bra.uni 	$L__BB1_545;
$L__BB1_193:
	setp.ge.s32 	%p432, %r89, %r1;
	bar.sync 	0;
	@%p432 bra 	$L__BB1_195;
	sub.s32 	%r1187, %r165, %r163;
	shl.b32 	%r1188, %r1187, 2;
	mov.u32 	%r1189, _ZZN3cub18CUB_300001_SM_10006detail6select23DeviceSelectSweepKernelINS2_10policy_hubIiNS0_8NullTypeEiLb0ELNS0_10SelectImplE0EE10Policy1000EPiPS5_S9_S9_NS0_13ScanTileStateIiLb1EEE8LessThanS5_iNS2_19streaming_context_tIlLb1EEELS6_0EEEvT0_T1_T2_T3_T4_T5_T6_T7_iT8_NS1_7vsmem_tEE19static_temp_storage;
	add.s32 	%r1190, %r1189, %r1188;
	st.shared.u32 	[%r1190], %r89;
$L__BB1_195:
	setp.ge.s32 	%p433, %r90, %r1;
	@%p433 bra 	$L__BB1_197;
	sub.s32 	%r1191, %r166, %r163;
	shl.b32 	%r1192, %r1191, 2;
	mov.u32 	%r1193, _ZZN3cub18CUB_300001_SM_10006detail6select23DeviceSelectSweepKernelINS2_10policy_hubIiNS0_8NullTypeEiLb0ELNS0_10SelectImplE0EE10Policy1000EPiPS5_S9_S9_NS0_13ScanTileStateIiLb1EEE8LessThanS5_iNS2_19streaming_context_tIlLb1EEELS6_0EEEvT0_T1_T2_T3_T4_T5_T6_T7_iT8_NS1_7vsmem_tEE19static_temp_storage;
	add.s32 	%r1194, %r1193, %r1192;
	st.shared.u32 	[%r1194], %r90;
$L__BB1_197:
	setp.ge.s32 	%p434, %r91, %r1;
	@%p434 bra 	$L__BB1_199;
	sub.s32 	%r1195, %r167, %r163;
	shl.b32 	%r1196, %r1195, 2;
	mov.u32 	%r1197, _ZZN3cub18CUB_300001_SM_10006detail6select23DeviceSelectSweepKernelINS2_10policy_hubIiNS0_8NullTypeEiLb0ELNS0_10SelectImplE0EE10Policy1000EPiPS5_S9_S9_NS0_13ScanTileStateIiLb1EEE8LessThanS5_iNS2_19streaming_context_tIlLb1EEELS6_0EEEvT0_T1_T2_T3_T4_T5_T6_T7_iT8_NS1_7vsmem_tEE19static_temp_storage;
	add.s32 	%r1198, %r1197, %r1196;
	st.shared.u32 	[%r1198], %r91;
$L__BB1_199:
	setp.ge.s32 	%p435, %r92, %r1;
	@%p435 bra 	$L__BB1_201;
	sub.s32 	%r1199, %r168, %r163;
	shl.b32 	%r1200, %r1199, 2;
	mov.u32 	%r1201, _ZZN3cub18CUB_300001_SM_10006detail6select23DeviceSelectSweepKernelINS2_10policy_hubIiNS0_8NullTypeEiLb0ELNS0_10SelectImplE0EE10Policy1000EPiPS5_S9_S9_NS0_13ScanTileStateIiLb1EEE8LessThanS5_iNS2_19streaming_context_tIlLb1EEELS6_0EEEvT0_T1_T2_T3_T4_T5_T6_T7_iT8_NS1_7vsmem_tEE19static_temp_storage;
	add.s32 	%r1202, %r1201, %r1200;
	st.shared.u32 	[%r1202], %r92;
$L__BB1_201:
	setp.ge.s32 	%p436, %r93, %r1;
	@%p436 bra 	$L__BB1_203;
	sub.s32 	%r1203, %r169, %r163;
	shl.b32 	%r1204, %r1203, 2;
	mov.u32 	%r1205, _ZZN3cub18CUB_300001_SM_10006detail6select23DeviceSelectSweepKernelINS2_10policy_hubIiNS0_8NullTypeEiLb0ELNS0_10SelectImplE0EE10Policy1000EPiPS5_S9_S9_NS0_13ScanTileStateIiLb1EEE8LessThanS5_iNS2_19streaming_context_tIlLb1EEELS6_0EEEvT0_T1_T2_T3_T4_T5_T6_T7_iT8_NS1_7vsmem_tEE19static_temp_storage;
	add.s32 	%r1206, %r1205, %r1204;
	st.shared.u32 	[%r1206], %r93;
$L__BB1_203:
	setp.ge.s32 	%p437, %r94, %r1;
	@%p437 bra 	$L__BB1_205;
	sub.s32 	%r1207, %r170, %r163;
	shl.b32 	%r1208, %r1207, 2;
	mov.u32 	%r1209, _ZZN3cub18CUB_300001_SM_10006detail6select23DeviceSelectSweepKernelINS2_10policy_hubIiNS0_8NullTypeEiLb0ELNS0_10SelectImplE0EE10Policy1000EPiPS5_S9_S9_NS0_13ScanTileStateIiLb1EEE8LessThanS5_iNS2_19streaming_context_tIlLb1EEELS6_0EEEvT0_T1_T2_T3_T4_T5_T6_T7_iT8_NS1_7vsmem_tEE19static_temp_storage;
	add.s32 	%r1210, %r1209, %r1208;
	st.shared.u32 	[%r1210], %r94;
$L__BB1_205:
	setp.ge.s32 	%p438, %r95, %r1;
	@%p438 bra 	$L__BB1_207;
	sub.s32 	%r1211, %r171, %r163;
	shl.b32 	%r1212, %r1211, 2;
	mov.u32 	%r1213, _ZZN3cub18CUB_300001_SM_10006detail6select23DeviceSelectSweepKernelINS2_10policy_hubIiNS0_8NullTypeEiLb0ELNS0_10SelectImplE0EE10Policy1000EPiPS5_S9_S9_NS0_13ScanTileStateIiLb1EEE8LessThanS5_iNS2_19streaming_context_tIlLb1EEELS6_0EEEvT0_T1_T2_T3_T4_T5_T6_T7_iT8_NS1_7vsmem_tEE19static_temp_storage;
	add.s32 	%r1214, %r1213, %r1212;
	st.shared.u32 	[%r1214], %r95;
$L__BB1_207:
	setp.ge.s32 	%p439, %r96, %r1;
	@%p439 bra 	$L__BB1_209;
	sub.s32 	%r1215, %r172, %r163;
	shl.b32 	%r1216, %r1215, 2;
	mov.u32 	%r1217, _ZZN3cub18CUB_300001_SM_10006detail6select23DeviceSelectSweepKernelINS2_10policy_hubIiNS0_8NullTypeEiLb0ELNS0_10SelectImplE0EE10Policy1000EPiPS5_S9_S9_NS0_13ScanTileStateIiLb1EEE8LessThanS5_iNS2_19streaming_context_tIlLb1EEELS6_0EEEvT0_T1_T2_T3_T4_T5_T6_T7_iT8_NS1_7vsmem_tEE19static_temp_storage;
	add.s32 	%r1218, %r1217, %r1216;
	st.shared.u32 	[%r1218], %r96;
$L__BB1_209:
	setp.ge.s32 	%p440, %r97, %r1;
	@%p440 bra 	$L__BB1_211;
	sub.s32 	%r1219, %r173, %r163;
	shl.b32 	%r1220, %r1219, 2;
	mov.u32 	%r1221, _ZZN3cub18CUB_300001_SM_10006detail6select23DeviceSelectSweepKernelINS2_10policy_hubIiNS0_8NullTypeEiLb0ELNS0_10SelectImplE0EE10Policy1000EPiPS5_S9_S9_NS0_13ScanTileStateIiLb1EEE8LessThanS5_iNS2_19streaming_context_tIlLb1EEELS6_0EEEvT0_T1_T2_T3_T4_T5_T6_T7_iT8_NS1_7vsmem_tEE19static_temp_storage;
	add.s32 	%r1222, %r1221, %r1220;
	st.shared.u32 	[%r1222], %r97;
$L__BB1_211:
	setp.ge.s32 	%p441, %r98, %r1;
	@%p441 bra 	$L__BB1_213;
	sub.s32 	%r1223, %r174, %r163;
	shl.b32 	%r1224, %r1223, 2;
	mov.u32 	%r1225, _ZZN3cub18CUB_300001_SM_10006detail6select23DeviceSelectSweepKernelINS2_10policy_hubIiNS0_8NullTypeEiLb0ELNS0_10SelectImplE0EE10Policy1000EPiPS5_S9_S9_NS0_13ScanTileStateIiLb1EEE8LessThanS5_iNS2_19streaming_context_tIlLb1EEELS6_0EEEvT0_T1_T2_T3_T4_T5_T6_T7_iT8_NS1_7vsmem_tEE19static_temp_storage;
	add.s32 	%r1226, %r1225, %r1224;
	st.shared.u32 	[%r1226], %r98;
$L__BB1_213:
	setp.ge.s32 	%p442, %r99, %r1;
	@%p442 bra 	$L__BB1_215;
	sub.s32 	%r1227, %r175, %r163;
	shl.b32 	%r1228, %r1227, 2;
	mov.u32 	%r1229, _ZZN3cub18CUB_300001_SM_10006detail6select23DeviceSelectSweepKernelINS2_10policy_hubIiNS0_8NullTypeEiLb0ELNS0_10SelectImplE0EE10Policy1000EPiPS5_S9_S9_NS0_13ScanTileStateIiLb1EEE8LessThanS5_iNS2_19streaming_context_tIlLb1EEELS6_0EEEvT0_T1_T2_T3_T4_T5_T6_T7_iT8_NS1_7vsmem_tEE19static_temp_storage;
	add.s32 	%r1230, %r1229, %r1228;
	st.shared.u32 	[%r1230], %r99;
$L__BB1_215:
	setp.ge.s32 	%p443, %r100, %r1;
	@%p443 bra 	$L__BB1_217;
	sub.s32 	%r1231, %r176, %r163;
	shl.b32 	%r1232, %r1231, 2;
	mov.u32 	%r1233, _ZZN3cub18CUB_300001_SM_10006detail6select23DeviceSelectSweepKernelINS2_10policy_hubIiNS0_8NullTypeEiLb0ELNS0_10SelectImplE0EE10Policy1000EPiPS5_S9_S9_NS0_13ScanTileStateIiLb1EEE8LessThanS5_iNS2_19streaming_context_tIlLb1EEELS6_0EEEvT0_T1_T2_T3_T4_T5_T6_T7_iT8_NS1_7vsmem_tEE19static_temp_storage;
	add.s32 	%r1234, %r1233, %r1232;
	st.shared.u32 	[%r1234], %r100;
$L__BB1_217:
	setp.ge.s32 	%p444, %r101, %r1;
	@%p444 bra 	$L__BB1_219;
	sub.s32 	%r1235, %r177, %r163;
	shl.b32 	%r1236, %r1235, 2;
	mov.u32 	%r1237, _ZZN3cub18CUB_300001_SM_10006detail6select23DeviceSelectSweepKernelINS2_10policy_hubIiNS0_8NullTypeEiLb0ELNS0_10SelectImplE0EE10Policy1000EPiPS5_S9_S9_NS0_13ScanTileStateIiLb1EEE8LessThanS5_iNS2_19streaming_context_tIlLb1EEELS6_0EEEvT0_T1_T2_T3_T4_T5_T6_T7_iT8_NS1_7vsmem_tEE19static_temp_storage;
	add.s32 	%r1238, %r1237, %r1236;
	st.shared.u32 	[%r1238], %r101;
$L__BB1_219:
	setp.ge.s32 	%p445, %r102, %r1;
	@%p445 bra 	$L__BB1_221;
	sub.s32 	%r1239, %r178, %r163;
	shl.b32 	%r1240, %r1239, 2;
	mov.u32 	%r1241, _ZZN3cub18CUB_300001_SM_10006detail6select23DeviceSelectSweepKernelINS2_10policy_hubIiNS0_8NullTypeEiLb0ELNS0_10SelectImplE0EE10Policy1000EPiPS5_S9_S9_NS0_13ScanTileStateIiLb1EEE8LessThanS5_iNS2_19streaming_context_tIlLb1EEELS6_0EEEvT0_T1_T2_T3_T4_T5_T6_T7_iT8_NS1_7vsmem_tEE19static_temp_storage;
	add.s32 	%r1242, %r1241, %r1240;
	st.shared.u32 	[%r1242], %r102;
$L__BB1_221:
	setp.ge.s32 	%p446, %r103, %r1;
	@%p446 bra 	$L__BB1_223;
	sub.s32 	%r1243, %r179, %r163;
	shl.b32 	%r1244, %r1243, 2;
	mov.u32 	%r1245, _ZZN3cub18CUB_300001_SM_10006detail6select23DeviceSelectSweepKernelINS2_10policy_hubIiNS0_8NullTypeEiLb0ELNS0_10SelectImplE0EE10Policy1000EPiPS5_S9_S9_NS0_13ScanTileStateIiLb1EEE8LessThanS5_iNS2_19streaming_context_tIlLb1EEELS6_0EEEvT0_T1_T2_T3_T4_T5_T6_T7_iT8_NS1_7vsmem_tEE19static_temp_storage;
	add.s32 	%r1246, %r1245, %r1244;
	st.shared.u32 	[%r1246], %r103;
$L__BB1_223:
	bar.sync 	0;
	setp.ge.s32 	%p447, %r1501, %r164;
	@%p447 bra 	$L__BB1_545;
	ld.param.u8 	%rs4, [%rd58];
	ld.param.u64 	%rd530, [%rd58+24];
	cvta.to.global.u64 	%rd60, %rd530;
	not.b32 	%r1247, %r1501;
	add.s32 	%r180, %r164, %r1247;
	mul.hi.u32 	%r1248, %r180, -1431655765;
	shr.u32 	%r1249, %r1248, 8;
	add.s32 	%r181, %r1249, 1;
	and.b32  	%r1250, %r1249, 3;
	setp.eq.s32 	%p448, %r1250, 3;
	@%p448 bra 	$L__BB1_229;
	and.b32  	%r1251, %r181, 3;
	add.s32 	%r1500, %r163, %r1501;
	shl.b32 	%r1252, %r1501, 2;
	mov.u32 	%r1253, _ZZN3cub18CUB_300001_SM_10006detail6select23DeviceSelectSweepKernelINS2_10policy_hubIiNS0_8NullTypeEiLb0ELNS0_10SelectImplE0EE10Policy1000EPiPS5_S9_S9_NS0_13ScanTileStateIiLb1EEE8LessThanS5_iNS2_19streaming_context_tIlLb1EEELS6_0EEEvT0_T1_T2_T3_T4_T5_T6_T7_iT8_NS1_7vsmem_tEE19static_temp_storage;
	add.s32 	%r1499, %r1253, %r1252;
	neg.s32 	%r1498, %r1251;
	mad.lo.s32 	%r1501, %r1251, 384, %r1501;
$L__BB1_226:
	.pragma "nounroll";
	setp.ne.s16 	%p449, %rs4, 0;
	ld.shared.u32 	%r189, [%r1499];
	mov.b64 	%rd688, 0;
	@%p449 bra 	$L__BB1_228;
	ld.global.u64 	%rd688, [%rd60];
$L__BB1_228:
	cvt.s64.s32 	%rd532, %r1500;
	add.s64 	%rd533, %rd688, %rd532;
	shl.b64 	%rd534, %rd533, 2;
	add.s64 	%rd535, %rd3, %rd534;
	st.global.u32 	[%rd535], %r189;
	add.s32 	%r1500, %r1500, 384;
	add.s32 	%r1499, %r1499, 1536;
	add.s32 	%r1498, %r1498, 1;
	setp.ne.s32 	%p450, %r1498, 0;
	@%p450 bra 	$L__BB1_226;
$L__BB1_229:
	setp.lt.u32 	%p451, %r180, 1152;
	@%p451 bra 	$L__BB1_545;
	add.s32 	%r1503, %r163, %r1501;
	shl.b32 	%r1254, %r1501, 2;
	mov.u32 	%r1255, _ZZN3cub18CUB_300001_SM_10006detail6select23DeviceSelectSweepKernelINS2_10policy_hubIiNS0_8NullTypeEiLb0ELNS0_10SelectImplE0EE10Policy1000EPiPS5_S9_S9_NS0_13ScanTileStateIiLb1EEE8LessThanS5_iNS2_19streaming_context_tIlLb1EEELS6_0EEEvT0_T1_T2_T3_T4_T5_T6_T7_iT8_NS1_7vsmem_tEE19static_temp_storage;
	add.s32 	%r1256, %r1254, %r1255;
	add.s32 	%r1502, %r1256, 3072;
$L__BB1_231:
	setp.ne.s16 	%p452, %rs4, 0;
	cvt.s64.s32 	%rd63, %r1503;
	ld.shared.u32 	%r199, [%r1502+-3072];
	mov.b64 	%rd689, 0;
	@%p452 bra 	$L__BB1_233;
	ld.global.u64 	%rd689, [%rd60];
$L__BB1_233:
	setp.ne.s16 	%p453, %rs4, 0;
	add.s64 	%rd538, %rd689, %rd63;
	shl.b64 	%rd539, %rd538, 2;
	add.s64 	%rd540, %rd3, %rd539;
	st.global.u32 	[%rd540], %r199;
	ld.shared.u32 	%r200, [%r1502+-1536];
	mov.b64 	%rd690, 0;
	@%p453 bra 	$L__BB1_235;
	ld.global.u64 	%rd690, [%rd60];
$L__BB1_235:
	setp.ne.s16 	%p454, %rs4, 0;
	add.s64 	%rd542, %rd690, %rd63;
	shl.b64 	%rd543, %rd542, 2;
	add.s64 	%rd544, %rd3, %rd543;
	st.global.u32 	[%rd544+1536], %r200;
	ld.shared.u32 	%r201, [%r1502];
	mov.b64 	%rd691, 0;
	@%p454 bra 	$L__BB1_237;
	ld.global.u64 	%rd691, [%rd60];
$L__BB1_237:
	setp.ne.s16 	%p455, %rs4, 0;
	add.s64 	%rd546, %rd691, %rd63;
	shl.b64 	%rd547, %rd546, 2;
	add.s64 	%rd548, %rd3, %rd547;
	st.global.u32 	[%rd548+3072], %r201;
	ld.shared.u32 	%r202, [%r1502+1536];
	mov.b64 	%rd692, 0;
	@%p455 bra 	$L__BB1_239;
	ld.global.u64 	%rd692, [%rd60];
$L__BB1_239:
	cvt.u32.u64 	%r1257, %rd63;
	add.s64 	%rd549, %rd692, %rd63;
	shl.b64 	%rd550, %rd549, 2;
	add.s64 	%rd551, %rd3, %rd550;
	st.global.u32 	[%rd551+4608], %r202;
	add.s32 	%r1501, %r1501, 1536;
	add.s32 	%r1503, %r1257, 1536;
	add.s32 	%r1502, %r1502, 6144;
	setp.lt.s32 	%p456, %r1501, %r164;
	@%p456 bra 	$L__BB1_231;
	bra.uni 	$L__BB1_545;
$L__BB1_240:
	ld.param.u32 	%r1476, [_ZN3cub18CUB_300001_SM_10006detail6select23DeviceSelectSweepKernelINS2_10policy_hubIiNS0_8NullTypeEiLb0ELNS0_10SelectImplE0EE10Policy1000EPiPS5_S9_S9_NS0_13ScanTileStateIiLb1EEE8LessThanS5_iNS2_19streaming_context_tIlLb1EEELS6_0EEEvT0_T1_T2_T3_T4_T5_T6_T7_iT8_NS1_7vsmem_tE_param_7];
	sub.s32 	%r206, %r1476, %r3;
	setp.ne.s32 	%p32, %r1484, 0;
	@%p32 bra 	$L__BB1_381;
	ld.param.u8 	%rs30, [%rd1];
	setp.eq.s16 	%p205, %rs30, 0;
	ld.param.u64 	%rd324, [%rd1+16];
	selp.b64 	%rd325, %rd324, 0, %p205;
	cvt.u64.u32 	%rd326, %r3;
	add.s64 	%rd327, %rd325, %rd326;
	mov.u32 	%r1522, %tid.x;
	and.b32  	%r817, %r1522, 31;
	and.b32  	%r818, %r1522, 992;
	mul.lo.s32 	%r819, %r818, 15;
	or.b32  	%r208, %r819, %r817;
	setp.ge.s32 	%p206, %r208, %r206;
	cvt.u64.u32 	%rd328, %r208;
	add.s64 	%rd329, %rd327, %rd328;
	shl.b64 	%rd330, %rd329, 2;
	add.s64 	%rd102, %rd2, %rd330;
	@%p206 bra 	$L__BB1_243;
	ld.global.u32 	%r1505, [%rd102];
$L__BB1_243:
	add.s32 	%r821, %r208, 32;
	setp.ge.s32 	%p207, %r821, %r206;
	@%p207 bra 	$L__BB1_245;
	ld.global.u32 	%r1506, [%rd102+128];
$L__BB1_245:
	add.s32 	%r823, %r208, 64;
	setp.ge.s32 	%p208, %r823, %r206;
	@%p208 bra 	$L__BB1_247;
	ld.global.u32 	%r1507, [%rd102+256];
$L__BB1_247:
	add.s32 	%r825, %r208, 96;
	setp.ge.s32 	%p209, %r825, %r206;
	@%p209 bra 	$L__BB1_249;
	ld.global.u32 	%r1508, [%rd102+384];
$L__BB1_249:
	add.s32 	%r827, %r208, 128;
	setp.ge.s32 	%p210, %r827, %r206;
	@%p210 bra 	$L__BB1_251;
	ld.global.u32 	%r1509, [%rd102+512];
$L__BB1_251:
	add.s32 	%r829, %r208, 160;
	setp.ge.s32 	%p211, %r829, %r206;
	@%p211 bra 	$L__BB1_253;
	ld.global.u32 	%r1510, [%rd102+640];
$L__BB1_253:
	add.s32 	%r831, %r208, 192;
	setp.ge.s32 	%p212, %r831, %r206;
	@%p212 bra 	$L__BB1_255;
	ld.global.u32 	%r1511, [%rd102+768];
$L__BB1_255:
	add.s32 	%r833, %r208, 224;
	setp.ge.s32 	%p213, %r833, %r206;
	@%p213 bra 	$L__BB1_257;
	ld.global.u32 	%r1512, [%rd102+896];
$L__BB1_257:
	add.s32 	%r835, %r208, 256;
	setp.ge.s32 	%p214, %r835, %r206;
	@%p214 bra 	$L__BB1_259;
	ld.global.u32 	%r1513, [%rd102+1024];
$L__BB1_259:
	add.s32 	%r837, %r208, 288;
	setp.ge.s32 	%p215, %r837, %r206;
	@%p215 bra 	$L__BB1_261;
	ld.global.u32 	%r1514, [%rd102+1152];
$L__BB1_261:
	add.s32 	%r839, %r208, 320;
	setp.ge.s32 	%p216, %r839, %r206;
	@%p216 bra 	$L__BB1_263;
	ld.global.u32 	%r1515, [%rd102+1280];
$L__BB1_263:
	add.s32 	%r841, %r208, 352;
	setp.ge.s32 	%p217, %r841, %r206;
	@%p217 bra 	$L__BB1_265;
	ld.global.u32 	%r1516, [%rd102+1408];
$L__BB1_265:
	add.s32 	%r843, %r208, 384;
	setp.ge.s32 	%p218, %r843, %r206;
	@%p218 bra 	$L__BB1_267;
	ld.global.u32 	%r1517, [%rd102+1536];
$L__BB1_267:
	add.s32 	%r845, %r208, 416;
	setp.ge.s32 	%p219, %r845, %r206;
	@%p219 bra 	$L__BB1_269;
	ld.global.u32 	%r1518, [%rd102+1664];
$L__BB1_269:
	add.s32 	%r847, %r208, 448;
	setp.ge.s32 	%p220, %r847, %r206;
	@%p220 bra 	$L__BB1_271;
	ld.global.u32 	%r1519, [%rd102+1792];
$L__BB1_271:
	// begin inline asm
	mov.u32 %r848, %laneid;
	// end inline asm
	shr.u32 	%r240, %r1522, 5;
	mad.lo.s32 	%r879, %r240, 480, %r848;
	shl.b32 	%r880, %r879, 2;
	mov.u32 	%r881, _ZZN3cub18CUB_300001_SM_10006detail6select23DeviceSelectSweepKernelINS2_10policy_hubIiNS0_8NullTypeEiLb0ELNS0_10SelectImplE0EE10Policy1000EPiPS5_S9_S9_NS0_13ScanTileStateIiLb1EEE8LessThanS5_iNS2_19streaming_context_tIlLb1EEELS6_0EEEvT0_T1_T2_T3_T4_T5_T6_T7_iT8_NS1_7vsmem_tEE19static_temp_storage;
	add.s32 	%r882, %r881, %r880;
	st.shared.u32 	[%r882], %r1505;
	st.shared.u32 	[%r882+128], %r1506;
	st.shared.u32 	[%r882+256], %r1507;
	st.shared.u32 	[%r882+384], %r1508;
	st.shared.u32 	[%r882+512], %r1509;
	st.shared.u32 	[%r882+640], %r1510;
	st.shared.u32 	[%r882+768], %r1511;
	st.shared.u32 	[%r882+896], %r1512;
	st.shared.u32 	[%r882+1024], %r1513;
	st.shared.u32 	[%r882+1152], %r1514;
	st.shared.u32 	[%r882+1280], %r1515;
	st.shared.u32 	[%r882+1408], %r1516;
	st.shared.u32 	[%r882+1536], %r1517;
	st.shared.u32 	[%r882+1664], %r1518;
	st.shared.u32 	[%r882+1792], %r1519;
	bar.warp.sync 	-1;
	mad.lo.s32 	%r883, %r848, 56, %r882;
	ld.shared.u32 	%r884, [%r883];
	ld.shared.u32 	%r885, [%r883+4];
	ld.shared.u32 	%r886, [%r883+8];
	ld.shared.u32 	%r887, [%r883+12];
	ld.shared.u32 	%r888, [%r883+16];
	ld.shared.u32 	%r889, [%r883+20];
	ld.shared.u32 	%r890, [%r883+24];
	ld.shared.u32 	%r891, [%r883+28];
	ld.shared.u32 	%r892, [%r883+32];
	ld.shared.u32 	%r893, [%r883+36];
	ld.shared.u32 	%r894, [%r883+40];
	ld.shared.u32 	%r895, [%r883+44];
	ld.shared.u32 	%r896, [%r883+48];
	ld.shared.u32 	%r897, [%r883+52];
	ld.shared.u32 	%r898, [%r883+56];
	mul.lo.s32 	%r899, %r1522, 15;
	setp.ge.s32 	%p221, %r899, %r206;
	setp.lt.s32 	%p222, %r884, %r1;
	or.pred  	%p1, %p221, %p222;
	selp.u32 	%r256, 1, 0, %p1;
	add.s32 	%r900, %r899, 1;
	setp.ge.s32 	%p223, %r900, %r206;
	setp.lt.s32 	%p224, %r885, %r1;
	or.pred  	%p2, %p223, %p224;
	selp.u32 	%r901, 1, 0, %p2;
	add.s32 	%r902, %r899, 2;
	setp.ge.s32 	%p225, %r902, %r206;
	setp.lt.s32 	%p226, %r886, %r1;
	or.pred  	%p3, %p225, %p226;
	selp.u32 	%r903, 1, 0, %p3;
	add.s32 	%r904, %r899, 3;
	setp.ge.s32 	%p227, %r904, %r206;
	setp.lt.s32 	%p228, %r887, %r1;
	or.pred  	%p4, %p227, %p228;
	selp.u32 	%r905, 1, 0, %p4;
	add.s32 	%r906, %r899, 4;
	setp.ge.s32 	%p229, %r906, %r206;
	setp.lt.s32 	%p230, %r888, %r1;
	or.pred  	%p5, %p229, %p230;
	selp.u32 	%r907, 1, 0, %p5;
	add.s32 	%r908, %r899, 5;
	setp.ge.s32 	%p231, %r908, %r206;
	setp.lt.s32 	%p232, %r889, %r1;
	or.pred  	%p6, %p231, %p232;
	selp.u32 	%r909, 1, 0, %p6;
	add.s32 	%r910, %r899, 6;
	setp.ge.s32 	%p233, %r910, %r206;
	setp.lt.s32 	%p234, %r890, %r1;
	or.pred  	%p7, %p233, %p234;
	selp.u32 	%r911, 1, 0, %p7;
	add.s32 	%r912, %r899, 7;
	setp.ge.s32 	%p235, %r912, %r206;
	setp.lt.s32 	%p236, %r891, %r1;
	or.pred  	%p8, %p235, %p236;
	selp.u32 	%r913, 1, 0, %p8;
	add.s32 	%r914, %r899, 8;
	setp.ge.s32 	%p237, %r914, %r206;
	setp.lt.s32 	%p238, %r892, %r1;
	or.pred  	%p9, %p237, %p238;
	selp.u32 	%r915, 1, 0, %p9;
	add.s32 	%r916, %r899, 9;
	setp.ge.s32 	%p239, %r916, %r206;
	setp.lt.s32 	%p240, %r893, %r1;
	or.pred  	%p10, %p239, %p240;
	selp.u32 	%r917, 1, 0, %p10;
	add.s32 	%r918, %r899, 10;
	setp.ge.s32 	%p241, %r918, %r206;
	setp.lt.s32 	%p242, %r894, %r1;
	or.pred  	%p11, %p241, %p242;
	selp.u32 	%r919, 1, 0, %p11;
	add.s32 	%r920, %r899, 11;
	setp.ge.s32 	%p243, %r920, %r206;
	setp.lt.s32 	%p244, %r895, %r1;
	or.pred  	%p12, %p243, %p244;
	selp.u32 	%r921, 1, 0, %p12;
	add.s32 	%r922, %r899, 12;
	setp.ge.s32 	%p245, %r922, %r206;
	setp.lt.s32 	%p246, %r896, %r1;
	or.pred  	%p13, %p245, %p246;
	selp.u32 	%r923, 1, 0, %p13;
	add.s32 	%r924, %r899, 13;
	setp.ge.s32 	%p247, %r924, %r206;
	setp.lt.s32 	%p248, %r897, %r1;
	or.pred  	%p14, %p247, %p248;
	selp.u32 	%r925, 1, 0, %p14;
	add.s32 	%r926, %r899, 14;
	setp.ge.s32 	%p249, %r926, %r206;
	setp.lt.s32 	%p250, %r898, %r1;
	or.pred  	%p15, %p249, %p250;
	selp.u32 	%r927, 1, 0, %p15;
	bar.sync 	0;
	add.s32 	%r257, %r901, %r256;
	add.s32 	%r258, %r257, %r903;
	add.s32 	%r259, %r258, %r905;
	add.s32 	%r260, %r259, %r907;
	add.s32 	%r261, %r260, %r909;
	add.s32 	%r262, %r261, %r911;
	add.s32 	%r263, %r262, %r913;
	add.s32 	%r264, %r263, %r915;
	add.s32 	%r265, %r264, %r917;
	add.s32 	%r266, %r265, %r919;
	add.s32 	%r267, %r266, %r921;
	add.s32 	%r268, %r267, %r923;
	add.s32 	%r269, %r268, %r925;
	add.s32 	%r853, %r269, %r927;
	mov.b32 	%r851, 1;
	mov.b32 	%r876, 0;
	mov.b32 	%r878, -1;
	// begin inline asm
	{  .reg .s32 r0;  .reg .pred p;  shfl.sync.up.b32 r0|p, %r853, %r851, %r876, %r878;  @p add.s32 r0, r0, %r853;  mov.s32 %r849, r0;}
	// end inline asm
	mov.b32 	%r857, 2;
	// begin inline asm
	{  .reg .s32 r0;  .reg .pred p;  shfl.sync.up.b32 r0|p, %r849, %r857, %r876, %r878;  @p add.s32 r0, r0, %r849;  mov.s32 %r855, r0;}
	// end inline asm
	mov.b32 	%r863, 4;
	// begin inline asm
	{  .reg .s32 r0;  .reg .pred p;  shfl.sync.up.b32 r0|p, %r855, %r863, %r876, %r878;  @p add.s32 r0, r0, %r855;  mov.s32 %r861, r0;}
	// end inline asm
	mov.b32 	%r869, 8;
	// begin inline asm
	{  .reg .s32 r0;  .reg .pred p;  shfl.sync.up.b32 r0|p, %r861, %r869, %r876, %r878;  @p add.s32 r0, r0, %r861;  mov.s32 %r867, r0;}
	// end inline asm
	mov.b32 	%r875, 16;
	// begin inline asm
	{  .reg .s32 r0;  .reg .pred p;  shfl.sync.up.b32 r0|p, %r867, %r875, %r876, %r878;  @p add.s32 r0, r0, %r867;  mov.s32 %r873, r0;}
	// end inline asm
	setp.ne.s32 	%p251, %r848, 31;
	@%p251 bra 	$L__BB1_273;
	shl.b32 	%r928, %r240, 2;
	mov.u32 	%r929, _ZZN3cub18CUB_300001_SM_10006detail6select23DeviceSelectSweepKernelINS2_10policy_hubIiNS0_8NullTypeEiLb0ELNS0_10SelectImplE0EE10Policy1000EPiPS5_S9_S9_NS0_13ScanTileStateIiLb1EEE8LessThanS5_iNS2_19streaming_context_tIlLb1EEELS6_0EEEvT0_T1_T2_T3_T4_T5_T6_T7_iT8_NS1_7vsmem_tEE19static_temp_storage;
	add.s32 	%r930, %r929, %r928;
	st.shared.u32 	[%r930], %r873;
$L__BB1_273:
	mov.u64 	%rd103, %rd205;
	bar.sync 	0;
	ld.shared.v4.u32 	{%r272, %r273, %r274, %r275}, [_ZZN3cub18CUB_300001_SM_10006detail6select23DeviceSelectSweepKernelINS2_10policy_hubIiNS0_8NullTypeEiLb0ELNS0_10SelectImplE0EE10Policy1000EPiPS5_S9_S9_NS0_13ScanTileStateIiLb1EEE8LessThanS5_iNS2_19streaming_context_tIlLb1EEELS6_0EEEvT0_T1_T2_T3_T4_T5_T6_T7_iT8_NS1_7vsmem_tEE19static_temp_storage];
	add.s32 	%r931, %r273, %r272;
	setp.eq.s32 	%p252, %r240, 2;
	selp.b32 	%r932, %r931, %r272, %p252;
	add.s32 	%r933, %r931, %r274;
	setp.eq.s32 	%p253, %r240, 3;
	selp.b32 	%r934, %r933, %r932, %p253;
	add.s32 	%r935, %r933, %r275;
	setp.eq.s32 	%p254, %r240, 4;
	selp.b32 	%r936, %r935, %r934, %p254;
	ld.shared.v4.u32 	{%r276, %r277, %r278, %r279}, [_ZZN3cub18CUB_300001_SM_10006detail6select23DeviceSelectSweepKernelINS2_10policy_hubIiNS0_8NullTypeEiLb0ELNS0_10SelectImplE0EE10Policy1000EPiPS5_S9_S9_NS0_13ScanTileStateIiLb1EEE8LessThanS5_iNS2_19streaming_context_tIlLb1EEELS6_0EEEvT0_T1_T2_T3_T4_T5_T6_T7_iT8_NS1_7vsmem_tEE19static_temp_storage+16];
	add.s32 	%r937, %r935, %r276;
	setp.eq.s32 	%p255, %r240, 5;
	selp.b32 	%r938, %r937, %r936, %p255;
	add.s32 	%r939, %r937, %r277;
	setp.eq.s32 	%p256, %r240, 6;
	selp.b32 	%r940, %r939, %r938, %p256;
	add.s32 	%r941, %r939, %r278;
	setp.eq.s32 	%p257, %r240, 7;
	selp.b32 	%r942, %r941, %r940, %p257;
	add.s32 	%r943, %r941, %r279;
	setp.eq.s32 	%p258, %r240, 8;
	selp.b32 	%r944, %r943, %r942, %p258;
	ld.shared.v4.u32 	{%r280, %r281, %r282, %r283}, [_ZZN3cub18CUB_300001_SM_10006detail6select23DeviceSelectSweepKernelINS2_10policy_hubIiNS0_8NullTypeEiLb0ELNS0_10SelectImplE0EE10Policy1000EPiPS5_S9_S9_NS0_13ScanTileStateIiLb1EEE8LessThanS5_iNS2_19streaming_context_tIlLb1EEELS6_0EEEvT0_T1_T2_T3_T4_T5_T6_T7_iT8_NS1_7vsmem_tEE19static_temp_storage+32];
	add.s32 	%r945, %r943, %r280;
	setp.eq.s32 	%p259, %r240, 9;
	selp.b32 	%r946, %r945, %r944, %p259;
	add.s32 	%r947, %r945, %r281;
	setp.eq.s32 	%p260, %r240, 10;
	selp.b32 	%r948, %r947, %r946, %p260;
	add.s32 	%r949, %r947, %r282;
	setp.eq.s32 	%p261, %r240, 11;
	selp.b32 	%r950, %r949, %r948, %p261;
	setp.lt.u32 	%p262, %r1522, 32;
	selp.b32 	%r951, 0, %r950, %p262;
	setp.eq.s32 	%p263, %r848, 0;
	sub.s32 	%r952, %r873, %r853;
	selp.b32 	%r953, 0, %r952, %p263;
	add.s32 	%r284, %r951, %r953;
	add.s32 	%r285, %r284, %r256;
	add.s32 	%r286, %r257, %r284;
	add.s32 	%r287, %r258, %r284;
	add.s32 	%r288, %r259, %r284;
	add.s32 	%r289, %r260, %r284;
	add.s32 	%r290, %r261, %r284;
	add.s32 	%r291, %r262, %r284;
	add.s32 	%r292, %r263, %r284;
	add.s32 	%r293, %r264, %r284;
	add.s32 	%r294, %r265, %r284;
	add.s32 	%r295, %r266, %r284;
	add.s32 	%r296, %r267, %r284;
	add.s32 	%r297, %r268, %r284;
	add.s32 	%r298, %r269, %r284;
	add.s32 	%r954, %r206, %r283;
	add.s32 	%r955, %r954, %r949;
	add.s32 	%r1561, %r955, -5760;
	setp.gt.s32 	%p264, %r1561, 384;
	@%p264 bra 	$L__BB1_334;
	ld.param.u8 	%rs5, [%rd103];
	ld.param.u64 	%rd331, [%rd103+24];
	cvta.to.global.u64 	%rd104, %rd331;
	setp.lt.s32 	%p265, %r284, %r1561;
	and.pred  	%p266, %p1, %p265;
	@%p266 bra 	$L__BB1_275;
	bra.uni 	$L__BB1_278;
$L__BB1_275:
	setp.ne.s16 	%p267, %rs5, 0;
	mov.b64 	%rd715, 0;
	@%p267 bra 	$L__BB1_277;
	ld.global.u64 	%rd715, [%rd104];
$L__BB1_277:
	cvt.s64.s32 	%rd333, %r284;
	add.s64 	%rd334, %rd715, %rd333;
	shl.b64 	%rd335, %rd334, 2;
	add.s64 	%rd336, %rd3, %rd335;
	st.global.u32 	[%rd336], %r884;
$L__BB1_278:
	setp.ge.s32 	%p268, %r285, %r1561;
	not.pred 	%p269, %p2;
	or.pred  	%p270, %p269, %p268;
	@%p270 bra 	$L__BB1_282;
	setp.ne.s16 	%p271, %rs5, 0;
	mov.b64 	%rd716, 0;
	@%p271 bra 	$L__BB1_281;
	ld.global.u64 	%rd716, [%rd104];
$L__BB1_281:
	cvt.s64.s32 	%rd338, %r285;
	add.s64 	%rd339, %rd716, %rd338;
	shl.b64 	%rd340, %rd339, 2;
	add.s64 	%rd341, %rd3, %rd340;
	st.global.u32 	[%rd341], %r885;
$L__BB1_282:
	setp.ge.s32 	%p272, %r286, %r1561;
	not.pred 	%p273, %p3;
	or.pred  	%p274, %p273, %p272;
	@%p274 bra 	$L__BB1_286;
	setp.ne.s16 	%p275, %rs5, 0;
	mov.b64 	%rd717, 0;
	@%p275 bra 	$L__BB1_285;
	ld.global.u64 	%rd717, [%rd104];
$L__BB1_285:
	cvt.s64.s32 	%rd343, %r286;
	add.s64 	%rd344, %rd717, %rd343;
	shl.b64 	%rd345, %rd344, 2;
	add.s64 	%rd346, %rd3, %rd345;
	st.global.u32 	[%rd346], %r886;
$L__BB1_286:
	setp.ge.s32 	%p276, %r287, %r1561;
	not.pred 	%p277, %p4;
	or.pred  	%p278, %p277, %p276;
	@%p278 bra 	$L__BB1_290;
	setp.ne.s16 	%p279, %rs5, 0;
	mov.b64 	%rd718, 0;
	@%p279 bra 	$L__BB1_289;
	ld.global.u64 	%rd718, [%rd104];
$L__BB1_289:
	cvt.s64.s32 	%rd348, %r287;
	add.s64 	%rd349, %rd718, %rd348;
	shl.b64 	%rd350, %rd349, 2;
	add.s64 	%rd351, %rd3, %rd350;
	st.global.u32 	[%rd351], %r887;
$L__BB1_290:
	setp.ge.s32 	%p280, %r288, %r1561;
	not.pred 	%p281, %p5;
	or.pred  	%p282, %p281, %p280;
	@%p282 bra 	$L__BB1_294;
	setp.ne.s16 	%p283, %rs5, 0;
	mov.b64 	%rd719, 0;
	@%p283 bra 	$L__BB1_293;
	ld.global.u64 	%rd719, [%rd104];
$L__BB1_293:
	cvt.s64.s32 	%rd353, %r288;
	add.s64 	%rd354, %rd719, %rd353;
	shl.b64 	%rd355, %rd354, 2;
	add.s64 	%rd356, %rd3, %rd355;
	st.global.u32 	[%rd356], %r888;
$L__BB1_294:
	setp.ge.s32 	%p284, %r289, %r1561;
	not.pred 	%p285, %p6;
	or.pred  	%p286, %p285, %p284;
	@%p286 bra 	$L__BB1_298;
	setp.ne.s16 	%p287, %rs5, 0;
	mov.b64 	%rd720, 0;
	@%p287 bra 	$L__BB1_297;
	ld.global.u64 	%rd720, [%rd104];
$L__BB1_297:
	cvt.s64.s32 	%rd358, %r289;
	add.s64 	%rd359, %rd720, %rd358;
	shl.b64 	%rd360, %rd359, 2;
	add.s64 	%rd361, %rd3, %rd360;
	st.global.u32 	[%rd361], %r889;
$L__BB1_298:
	setp.ge.s32 	%p288, %r290, %r1561;
	not.pred 	%p289, %p7;
	or.pred  	%p290, %p289, %p288;
	@%p290 bra 	$L__BB1_302;
	setp.ne.s16 	%p291, %rs5, 0;
	mov.b64 	%rd721, 0;
	@%p291 bra 	$L__BB1_301;
	ld.global.u64 	%rd721, [%rd104];
$L__BB1_301:
	cvt.s64.s32 	%rd363, %r290;
	add.s64 	%rd364, %rd721, %rd363;
	shl.b64 	%rd365, %rd364, 2;
	add.s64 	%rd366, %rd3, %rd365;
	st.global.u32 	[%rd366], %r890;
$L__BB1_302:
	setp.ge.s32 	%p292, %r291, %r1561;
	not.pred 	%p293, %p8;
	or.pred  	%p294, %p293, %p292;
	@%p294 bra 	$L__BB1_306;
	setp.ne.s16 	%p295, %rs5, 0;
	mov.b64 	%rd722, 0;
	@%p295 bra 	$L__BB1_305;
	ld.global.u64 	%rd722, [%rd104];
$L__BB1_305:
	cvt.s64.s32 	%rd368, %r291;
	add.s64 	%rd369, %rd722, %rd368;
	shl.b64 	%rd370, %rd369, 2;
	add.s64 	%rd371, %rd3, %rd370;
	st.global.u32 	[%rd371], %r891;
$L__BB1_306:
	setp.ge.s32 	%p296, %r292, %r1561;
	not.pred 	%p297, %p9;
	or.pred  	%p298, %p297, %p296;
	@%p298 bra 	$L__BB1_310;
	setp.ne.s16 	%p299, %rs5, 0;
	mov.b64 	%rd723, 0;
	@%p299 bra 	$L__BB1_309;
	ld.global.u64 	%rd723, [%rd104];
$L__BB1_309:
	cvt.s64.s32 	%rd373, %r292;
	add.s64 	%rd374, %rd723, %rd373;
	shl.b64 	%rd375, %rd374, 2;
	add.s64 	%rd376, %rd3, %rd375;
	st.global.u32 	[%rd376], %r892;
$L__BB1_310:
	setp.ge.s32 	%p300, %r293, %r1561;
	not.pred 	%p301, %p10;
	or.pred  	%p302, %p301, %p300;
	@%p302 bra 	$L__BB1_314;
	setp.ne.s16 	%p303, %rs5, 0;
	mov.b64 	%rd724, 0;
	@%p303 bra 	$L__BB1_313;
	ld.global.u64 	%rd724, [%rd104];
$L__BB1_313:
	cvt.s64.s32 	%rd378, %r293;
	add.s64 	%rd379, %rd724, %rd378;
	shl.b64 	%rd380, %rd379, 2;
	add.s64 	%rd381, %rd3, %rd380;
	st.global.u32 	[%rd381], %r893;
$L__BB1_314:
	setp.ge.s32 	%p304, %r294, %r1561;
	not.pred 	%p305, %p11;
	or.pred  	%p306, %p305, %p304;
	@%p306 bra 	$L__BB1_318;
	setp.ne.s16 	%p307, %rs5, 0;
	mov.b64 	%rd725, 0;
	@%p307 bra 	$L__BB1_317;
	ld.global.u64 	%rd725, [%rd104];
$L__BB1_317:
	cvt.s64.s32 	%rd383, %r294;
	add.s64 	%rd384, %rd725, %rd383;
	shl.b64 	%rd385, %rd384, 2;
	add.s64 	%rd386, %rd3, %rd385;
	st.global.u32 	[%rd386], %r894;
$L__BB1_318:
	setp.ge.s32 	%p308, %r295, %r1561;
	not.pred 	%p309, %p12;
	or.pred  	%p310, %p309, %p308;
	@%p310 bra 	$L__BB1_322;
	setp.ne.s16 	%p311, %rs5, 0;
	mov.b64 	%rd726, 0;
	@%p311 bra 	$L__BB1_321;
	ld.global.u64 	%rd726, [%rd104];
$L__BB1_321:
	cvt.s64.s32 	%rd388, %r295;
	add.s64 	%rd389, %rd726, %rd388;
	shl.b64 	%rd390, %rd389, 2;
	add.s64 	%rd391, %rd3, %rd390;
	st.global.u32 	[%rd391], %r895;
$L__BB1_322:
	setp.ge.s32 	%p312, %r296, %r1561;
	not.pred 	%p313, %p13;
	or.pred  	%p314, %p313, %p312;
	@%p314 bra 	$L__BB1_326;
	setp.ne.s16 	%p315, %rs5, 0;
	mov.b64 	%rd727, 0;
	@%p315 bra 	$L__BB1_325;
	ld.global.u64 	%rd727, [%rd104];
$L__BB1_325:
	cvt.s64.s32 	%rd393, %r296;
	add.s64 	%rd394, %rd727, %rd393;
	shl.b64 	%rd395, %rd394, 2;
	add.s64 	%rd396, %rd3, %rd395;
	st.global.u32 	[%rd396], %r896;
$L__BB1_326:
	setp.ge.s32 	%p316, %r297, %r1561;
	not.pred 	%p317, %p14;
	or.pred  	%p318, %p317, %p316;
	@%p318 bra 	$L__BB1_330;
	setp.ne.s16 	%p319, %rs5, 0;
	mov.b64 	%rd728, 0;
	@%p319 bra 	$L__BB1_329;
	ld.global.u64 	%rd728, [%rd104];
$L__BB1_329:
	cvt.s64.s32 	%rd398, %r297;
	add.s64 	%rd399, %rd728, %rd398;
	shl.b64 	%rd400, %rd399, 2;
	add.s64 	%rd401, %rd3, %rd400;
	st.global.u32 	[%rd401], %r897;
$L__BB1_330:
	setp.ge.s32 	%p320, %r298, %r1561;
	not.pred 	%p321, %p15;
	or.pred  	%p322, %p321, %p320;
	@%p322 bra 	$L__BB1_537;
	setp.ne.s16 	%p323, %rs5, 0;
	mov.b64 	%rd729, 0;
	@%p323 bra 	$L__BB1_333;
	ld.global.u64 	%rd729, [%rd104];
$L__BB1_333:
	cvt.s64.s32 	%rd403, %r298;
	add.s64 	%rd404, %rd729, %rd403;
	shl.b64 	%rd405, %rd404, 2;
	add.s64 	%rd406, %rd3, %rd405;
	st.global.u32 	[%rd406], %r898;
	bra.uni 	$L__BB1_537;
$L__BB1_334:
	bar.sync 	0;
	not.pred 	%p324, %p1;
	@%p324 bra 	$L__BB1_336;
	shl.b32 	%r956, %r284, 2;
	mov.u32 	%r957, _ZZN3cub18CUB_300001_SM_10006detail6select23DeviceSelectSweepKernelINS2_10policy_hubIiNS0_8NullTypeEiLb0ELNS0_10SelectImplE0EE10Policy1000EPiPS5_S9_S9_NS0_13ScanTileStateIiLb1EEE8LessThanS5_iNS2_19streaming_context_tIlLb1EEELS6_0EEEvT0_T1_T2_T3_T4_T5_T6_T7_iT8_NS1_7vsmem_tEE19static_temp_storage;
	add.s32 	%r958, %r957, %r956;
	st.shared.u32 	[%r958], %r884;
$L__BB1_336:
	not.pred 	%p325, %p2;
	@%p325 bra 	$L__BB1_338;
	shl.b32 	%r959, %r285, 2;
	mov.u32 	%r960, _ZZN3cub18CUB_300001_SM_10006detail6select23DeviceSelectSweepKernelINS2_10policy_hubIiNS0_8NullTypeEiLb0ELNS0_10SelectImplE0EE10Policy1000EPiPS5_S9_S9_NS0_13ScanTileStateIiLb1EEE8LessThanS5_iNS2_19streaming_context_tIlLb1EEELS6_0EEEvT0_T1_T2_T3_T4_T5_T6_T7_iT8_NS1_7vsmem_tEE19static_temp_storage;
	add.s32 	%r961, %r960, %r959;
	st.shared.u32 	[%r961], %r885;
$L__BB1_338:
	not.pred 	%p326, %p3;
	@%p326 bra 	$L__BB1_340;
	shl.b32 	%r962, %r286, 2;
	mov.u32 	%r963, _ZZN3cub18CUB_300001_SM_10006detail6select23DeviceSelectSweepKernelINS2_10policy_hubIiNS0_8NullTypeEiLb0ELNS0_10SelectImplE0EE10Policy1000EPiPS5_S9_S9_NS0_13ScanTileStateIiLb1EEE8LessThanS5_iNS2_19streaming_context_tIlLb1EEELS6_0EEEvT0_T1_T2_T3_T4_T5_T6_T7_iT8_NS1_7vsmem_tEE19static_temp_storage;
	add.s32 	%r964, %r963, %r962;
	st.shared.u32 	[%r964], %r886;
$L__BB1_340:
	not.pred 	%p327, %p4;
	@%p327 bra 	$L__BB1_342;
	shl.b32 	%r965, %r287, 2;
	mov.u32 	%r966, _ZZN3cub18CUB_300001_SM_10006detail6select23DeviceSelectSweepKernelINS2_10policy_hubIiNS0_8NullTypeEiLb0ELNS0_10SelectImplE0EE10Policy1000EPiPS5_S9_S9_NS0_13ScanTileStateIiLb1EEE8LessThanS5_iNS2_19streaming_context_tIlLb1EEELS6_0EEEvT0_T1_T2_T3_T4_T5_T6_T7_iT8_NS1_7vsmem_tEE19static_temp_storage;
	add.s32 	%r967, %r966, %r965;
	st.shared.u32 	[%r967], %r887;
$L__BB1_342:
	not.pred 	%p328, %p5;
	@%p328 bra 	$L__BB1_344;
	shl.b32 	%r968, %r288, 2;
	mov.u32 	%r969, _ZZN3cub18CUB_300001_SM_10006detail6select23DeviceSelectSweepKernelINS2_10policy_hubIiNS0_8NullTypeEiLb0ELNS0_10SelectImplE0EE10Policy1000EPiPS5_S9_S9_NS0_13ScanTileStateIiLb1EEE8LessThanS5_iNS2_19streaming_context_tIlLb1EEELS6_0EEEvT0_T1_T2_T3_T4_T5_T6_T7_iT8_NS1_7vsmem_tEE19static_temp_storage;
	add.s32 	%r970, %r969, %r968;
	st.shared.u32 	[%r970], %r888;
$L__BB1_344:
	not.pred 	%p329, %p6;
	@%p329 bra 	$L__BB1_346;
	shl.b32 	%r971, %r289, 2;
	mov.u32 	%r972, _ZZN3cub18CUB_300001_SM_10006detail6select23DeviceSelectSweepKernelINS2_10policy_hubIiNS0_8NullTypeEiLb0ELNS0_10SelectImplE0EE10Policy1000EPiPS5_S9_S9_NS0_13ScanTileStateIiLb1EEE8LessThanS5_iNS2_19streaming_context_tIlLb1EEELS6_0EEEvT0_T1_T2_T3_T4_T5_T6_T7_iT8_NS1_7vsmem_tEE19static_temp_storage;
	add.s32 	%r973, %r972, %r971;
	st.shared.u32 	[%r973], %r889;
$L__BB1_346:
	not.pred 	%p330, %p7;
	@%p330 bra 	$L__BB1_348;
	shl.b32 	%r974, %r290, 2;
	mov.u32 	%r975, _ZZN3cub18CUB_300001_SM_10006detail6select23DeviceSelectSweepKernelINS2_10policy_hubIiNS0_8NullTypeEiLb0ELNS0_10SelectImplE0EE10Policy1000EPiPS5_S9_S9_NS0_13ScanTileStateIiLb1EEE8LessThanS5_iNS2_19streaming_context_tIlLb1EEELS6_0EEEvT0_T1_T2_T3_T4_T5_T6_T7_iT8_NS1_7vsmem_tEE19static_temp_storage;
	add.s32 	%r976, %r975, %r974;
	st.shared.u32 	[%r976], %r890;
$L__BB1_348:
	not.pred 	%p331, %p8;
	@%p331 bra 	$L__BB1_350;
	shl.b32 	%r977, %r291, 2;
	mov.u32 	%r978, _ZZN3cub18CUB_300001_SM_10006detail6select23DeviceSelectSweepKernelINS2_10policy_hubIiNS0_8NullTypeEiLb0ELNS0_10SelectImplE0EE10Policy1000EPiPS5_S9_S9_NS0_13ScanTileStateIiLb1EEE8LessThanS5_iNS2_19streaming_context_tIlLb1EEELS6_0EEEvT0_T1_T2_T3_T4_T5_T6_T7_iT8_NS1_7vsmem_tEE19static_temp_storage;
	add.s32 	%r979, %r978, %r977;
	st.shared.u32 	[%r979], %r891;
$L__BB1_350:
	not.pred 	%p332, %p9;
	@%p332 bra 	$L__BB1_352;
	shl.b32 	%r980, %r292, 2;
	mov.u32 	%r981, _ZZN3cub18CUB_300001_SM_10006detail6select23DeviceSelectSweepKernelINS2_10policy_hubIiNS0_8NullTypeEiLb0ELNS0_10SelectImplE0EE10Policy1000EPiPS5_S9_S9_NS0_13ScanTileStateIiLb1EEE8LessThanS5_iNS2_19streaming_context_tIlLb1EEELS6_0EEEvT0_T1_T2_T3_T4_T5_T6_T7_iT8_NS1_7vsmem_tEE19static_temp_storage;
	add.s32 	%r982, %r981, %r980;
	st.shared.u32 	[%r982], %r892;
$L__BB1_352:
	not.pred 	%p333, %p10;
	@%p333 bra 	$L__BB1_354;
	shl.b32 	%r983, %r293, 2;
	mov.u32 	%r984, _ZZN3cub18CUB_300001_SM_10006detail6select23DeviceSelectSweepKernelINS2_10policy_hubIiNS0_8NullTypeEiLb0ELNS0_10SelectImplE0EE10Policy1000EPiPS5_S9_S9_NS0_13ScanTileStateIiLb1EEE8LessThanS5_iNS2_19streaming_context_tIlLb1EEELS6_0EEEvT0_T1_T2_T3_T4_T5_T6_T7_iT8_NS1_7vsmem_tEE19static_temp_storage;
	add.s32 	%r985, %r984, %r983;
	st.shared.u32 	[%r985], %r893;
$L__BB1_354:
	not.pred 	%p334, %p11;
	@%p334 bra 	$L__BB1_356;
	shl.b32 	%r986, %r294, 2;
	mov.u32 	%r987, _ZZN3cub18CUB_300001_SM_10006detail6select23DeviceSelectSweepKernelINS2_10policy_hubIiNS0_8NullTypeEiLb0ELNS0_10SelectImplE0EE10Policy1000EPiPS5_S9_S9_NS0_13ScanTileStateIiLb1EEE8LessThanS5_iNS2_19streaming_context_tIlLb1EEELS6_0EEEvT0_T1_T2_T3_T4_T5_T6_T7_iT8_NS1_7vsmem_tEE19static_temp_storage;
	add.s32 	%r988, %r987, %r986;
	st.shared.u32 	[%r988], %r894;
$L__BB1_356:
	not.pred 	%p335, %p12;
	@%p335 bra 	$L__BB1_358;
	shl.b32 	%r989, %r295, 2;
	mov.u32 	%r990, _ZZN3cub18CUB_300001_SM_10006detail6select23DeviceSelectSweepKernelINS2_10policy_hubIiNS0_8NullTypeEiLb0ELNS0_10SelectImplE0EE10Policy1000EPiPS5_S9_S9_NS0_13ScanTileStateIiLb1EEE8LessThanS5_iNS2_19streaming_context_tIlLb1EEELS6_0EEEvT0_T1_T2_T3_T4_T5_T6_T7_iT8_NS1_7vsmem_tEE19static_temp_storage;
	add.s32 	%r991, %r990, %r989;
	st.shared.u32 	[%r991], %r895;
$L__BB1_358:
	not.pred 	%p336, %p13;
	@%p336 bra 	$L__BB1_360;
	shl.b32 	%r992, %r296, 2;
	mov.u32 	%r993, _ZZN3cub18CUB_300001_SM_10006detail6select23DeviceSelectSweepKernelINS2_10policy_hubIiNS0_8NullTypeEiLb0ELNS0_10SelectImplE0EE10Policy1000EPiPS5_S9_S9_NS0_13ScanTileStateIiLb1EEE8LessThanS5_iNS2_19streaming_context_tIlLb1EEELS6_0EEEvT0_T1_T2_T3_T4_T5_T6_T7_iT8_NS1_7vsmem_tEE19static_temp_storage;
	add.s32 	%r994, %r993, %r992;
	st.shared.u32 	[%r994], %r896;
$L__BB1_360:
	not.pred 	%p337, %p14;
	@%p337 bra 	$L__BB1_362;
	shl.b32 	%r995, %r297, 2;
	mov.u32 	%r996, _ZZN3cub18CUB_300001_SM_10006detail6select23DeviceSelectSweepKernelINS2_10policy_hubIiNS0_8NullTypeEiLb0ELNS0_10SelectImplE0EE10Policy1000EPiPS5_S9_S9_NS0_13ScanTileStateIiLb1EEE8LessThanS5_iNS2_19streaming_context_tIlLb1EEELS6_0EEEvT0_T1_T2_T3_T4_T5_T6_T7_iT8_NS1_7vsmem_tEE19static_temp_storage;
	add.s32 	%r997, %r996, %r995;
	st.shared.u32 	[%r997], %r897;
$L__BB1_362:
	not.pred 	%p338, %p15;
	@%p338 bra 	$L__BB1_364;
	shl.b32 	%r998, %r298, 2;
	mov.u32 	%r999, _ZZN3cub18CUB_300001_SM_10006detail6select23DeviceSelectSweepKernelINS2_10policy_hubIiNS0_8NullTypeEiLb0ELNS0_10SelectImplE0EE10Policy1000EPiPS5_S9_S9_NS0_13ScanTileStateIiLb1EEE8LessThanS5_iNS2_19streaming_context_tIlLb1EEELS6_0EEEvT0_T1_T2_T3_T4_T5_T6_T7_iT8_NS1_7vsmem_tEE19static_temp_storage;
	add.s32 	%r1000, %r999, %r998;
	st.shared.u32 	[%r1000], %r898;
$L__BB1_364:
	bar.sync 	0;
	setp.ge.u32 	%p339, %r1522, %r1561;
	@%p339 bra 	$L__BB1_537;
	ld.param.u32 	%r1478, [_ZN3cub18CUB_300001_SM_10006detail6select23DeviceSelectSweepKernelINS2_10policy_hubIiNS0_8NullTypeEiLb0ELNS0_10SelectImplE0EE10Policy1000EPiPS5_S9_S9_NS0_13ScanTileStateIiLb1EEE8LessThanS5_iNS2_19streaming_context_tIlLb1EEELS6_0EEEvT0_T1_T2_T3_T4_T5_T6_T7_iT8_NS1_7vsmem_tE_param_7];
	ld.param.u8 	%rs6, [%rd103];
	ld.param.u64 	%rd407, [%rd103+24];
	cvta.to.global.u64 	%rd105, %rd407;
	add.s32 	%r1001, %r273, %r274;
	add.s32 	%r1002, %r1001, %r275;
	add.s32 	%r1003, %r1002, %r276;
	add.s32 	%r1004, %r1003, %r277;
	add.s32 	%r1005, %r1004, %r278;
	add.s32 	%r1006, %r1005, %r279;
	add.s32 	%r1007, %r1006, %r280;
	add.s32 	%r1008, %r1007, %r281;
	add.s32 	%r1009, %r1008, %r282;
	add.s32 	%r1010, %r1009, %r283;
	add.s32 	%r1011, %r1010, %r272;
	add.s32 	%r1012, %r1011, %r1478;
	sub.s32 	%r1013, %r1012, %r1522;
	add.s32 	%r300, %r1013, -5761;
	mul.hi.u32 	%r1014, %r300, -1431655765;
	shr.u32 	%r1015, %r1014, 8;
	add.s32 	%r301, %r1015, 1;
	and.b32  	%r1016, %r1015, 3;
	setp.eq.s32 	%p340, %r1016, 3;
	@%p340 bra 	$L__BB1_370;
	cvt.u64.u32 	%rd708, %r1522;
	shl.b32 	%r1017, %r1522, 2;
	mov.u32 	%r1018, _ZZN3cub18CUB_300001_SM_10006detail6select23DeviceSelectSweepKernelINS2_10policy_hubIiNS0_8NullTypeEiLb0ELNS0_10SelectImplE0EE10Policy1000EPiPS5_S9_S9_NS0_13ScanTileStateIiLb1EEE8LessThanS5_iNS2_19streaming_context_tIlLb1EEELS6_0EEEvT0_T1_T2_T3_T4_T5_T6_T7_iT8_NS1_7vsmem_tEE19static_temp_storage;
	add.s32 	%r1521, %r1018, %r1017;
	and.b32  	%r1019, %r301, 3;
	neg.s32 	%r1520, %r1019;
$L__BB1_367:
	.pragma "nounroll";
	setp.ne.s16 	%p341, %rs6, 0;
	ld.shared.u32 	%r306, [%r1521];
	mov.b64 	%rd709, 0;
	@%p341 bra 	$L__BB1_369;
	ld.global.u64 	%rd709, [%rd105];
$L__BB1_369:
	add.s64 	%rd409, %rd709, %rd708;
	shl.b64 	%rd410, %rd409, 2;
	add.s64 	%rd411, %rd3, %rd410;
	st.global.u32 	[%rd411], %r306;
	add.s64 	%rd708, %rd708, 384;
	cvt.u32.u64 	%r1522, %rd708;
	add.s32 	%r1521, %r1521, 1536;
	add.s32 	%r1520, %r1520, 1;
	setp.ne.s32 	%p342, %r1520, 0;
	@%p342 bra 	$L__BB1_367;
$L__BB1_370:
	setp.lt.u32 	%p343, %r300, 1152;
	@%p343 bra 	$L__BB1_537;
	mul.wide.u32 	%rd413, %r1522, 4;
	add.s64 	%rd111, %rd3, %rd413;
	shl.b32 	%r1020, %r1522, 2;
	mov.u32 	%r1021, _ZZN3cub18CUB_300001_SM_10006detail6select23DeviceSelectSweepKernelINS2_10policy_hubIiNS0_8NullTypeEiLb0ELNS0_10SelectImplE0EE10Policy1000EPiPS5_S9_S9_NS0_13ScanTileStateIiLb1EEE8LessThanS5_iNS2_19streaming_context_tIlLb1EEELS6_0EEEvT0_T1_T2_T3_T4_T5_T6_T7_iT8_NS1_7vsmem_tEE19static_temp_storage;
	add.s32 	%r1022, %r1020, %r1021;
	add.s32 	%r1523, %r1022, 3072;
	mov.b64 	%rd710, 0;
$L__BB1_372:
	setp.ne.s16 	%p344, %rs6, 0;
	ld.shared.u32 	%r314, [%r1523+-3072];
	mov.b64 	%rd711, 0;
	@%p344 bra 	$L__BB1_374;
	ld.global.u64 	%rd711, [%rd105];
$L__BB1_374:
	setp.ne.s16 	%p345, %rs6, 0;
	shl.b64 	%rd416, %rd711, 2;
	add.s64 	%rd417, %rd710, %rd416;
	add.s64 	%rd418, %rd111, %rd417;
	st.global.u32 	[%rd418], %r314;
	ld.shared.u32 	%r315, [%r1523+-1536];
	mov.b64 	%rd712, 0;
	@%p345 bra 	$L__BB1_376;
	ld.global.u64 	%rd712, [%rd105];
$L__BB1_376:
	setp.ne.s16 	%p346, %rs6, 0;
	shl.b64 	%rd420, %rd712, 2;
	add.s64 	%rd421, %rd710, %rd420;
	add.s64 	%rd422, %rd111, %rd421;
	st.global.u32 	[%rd422+1536], %r315;
	ld.shared.u32 	%r316, [%r1523];
	mov.b64 	%rd713, 0;
	@%p346 bra 	$L__BB1_378;
	ld.global.u64 	%rd713, [%rd105];
$L__BB1_378:
	setp.ne.s16 	%p347, %rs6, 0;
	shl.b64 	%rd424, %rd713, 2;
	add.s64 	%rd425, %rd710, %rd424;
	add.s64 	%rd426, %rd111, %rd425;
	st.global.u32 	[%rd426+3072], %r316;
	ld.shared.u32 	%r317, [%r1523+1536];
	mov.b64 	%rd714, 0;
	@%p347 bra 	$L__BB1_380;
	ld.global.u64 	%rd714, [%rd105];
$L__BB1_380:
	shl.b64 	%rd427, %rd714, 2;
	add.s64 	%rd428, %rd710, %rd427;
	add.s64 	%rd429, %rd111, %rd428;
	st.global.u32 	[%rd429+4608], %r317;
	add.s32 	%r1522, %r1522, 1536;
	add.s64 	%rd710, %rd710, 6144;
	add.s32 	%r1523, %r1523, 6144;
	setp.lt.s32 	%p348, %r1522, %r1561;
	@%p348 bra 	$L__BB1_372;
	bra.uni 	$L__BB1_537;
$L__BB1_381:
	ld.param.u8 	%rs9, [%rd1];
	setp.eq.s16 	%p33, %rs9, 0;
	ld.param.u64 	%rd208, [%rd1+16];
	selp.b64 	%rd209, %rd208, 0, %p33;
	cvt.s64.s32 	%rd210, %r3;
	add.s64 	%rd211, %rd209, %rd210;
	mov.u32 	%r1557, %tid.x;
	and.b32  	%r482, %r1557, 31;
	and.b32  	%r483, %r1557, 992;
	mul.lo.s32 	%r484, %r483, 15;
	or.b32  	%r321, %r484, %r482;
	setp.ge.s32 	%p34, %r321, %r206;
	cvt.u64.u32 	%rd212, %r321;
	add.s64 	%rd213, %rd211, %rd212;
	shl.b64 	%rd214, %rd213, 2;
	add.s64 	%rd152, %rd2, %rd214;
	@%p34 bra 	$L__BB1_383;
	ld.global.u32 	%r1525, [%rd152];
$L__BB1_383:
	add.s32 	%r486, %r321, 32;
	setp.ge.s32 	%p35, %r486, %r206;
	@%p35 bra 	$L__BB1_385;
	ld.global.u32 	%r1526, [%rd152+128];
$L__BB1_385:
	add.s32 	%r488, %r321, 64;
	setp.ge.s32 	%p36, %r488, %r206;
	@%p36 bra 	$L__BB1_387;
	ld.global.u32 	%r1527, [%rd152+256];
$L__BB1_387:
	add.s32 	%r490, %r321, 96;
	setp.ge.s32 	%p37, %r490, %r206;
	@%p37 bra 	$L__BB1_389;
	ld.global.u32 	%r1528, [%rd152+384];
$L__BB1_389:
	add.s32 	%r492, %r321, 128;
	setp.ge.s32 	%p38, %r492, %r206;
	@%p38 bra 	$L__BB1_391;
	ld.global.u32 	%r1529, [%rd152+512];
$L__BB1_391:
	add.s32 	%r494, %r321, 160;
	setp.ge.s32 	%p39, %r494, %r206;
	@%p39 bra 	$L__BB1_393;
	ld.global.u32 	%r1530, [%rd152+640];
$L__BB1_393:
	add.s32 	%r496, %r321, 192;
	setp.ge.s32 	%p40, %r496, %r206;
	@%p40 bra 	$L__BB1_395;
	ld.global.u32 	%r1531, [%rd152+768];
$L__BB1_395:
	add.s32 	%r498, %r321, 224;
	setp.ge.s32 	%p41, %r498, %r206;
	@%p41 bra 	$L__BB1_397;
	ld.global.u32 	%r1532, [%rd152+896];
$L__BB1_397:
	add.s32 	%r500, %r321, 256;
	setp.ge.s32 	%p42, %r500, %r206;
	@%p42 bra 	$L__BB1_399;
	ld.global.u32 	%r1533, [%rd152+1024];
$L__BB1_399:
	add.s32 	%r502, %r321, 288;
	setp.ge.s32 	%p43, %r502, %r206;
	@%p43 bra 	$L__BB1_401;
	ld.global.u32 	%r1534, [%rd152+1152];
$L__BB1_401:
	add.s32 	%r504, %r321, 320;
	setp.ge.s32 	%p44, %r504, %r206;
	@%p44 bra 	$L__BB1_403;
	ld.global.u32 	%r1535, [%rd152+1280];
$L__BB1_403:
	add.s32 	%r506, %r321, 352;
	setp.ge.s32 	%p45, %r506, %r206;
	@%p45 bra 	$L__BB1_405;
	ld.global.u32 	%r1536, [%rd152+1408];
$L__BB1_405:
	add.s32 	%r508, %r321, 384;
	setp.ge.s32 	%p46, %r508, %r206;
	@%p46 bra 	$L__BB1_407;
	ld.global.u32 	%r1537, [%rd152+1536];
$L__BB1_407:
	add.s32 	%r510, %r321, 416;
	setp.ge.s32 	%p47, %r510, %r206;
	@%p47 bra 	$L__BB1_409;
	ld.global.u32 	%r1538, [%rd152+1664];
$L__BB1_409:
	add.s32 	%r512, %r321, 448;
	setp.ge.s32 	%p48, %r512, %r206;
	@%p48 bra 	$L__BB1_411;
	ld.global.u32 	%r1539, [%rd152+1792];
$L__BB1_411:
	// begin inline asm
	mov.u32 %r513, %laneid;
	// end inline asm
	shr.u32 	%r353, %r1557, 5;
	mad.lo.s32 	%r544, %r353, 480, %r513;
	shl.b32 	%r545, %r544, 2;
	mov.u32 	%r546, _ZZN3cub18CUB_300001_SM_10006detail6select23DeviceSelectSweepKernelINS2_10policy_hubIiNS0_8NullTypeEiLb0ELNS0_10SelectImplE0EE10Policy1000EPiPS5_S9_S9_NS0_13ScanTileStateIiLb1EEE8LessThanS5_iNS2_19streaming_context_tIlLb1EEELS6_0EEEvT0_T1_T2_T3_T4_T5_T6_T7_iT8_NS1_7vsmem_tEE19static_temp_storage;
	add.s32 	%r547, %r546, %r545;
	st.shared.u32 	[%r547], %r1525;
	st.shared.u32 	[%r547+128], %r1526;
	st.shared.u32 	[%r547+256], %r1527;
	st.shared.u32 	[%r547+384], %r1528;
	st.shared.u32 	[%r547+512], %r1529;
	st.shared.u32 	[%r547+640], %r1530;
	st.shared.u32 	[%r547+768], %r1531;
	st.shared.u32 	[%r547+896], %r1532;
	st.shared.u32 	[%r547+1024], %r1533;
	st.shared.u32 	[%r547+1152], %r1534;
	st.shared.u32 	[%r547+1280], %r1535;
	st.shared.u32 	[%r547+1408], %r1536;
	st.shared.u32 	[%r547+1536], %r1537;
	st.shared.u32 	[%r547+1664], %r1538;
	st.shared.u32 	[%r547+1792], %r1539;
	bar.warp.sync 	-1;
	mad.lo.s32 	%r548, %r513, 56, %r547;
	ld.shared.u32 	%r549, [%r548];
	ld.shared.u32 	%r550, [%r548+4];
	ld.shared.u32 	%r551, [%r548+8];
	ld.shared.u32 	%r552, [%r548+12];
	ld.shared.u32 	%r553, [%r548+16];
	ld.shared.u32 	%r554, [%r548+20];
	ld.shared.u32 	%r555, [%r548+24];
	ld.shared.u32 	%r556, [%r548+28];
	ld.shared.u32 	%r557, [%r548+32];
	ld.shared.u32 	%r558, [%r548+36];
	ld.shared.u32 	%r559, [%r548+40];
	ld.shared.u32 	%r560, [%r548+44];
	ld.shared.u32 	%r561, [%r548+48];
	ld.shared.u32 	%r562, [%r548+52];
	ld.shared.u32 	%r563, [%r548+56];
	mul.lo.s32 	%r564, %r1557, 15;
	setp.ge.s32 	%p49, %r564, %r206;
	setp.lt.s32 	%p50, %r549, %r1;
	or.pred  	%p16, %p49, %p50;
	selp.u32 	%r565, 1, 0, %p16;
	add.s32 	%r566, %r564, 1;
	setp.ge.s32 	%p51, %r566, %r206;
	setp.lt.s32 	%p52, %r550, %r1;
	or.pred  	%p17, %p51, %p52;
	selp.u32 	%r567, 1, 0, %p17;
	add.s32 	%r568, %r564, 2;
	setp.ge.s32 	%p53, %r568, %r206;
	setp.lt.s32 	%p54, %r551, %r1;
	or.pred  	%p18, %p53, %p54;
	selp.u32 	%r569, 1, 0, %p18;
	add.s32 	%r570, %r564, 3;
	setp.ge.s32 	%p55, %r570, %r206;
	setp.lt.s32 	%p56, %r552, %r1;
	or.pred  	%p19, %p55, %p56;
	selp.u32 	%r571, 1, 0, %p19;
	add.s32 	%r572, %r564, 4;
	setp.ge.s32 	%p57, %r572, %r206;
	setp.lt.s32 	%p58, %r553, %r1;
	or.pred  	%p20, %p57, %p58;
	selp.u32 	%r573, 1, 0, %p20;
	add.s32 	%r574, %r564, 5;
	setp.ge.s32 	%p59, %r574, %r206;
	setp.lt.s32 	%p60, %r554, %r1;
	or.pred  	%p21, %p59, %p60;
	selp.u32 	%r575, 1, 0, %p21;
	add.s32 	%r576, %r564, 6;
	setp.ge.s32 	%p61, %r576, %r206;
	setp.lt.s32 	%p62, %r555, %r1;
	or.pred  	%p22, %p61, %p62;
	selp.u32 	%r577, 1, 0, %p22;
	add.s32 	%r578, %r564, 7;
	setp.ge.s32 	%p63, %r578, %r206;
	setp.lt.s32 	%p64, %r556, %r1;
	or.pred  	%p23, %p63, %p64;
	selp.u32 	%r579, 1, 0, %p23;
	add.s32 	%r580, %r564, 8;
	setp.ge.s32 	%p65, %r580, %r206;
	setp.lt.s32 	%p66, %r557, %r1;
	or.pred  	%p24, %p65, %p66;
	selp.u32 	%r581, 1, 0, %p24;
	add.s32 	%r582, %r564, 9;
	setp.ge.s32 	%p67, %r582, %r206;
	setp.lt.s32 	%p68, %r558, %r1;
	or.pred  	%p25, %p67, %p68;
	selp.u32 	%r583, 1, 0, %p25;
	add.s32 	%r584, %r564, 10;
	setp.ge.s32 	%p69, %r584, %r206;
	setp.lt.s32 	%p70, %r559, %r1;
	or.pred  	%p26, %p69, %p70;
	selp.u32 	%r585, 1, 0, %p26;
	add.s32 	%r586, %r564, 11;
	setp.ge.s32 	%p71, %r586, %r206;
	setp.lt.s32 	%p72, %r560, %r1;
	or.pred  	%p27, %p71, %p72;
	selp.u32 	%r587, 1, 0, %p27;
	add.s32 	%r588, %r564, 12;
	setp.ge.s32 	%p73, %r588, %r206;
	setp.lt.s32 	%p74, %r561, %r1;
	or.pred  	%p28, %p73, %p74;
	selp.u32 	%r589, 1, 0, %p28;
	add.s32 	%r590, %r564, 13;
	setp.ge.s32 	%p75, %r590, %r206;
	setp.lt.s32 	%p76, %r562, %r1;
	or.pred  	%p29, %p75, %p76;
	selp.u32 	%r591, 1, 0, %p29;
	add.s32 	%r592, %r564, 14;
	setp.ge.s32 	%p77, %r592, %r206;
	setp.lt.s32 	%p78, %r563, %r1;
	or.pred  	%p30, %p77, %p78;
	selp.u32 	%r593, 1, 0, %p30;
	bar.sync 	0;
	add.s32 	%r369, %r567, %r565;
	add.s32 	%r370, %r369, %r569;
	add.s32 	%r371, %r370, %r571;
	add.s32 	%r372, %r371, %r573;
	add.s32 	%r373, %r372, %r575;
	add.s32 	%r374, %r373, %r577;
	add.s32 	%r375, %r374, %r579;
	add.s32 	%r376, %r375, %r581;
	add.s32 	%r377, %r376, %r583;
	add.s32 	%r378, %r377, %r585;
	add.s32 	%r379, %r378, %r587;
	add.s32 	%r380, %r379, %r589;
	add.s32 	%r381, %r380, %r591;
	add.s32 	%r518, %r381, %r593;
	mov.b32 	%r516, 1;
	mov.b32 	%r541, 0;
	mov.b32 	%r543, -1;
	// begin inline asm
	{  .reg .s32 r0;  .reg .pred p;  shfl.sync.up.b32 r0|p, %r518, %r516, %r541, %r543;  @p add.s32 r0, r0, %r518;  mov.s32 %r514, r0;}
	// end inline asm
	mov.b32 	%r522, 2;
	// begin inline asm
	{  .reg .s32 r0;  .reg .pred p;  shfl.sync.up.b32 r0|p, %r514, %r522, %r541, %r543;  @p add.s32 r0, r0, %r514;  mov.s32 %r520, r0;}
	// end inline asm
	mov.b32 	%r528, 4;
	// begin inline asm
	{  .reg .s32 r0;  .reg .pred p;  shfl.sync.up.b32 r0|p, %r520, %r528, %r541, %r543;  @p add.s32 r0, r0, %r520;  mov.s32 %r526, r0;}
	// end inline asm
	mov.b32 	%r534, 8;
	// begin inline asm
	{  .reg .s32 r0;  .reg .pred p;  shfl.sync.up.b32 r0|p, %r526, %r534, %r541, %r543;  @p add.s32 r0, r0, %r526;  mov.s32 %r532, r0;}
	// end inline asm
	mov.b32 	%r540, 16;
	// begin inline asm
	{  .reg .s32 r0;  .reg .pred p;  shfl.sync.up.b32 r0|p, %r532, %r540, %r541, %r543;  @p add.s32 r0, r0, %r532;  mov.s32 %r538, r0;}
	// end inline asm
	setp.ne.s32 	%p79, %r513, 31;
	@%p79 bra 	$L__BB1_413;
	shl.b32 	%r594, %r353, 2;
	mov.u32 	%r595, _ZZN3cub18CUB_300001_SM_10006detail6select23DeviceSelectSweepKernelINS2_10policy_hubIiNS0_8NullTypeEiLb0ELNS0_10SelectImplE0EE10Policy1000EPiPS5_S9_S9_NS0_13ScanTileStateIiLb1EEE8LessThanS5_iNS2_19streaming_context_tIlLb1EEELS6_0EEEvT0_T1_T2_T3_T4_T5_T6_T7_iT8_NS1_7vsmem_tEE19static_temp_storage;
	add.s32 	%r596, %r595, %r594;
	st.shared.u32 	[%r596], %r538;
$L__BB1_413:
	sub.s32 	%r597, %r538, %r518;
	bar.sync 	0;
	ld.shared.v4.u32 	{%r598, %r599, %r600, %r601}, [_ZZN3cub18CUB_300001_SM_10006detail6select23DeviceSelectSweepKernelINS2_10policy_hubIiNS0_8NullTypeEiLb0ELNS0_10SelectImplE0EE10Policy1000EPiPS5_S9_S9_NS0_13ScanTileStateIiLb1EEE8LessThanS5_iNS2_19streaming_context_tIlLb1EEELS6_0EEEvT0_T1_T2_T3_T4_T5_T6_T7_iT8_NS1_7vsmem_tEE19static_temp_storage];
	add.s32 	%r602, %r599, %r598;
	setp.eq.s32 	%p80, %r353, 2;
	selp.b32 	%r603, %r602, %r598, %p80;
	add.s32 	%r604, %r602, %r600;
	setp.eq.s32 	%p81, %r353, 3;
	selp.b32 	%r605, %r604, %r603, %p81;
	add.s32 	%r606, %r604, %r601;
	setp.eq.s32 	%p82, %r353, 4;
	selp.b32 	%r607, %r606, %r605, %p82;
	ld.shared.v4.u32 	{%r608, %r609, %r610, %r611}, [_ZZN3cub18CUB_300001_SM_10006detail6select23DeviceSelectSweepKernelINS2_10policy_hubIiNS0_8NullTypeEiLb0ELNS0_10SelectImplE0EE10Policy1000EPiPS5_S9_S9_NS0_13ScanTileStateIiLb1EEE8LessThanS5_iNS2_19streaming_context_tIlLb1EEELS6_0EEEvT0_T1_T2_T3_T4_T5_T6_T7_iT8_NS1_7vsmem_tEE19static_temp_storage+16];
	add.s32 	%r612, %r606, %r608;
	setp.eq.s32 	%p83, %r353, 5;
	selp.b32 	%r613, %r612, %r607, %p83;
	add.s32 	%r614, %r612, %r609;
	setp.eq.s32 	%p84, %r353, 6;
	selp.b32 	%r615, %r614, %r613, %p84;
	add.s32 	%r616, %r614, %r610;
	setp.eq.s32 	%p85, %r353, 7;
	selp.b32 	%r617, %r616, %r615, %p85;
	add.s32 	%r618, %r616, %r611;
	setp.eq.s32 	%p86, %r353, 8;
	selp.b32 	%r619, %r618, %r617, %p86;
	ld.shared.v4.u32 	{%r620, %r621, %r622, %r623}, [_ZZN3cub18CUB_300001_SM_10006detail6select23DeviceSelectSweepKernelINS2_10policy_hubIiNS0_8NullTypeEiLb0ELNS0_10SelectImplE0EE10Policy1000EPiPS5_S9_S9_NS0_13ScanTileStateIiLb1EEE8LessThanS5_iNS2_19streaming_context_tIlLb1EEELS6_0EEEvT0_T1_T2_T3_T4_T5_T6_T7_iT8_NS1_7vsmem_tEE19static_temp_storage+32];
	add.s32 	%r624, %r618, %r620;
	setp.eq.s32 	%p87, %r353, 9;
	selp.b32 	%r625, %r624, %r619, %p87;
	add.s32 	%r626, %r624, %r621;
	setp.eq.s32 	%p88, %r353, 10;
	selp.b32 	%r627, %r626, %r625, %p88;
	add.s32 	%r628, %r626, %r622;
	setp.eq.s32 	%p89, %r353, 11;
	selp.b32 	%r629, %r628, %r627, %p89;
	add.s32 	%r384, %r628, %r623;
	setp.gt.u32 	%p90, %r1557, 31;
	setp.lt.u32 	%p91, %r1557, 32;
	setp.eq.s32 	%p92, %r513, 0;
	selp.b32 	%r630, 0, %r597, %p92;
	add.s32 	%r1553, %r629, %r630;
	selp.b32 	%r386, %r597, %r1553, %p91;
	@%p90 bra 	$L__BB1_429;
	setp.ne.s32 	%p93, %r1557, 0;
	mul.wide.s32 	%rd215, %r1484, 8;
	add.s64 	%rd153, %rd4, %rd215;
	@%p93 bra 	$L__BB1_416;
	st.shared.u32 	[_ZZN3cub18CUB_300001_SM_10006detail6select23DeviceSelectSweepKernelINS2_10policy_hubIiNS0_8NullTypeEiLb0ELNS0_10SelectImplE0EE10Policy1000EPiPS5_S9_S9_NS0_13ScanTileStateIiLb1EEE8LessThanS5_iNS2_19streaming_context_tIlLb1EEELS6_0EEEvT0_T1_T2_T3_T4_T5_T6_T7_iT8_NS1_7vsmem_tEE19static_temp_storage+76], %r384;
	add.s64 	%rd216, %rd153, 256;
	mov.b32 	%r631, 100;
	// begin inline asm
	st.relaxed.gpu.v2.u32 [%rd216], {%r631, %r384};
	// end inline asm
$L__BB1_416:
	not.b32 	%r637, %r1557;
	add.s32 	%r1548, %r1484, %r637;
	mov.b32 	%r633, 585;
	// begin inline asm
	nanosleep.u32 %r633;
	// end inline asm
	mul.wide.s32 	%rd218, %r1548, 8;
	add.s64 	%rd219, %rd4, %rd218;
	add.s64 	%rd217, %rd219, 256;
	// begin inline asm
	ld.relaxed.gpu.v2.u32 {%r1550, %r1542}, [%rd217];
	// end inline asm
	mov.b32 	%r1543, 754;
$L__BB1_417:
	setp.eq.s32 	%p94, %r1550, 99;
	mov.b32 	%r638, -1;
	vote.sync.any.pred 	%p95, %p94, %r638;
	not.pred 	%p96, %p95;
	@%p96 bra 	$L__BB1_419;
	shr.u32 	%r396, %r1543, 1;
	mul.lo.s32 	%r812, %r1484, 16807;
	and.b32  	%r1484, %r812, 2147483647;
	sub.s32 	%r813, %r1543, %r396;
	add.s32 	%r814, %r813, 1;
	rem.u32 	%r815, %r1484, %r814;
	add.s32 	%r809, %r815, %r396;
	// begin inline asm
	nanosleep.u32 %r809;
	// end inline asm
	// begin inline asm
	ld.relaxed.gpu.v2.u32 {%r1550, %r1542}, [%rd217];
	// end inline asm
	mov.u32 	%r1543, %r396;
	bra.uni 	$L__BB1_417;
$L__BB1_419:
	setp.eq.s32 	%p97, %r1550, 101;
	mov.b32 	%r665, -1;
	vote.sync.ballot.b32 	%r667, %p97, %r665;
	// begin inline asm
	mov.u32 %r640, %lanemask_ge;
	// end inline asm
	and.b32  	%r668, %r667, %r640;
	or.b32  	%r669, %r668, -2147483648;
	add.s32 	%r670, %r669, -1;
	not.b32 	%r671, %r669;
	and.b32  	%r672, %r671, %r670;
	popc.b32 	%r644, %r672;
	mov.b32 	%r643, 1;
	// begin inline asm
	shfl.sync.down.b32 %r641, %r1542, %r643, %r644, %r665;
	// end inline asm
	setp.lt.s32 	%p99, %r513, %r644;
	selp.b32 	%r673, %r641, 0, %p99;
	add.s32 	%r647, %r673, %r1542;
	mov.b32 	%r648, 2;
	// begin inline asm
	shfl.sync.down.b32 %r646, %r647, %r648, %r644, %r665;
	// end inline asm
	add.s32 	%r401, %r513, 2;
	setp.gt.s32 	%p100, %r401, %r644;
	selp.b32 	%r674, 0, %r646, %p100;
	add.s32 	%r652, %r647, %r674;
	mov.b32 	%r653, 4;
	// begin inline asm
	shfl.sync.down.b32 %r651, %r652, %r653, %r644, %r665;
	// end inline asm
	add.s32 	%r402, %r513, 4;
	setp.gt.s32 	%p101, %r402, %r644;
	selp.b32 	%r675, 0, %r651, %p101;
	add.s32 	%r657, %r652, %r675;
	mov.b32 	%r658, 8;
	// begin inline asm
	shfl.sync.down.b32 %r656, %r657, %r658, %r644, %r665;
	// end inline asm
	add.s32 	%r403, %r513, 8;
	setp.gt.s32 	%p102, %r403, %r644;
	selp.b32 	%r676, 0, %r656, %p102;
	add.s32 	%r662, %r657, %r676;
	mov.b32 	%r663, 16;
	// begin inline asm
	shfl.sync.down.b32 %r661, %r662, %r663, %r644, %r665;
	// end inline asm
	add.s32 	%r404, %r513, 16;
	setp.gt.s32 	%p103, %r404, %r644;
	selp.b32 	%r677, 0, %r661, %p103;
	add.s32 	%r1546, %r662, %r677;
	add.s64 	%rd155, %rd4, 256;
	mov.b32 	%r1544, 754;
$L__BB1_420:
	setp.ne.s32 	%p104, %r1550, 101;
	mov.b32 	%r678, -1;
	vote.sync.all.pred 	%p105, %p104, %r678;
	not.pred 	%p106, %p105;
	@%p106 bra 	$L__BB1_425;
	shr.u32 	%r1544, %r1544, 1;
	mul.wide.s32 	%rd320, %r1548, 8;
	add.s64 	%rd321, %rd155, %rd320;
	add.s64 	%rd319, %rd321, -256;
	// begin inline asm
	ld.relaxed.gpu.v2.u32 {%r1550, %r1551}, [%rd319];
	// end inline asm
	mov.u32 	%r1552, %r1544;
$L__BB1_422:
	setp.eq.s32 	%p195, %r1550, 99;
	mov.b32 	%r763, -1;
	vote.sync.any.pred 	%p196, %p195, %r763;
	not.pred 	%p197, %p196;
	@%p197 bra 	$L__BB1_424;
	shr.u32 	%r420, %r1552, 1;
	mul.lo.s32 	%r805, %r1484, 16807;
	and.b32  	%r1484, %r805, 2147483647;
	sub.s32 	%r806, %r1552, %r420;
	add.s32 	%r807, %r806, 1;
	rem.u32 	%r808, %r1484, %r807;
	add.s32 	%r802, %r808, %r420;
	// begin inline asm
	nanosleep.u32 %r802;
	// end inline asm
	// begin inline asm
	ld.relaxed.gpu.v2.u32 {%r1550, %r1551}, [%rd319];
	// end inline asm
	mov.u32 	%r1552, %r420;
	bra.uni 	$L__BB1_422;
$L__BB1_424:
	setp.eq.s32 	%p198, %r1550, 101;
	mov.b32 	%r789, -1;
	vote.sync.ballot.b32 	%r790, %p198, %r789;
	and.b32  	%r791, %r790, %r640;
	or.b32  	%r792, %r791, -2147483648;
	add.s32 	%r793, %r792, -1;
	not.b32 	%r794, %r792;
	and.b32  	%r795, %r794, %r793;
	popc.b32 	%r768, %r795;
	mov.b32 	%r767, 1;
	// begin inline asm
	shfl.sync.down.b32 %r765, %r1551, %r767, %r768, %r789;
	// end inline asm
	setp.lt.s32 	%p200, %r513, %r768;
	selp.b32 	%r796, %r765, 0, %p200;
	add.s32 	%r771, %r796, %r1551;
	mov.b32 	%r772, 2;
	// begin inline asm
	shfl.sync.down.b32 %r770, %r771, %r772, %r768, %r789;
	// end inline asm
	setp.gt.s32 	%p201, %r401, %r768;
	selp.b32 	%r797, 0, %r770, %p201;
	add.s32 	%r776, %r771, %r797;
	mov.b32 	%r777, 4;
	// begin inline asm
	shfl.sync.down.b32 %r775, %r776, %r777, %r768, %r789;
	// end inline asm
	setp.gt.s32 	%p202, %r402, %r768;
	selp.b32 	%r798, 0, %r775, %p202;
	add.s32 	%r781, %r776, %r798;
	mov.b32 	%r782, 8;
	// begin inline asm
	shfl.sync.down.b32 %r780, %r781, %r782, %r768, %r789;
	// end inline asm
	setp.gt.s32 	%p203, %r403, %r768;
	selp.b32 	%r799, 0, %r780, %p203;
	add.s32 	%r786, %r781, %r799;
	mov.b32 	%r787, 16;
	// begin inline asm
	shfl.sync.down.b32 %r785, %r786, %r787, %r768, %r789;
	// end inline asm
	setp.gt.s32 	%p204, %r404, %r768;
	selp.b32 	%r800, 0, %r785, %p204;
	add.s32 	%r801, %r800, %r1546;
	add.s32 	%r1546, %r801, %r786;
	add.s32 	%r1548, %r1548, -32;
	bra.uni 	$L__BB1_420;
$L__BB1_425:
	setp.ne.s32 	%p107, %r1557, 0;
	@%p107 bra 	$L__BB1_427;
	add.s32 	%r681, %r1546, %r384;
	add.s64 	%rd220, %rd153, 256;
	mov.b32 	%r680, 101;
	// begin inline asm
	st.relaxed.gpu.v2.u32 [%rd220], {%r680, %r681};
	// end inline asm
	st.shared.u32 	[_ZZN3cub18CUB_300001_SM_10006detail6select23DeviceSelectSweepKernelINS2_10policy_hubIiNS0_8NullTypeEiLb0ELNS0_10SelectImplE0EE10Policy1000EPiPS5_S9_S9_NS0_13ScanTileStateIiLb1EEE8LessThanS5_iNS2_19streaming_context_tIlLb1EEELS6_0EEEvT0_T1_T2_T3_T4_T5_T6_T7_iT8_NS1_7vsmem_tEE19static_temp_storage+68], %r1546;
	st.shared.u32 	[_ZZN3cub18CUB_300001_SM_10006detail6select23DeviceSelectSweepKernelINS2_10policy_hubIiNS0_8NullTypeEiLb0ELNS0_10SelectImplE0EE10Policy1000EPiPS5_S9_S9_NS0_13ScanTileStateIiLb1EEE8LessThanS5_iNS2_19streaming_context_tIlLb1EEELS6_0EEEvT0_T1_T2_T3_T4_T5_T6_T7_iT8_NS1_7vsmem_tEE19static_temp_storage+72], %r681;
$L__BB1_427:
	setp.ne.s32 	%p108, %r513, 0;
	mov.u32 	%r1553, %r386;
	@%p108 bra 	$L__BB1_429;
	st.shared.u32 	[_ZZN3cub18CUB_300001_SM_10006detail6select23DeviceSelectSweepKernelINS2_10policy_hubIiNS0_8NullTypeEiLb0ELNS0_10SelectImplE0EE10Policy1000EPiPS5_S9_S9_NS0_13ScanTileStateIiLb1EEE8LessThanS5_iNS2_19streaming_context_tIlLb1EEELS6_0EEEvT0_T1_T2_T3_T4_T5_T6_T7_iT8_NS1_7vsmem_tEE19static_temp_storage+60], %r1546;
	mov.u32 	%r1553, %r1546;
$L__BB1_429:
	mov.u64 	%rd157, %rd205;
	bar.sync 	0;
	setp.eq.s32 	%p109, %r1557, 0;
	ld.shared.u32 	%r682, [_ZZN3cub18CUB_300001_SM_10006detail6select23DeviceSelectSweepKernelINS2_10policy_hubIiNS0_8NullTypeEiLb0ELNS0_10SelectImplE0EE10Policy1000EPiPS5_S9_S9_NS0_13ScanTileStateIiLb1EEE8LessThanS5_iNS2_19streaming_context_tIlLb1EEELS6_0EEEvT0_T1_T2_T3_T4_T5_T6_T7_iT8_NS1_7vsmem_tEE19static_temp_storage+60];
	.pragma "used_bytes_mask 65520";
	ld.shared.v4.u32 	{%r683, %r427, %r684, %r428}, [_ZZN3cub18CUB_300001_SM_10006detail6select23DeviceSelectSweepKernelINS2_10policy_hubIiNS0_8NullTypeEiLb0ELNS0_10SelectImplE0EE10Policy1000EPiPS5_S9_S9_NS0_13ScanTileStateIiLb1EEE8LessThanS5_iNS2_19streaming_context_tIlLb1EEELS6_0EEEvT0_T1_T2_T3_T4_T5_T6_T7_iT8_NS1_7vsmem_tEE19static_temp_storage+64];
	selp.b32 	%r685, 0, %r682, %p109;
	add.s32 	%r429, %r685, %r1553;
	selp.u32 	%r686, 1, 0, %p16;
	add.s32 	%r430, %r429, %r686;
	add.s32 	%r431, %r369, %r429;
	add.s32 	%r432, %r370, %r429;
	add.s32 	%r433, %r371, %r429;
	add.s32 	%r434, %r372, %r429;
	add.s32 	%r435, %r373, %r429;
	add.s32 	%r436, %r374, %r429;
	add.s32 	%r437, %r375, %r429;
	add.s32 	%r438, %r376, %r429;
	add.s32 	%r439, %r377, %r429;
	add.s32 	%r440, %r378, %r429;
	add.s32 	%r441, %r379, %r429;
	add.s32 	%r442, %r380, %r429;
	add.s32 	%r443, %r381, %r429;
	sub.s32 	%r687, 5760, %r206;
	sub.s32 	%r1561, %r684, %r687;
	sub.s32 	%r445, %r428, %r687;
	setp.gt.s32 	%p110, %r445, 384;
	@%p110 bra 	$L__BB1_490;
	ld.param.u8 	%rs7, [%rd157];
	ld.param.u64 	%rd221, [%rd157+24];
	cvta.to.global.u64 	%rd158, %rd221;
	setp.lt.s32 	%p111, %r429, %r1561;
	and.pred  	%p112, %p16, %p111;
	@%p112 bra 	$L__BB1_431;
	bra.uni 	$L__BB1_434;
$L__BB1_431:
	setp.ne.s16 	%p113, %rs7, 0;
	mov.b64 	%rd735, 0;
	@%p113 bra 	$L__BB1_433;
	ld.global.u64 	%rd735, [%rd158];
$L__BB1_433:
	cvt.s64.s32 	%rd223, %r429;
	add.s64 	%rd224, %rd735, %rd223;
	shl.b64 	%rd225, %rd224, 2;
	add.s64 	%rd226, %rd3, %rd225;
	st.global.u32 	[%rd226], %r549;
$L__BB1_434:
	setp.ge.s32 	%p114, %r430, %r1561;
	not.pred 	%p115, %p17;
	or.pred  	%p116, %p115, %p114;
	@%p116 bra 	$L__BB1_438;
	setp.ne.s16 	%p117, %rs7, 0;
	mov.b64 	%rd736, 0;
	@%p117 bra 	$L__BB1_437;
	ld.global.u64 	%rd736, [%rd158];
$L__BB1_437:
	cvt.s64.s32 	%rd228, %r430;
	add.s64 	%rd229, %rd736, %rd228;
	shl.b64 	%rd230, %rd229, 2;
	add.s64 	%rd231, %rd3, %rd230;
	st.global.u32 	[%rd231], %r550;
$L__BB1_438:
	setp.ge.s32 	%p118, %r431, %r1561;
	not.pred 	%p119, %p18;
	or.pred  	%p120, %p119, %p118;
	@%p120 bra 	$L__BB1_442;
	setp.ne.s16 	%p121, %rs7, 0;
	mov.b64 	%rd737, 0;
	@%p121 bra 	$L__BB1_441;
	ld.global.u64 	%rd737, [%rd158];
$L__BB1_441:
	cvt.s64.s32 	%rd233, %r431;
	add.s64 	%rd234, %rd737, %rd233;
	shl.b64 	%rd235, %rd234, 2;
	add.s64 	%rd236, %rd3, %rd235;
	st.global.u32 	[%rd236], %r551;
$L__BB1_442:
	setp.ge.s32 	%p122, %r432, %r1561;
	not.pred 	%p123, %p19;
	or.pred  	%p124, %p123, %p122;
	@%p124 bra 	$L__BB1_446;
	setp.ne.s16 	%p125, %rs7, 0;
	mov.b64 	%rd738, 0;
	@%p125 bra 	$L__BB1_445;
	ld.global.u64 	%rd738, [%rd158];
$L__BB1_445:
	cvt.s64.s32 	%rd238, %r432;
	add.s64 	%rd239, %rd738, %rd238;
	shl.b64 	%rd240, %rd239, 2;
	add.s64 	%rd241, %rd3, %rd240;
	st.global.u32 	[%rd241], %r552;
$L__BB1_446:
	setp.ge.s32 	%p126, %r433, %r1561;
	not.pred 	%p127, %p20;
	or.pred  	%p128, %p127, %p126;
	@%p128 bra 	$L__BB1_450;
	setp.ne.s16 	%p129, %rs7, 0;
	mov.b64 	%rd739, 0;
	@%p129 bra 	$L__BB1_449;
	ld.global.u64 	%rd739, [%rd158];
$L__BB1_449:
	cvt.s64.s32 	%rd243, %r433;
	add.s64 	%rd244, %rd739, %rd243;
	shl.b64 	%rd245, %rd244, 2;
	add.s64 	%rd246, %rd3, %rd245;
	st.global.u32 	[%rd246], %r553;
$L__BB1_450:
	setp.ge.s32 	%p130, %r434, %r1561;
	not.pred 	%p131, %p21;
	or.pred  	%p132, %p131, %p130;
	@%p132 bra 	$L__BB1_454;
	setp.ne.s16 	%p133, %rs7, 0;
	mov.b64 	%rd740, 0;
	@%p133 bra 	$L__BB1_453;
	ld.global.u64 	%rd740, [%rd158];
$L__BB1_453:
	cvt.s64.s32 	%rd248, %r434;
	add.s64 	%rd249, %rd740, %rd248;
	shl.b64 	%rd250, %rd249, 2;
	add.s64 	%rd251, %rd3, %rd250;
	st.global.u32 	[%rd251], %r554;
$L__BB1_454:
	setp.ge.s32 	%p134, %r435, %r1561;
	not.pred 	%p135, %p22;
	or.pred  	%p136, %p135, %p134;
	@%p136 bra 	$L__BB1_458;
	setp.ne.s16 	%p137, %rs7, 0;
	mov.b64 	%rd741, 0;
	@%p137 bra 	$L__BB1_457;
	ld.global.u64 	%rd741, [%rd158];
$L__BB1_457:
	cvt.s64.s32 	%rd253, %r435;
	add.s64 	%rd254, %rd741, %rd253;
	shl.b64 	%rd255, %rd254, 2;
	add.s64 	%rd256, %rd3, %rd255;
	st.global.u32 	[%rd256], %r555;
$L__BB1_458:
	setp.ge.s32 	%p138, %r436, %r1561;
	not.pred 	%p139, %p23;
	or.pred  	%p140, %p139, %p138;
	@%p140 bra 	$L__BB1_462;
	setp.ne.s16 	%p141, %rs7, 0;
	mov.b64 	%rd742, 0;
	@%p141 bra 	$L__BB1_461;
	ld.global.u64 	%rd742, [%rd158];
$L__BB1_461:
	cvt.s64.s32 	%rd258, %r436;
	add.s64 	%rd259, %rd742, %rd258;
	shl.b64 	%rd260, %rd259, 2;
	add.s64 	%rd261, %rd3, %rd260;
	st.global.u32 	[%rd261], %r556;
$L__BB1_462:
	setp.ge.s32 	%p142, %r437, %r1561;
	not.pred 	%p143, %p24;
	or.pred  	%p144, %p143, %p142;
	@%p144 bra 	$L__BB1_466;
	setp.ne.s16 	%p145, %rs7, 0;
	mov.b64 	%rd743, 0;
	@%p145 bra 	$L__BB1_465;
	ld.global.u64 	%rd743, [%rd158];
$L__BB1_465:
	cvt.s64.s32 	%rd263, %r437;
	add.s64 	%rd264, %rd743, %rd263;
	shl.b64 	%rd265, %rd264, 2;
	add.s64 	%rd266, %rd3, %rd265;
	st.global.u32 	[%rd266], %r557;
$L__BB1_466:
	setp.ge.s32 	%p146, %r438, %r1561;
	not.pred 	%p147, %p25;
	or.pred  	%p148, %p147, %p146;
	@%p148 bra 	$L__BB1_470;
	setp.ne.s16 	%p149, %rs7, 0;
	mov.b64 	%rd744, 0;
	@%p149 bra 	$L__BB1_469;
	ld.global.u64 	%rd744, [%rd158];
$L__BB1_469:
	cvt.s64.s32 	%rd268, %r438;
	add.s64 	%rd269, %rd744, %rd268;
	shl.b64 	%rd270, %rd269, 2;
	add.s64 	%rd271, %rd3, %rd270;
	st.global.u32 	[%rd271], %r558;
$L__BB1_470:
	setp.ge.s32 	%p150, %r439, %r1561;
	not.pred 	%p151, %p26;
	or.pred  	%p152, %p151, %p150;
	@%p152 bra 	$L__BB1_474;
	setp.ne.s16 	%p153, %rs7, 0;
	mov.b64 	%rd745, 0;
	@%p153 bra 	$L__BB1_473;
	ld.global.u64 	%rd745, [%rd158];
$L__BB1_473:
	cvt.s64.s32 	%rd273, %r439;
	add.s64 	%rd274, %rd745, %rd273;
	shl.b64 	%rd275, %rd274, 2;
	add.s64 	%rd276, %rd3, %rd275;
	st.global.u32 	[%rd276], %r559;
$L__BB1_474:
	setp.ge.s32 	%p154, %r440, %r1561;
	not.pred 	%p155, %p27;
	or.pred  	%p156, %p155, %p154;
	@%p156 bra 	$L__BB1_478;
	setp.ne.s16 	%p157, %rs7, 0;
	mov.b64 	%rd746, 0;
	@%p157 bra 	$L__BB1_477;
	ld.global.u64 	%rd746, [%rd158];
$L__BB1_477:
	cvt.s64.s32 	%rd278, %r440;
	add.s64 	%rd279, %rd746, %rd278;
	shl.b64 	%rd280, %rd279, 2;
	add.s64 	%rd281, %rd3, %rd280;
	st.global.u32 	[%rd281], %r560;
$L__BB1_478:
	setp.ge.s32 	%p158, %r441, %r1561;
	not.pred 	%p159, %p28;
	or.pred  	%p160, %p159, %p158;
	@%p160 bra 	$L__BB1_482;
	setp.ne.s16 	%p161, %rs7, 0;
	mov.b64 	%rd747, 0;
	@%p161 bra 	$L__BB1_481;
	ld.global.u64 	%rd747, [%rd158];
$L__BB1_481:
	cvt.s64.s32 	%rd283, %r441;
	add.s64 	%rd284, %rd747, %rd283;
	shl.b64 	%rd285, %rd284, 2;
	add.s64 	%rd286, %rd3, %rd285;
	st.global.u32 	[%rd286], %r561;
$L__BB1_482:
	setp.ge.s32 	%p162, %r442, %r1561;
	not.pred 	%p163, %p29;
	or.pred  	%p164, %p163, %p162;
	@%p164 bra 	$L__BB1_486;
	setp.ne.s16 	%p165, %rs7, 0;
	mov.b64 	%rd748, 0;
	@%p165 bra 	$L__BB1_485;
	ld.global.u64 	%rd748, [%rd158];
$L__BB1_485:
	cvt.s64.s32 	%rd288, %r442;
	add.s64 	%rd289, %rd748, %rd288;
	shl.b64 	%rd290, %rd289, 2;
	add.s64 	%rd291, %rd3, %rd290;
	st.global.u32 	[%rd291], %r562;
$L__BB1_486:
	setp.ge.s32 	%p166, %r443, %r1561;
	not.pred 	%p167, %p30;
	or.pred  	%p168, %p167, %p166;
	@%p168 bra 	$L__BB1_537;
	setp.ne.s16 	%p169, %rs7, 0;
	mov.b64 	%rd749, 0;
	@%p169 bra 	$L__BB1_489;
	ld.global.u64 	%rd749, [%rd158];
$L__BB1_489:
	cvt.s64.s32 	%rd293, %r443;
	add.s64 	%rd294, %rd749, %rd293;
	shl.b64 	%rd295, %rd294, 2;
	add.s64 	%rd296, %rd3, %rd295;
	st.global.u32 	[%rd296], %r563;
	bra.uni 	$L__BB1_537;
$L__BB1_490:
	bar.sync 	0;
	not.pred 	%p170, %p16;
	@%p170 bra 	$L__BB1_492;
	sub.s32 	%r688, %r429, %r427;
	shl.b32 	%r689, %r688, 2;
	mov.u32 	%r690, _ZZN3cub18CUB_300001_SM_10006detail6select23DeviceSelectSweepKernelINS2_10policy_hubIiNS0_8NullTypeEiLb0ELNS0_10SelectImplE0EE10Policy1000EPiPS5_S9_S9_NS0_13ScanTileStateIiLb1EEE8LessThanS5_iNS2_19streaming_context_tIlLb1EEELS6_0EEEvT0_T1_T2_T3_T4_T5_T6_T7_iT8_NS1_7vsmem_tEE19static_temp_storage;
	add.s32 	%r691, %r690, %r689;
	st.shared.u32 	[%r691], %r549;
$L__BB1_492:
	not.pred 	%p171, %p17;
	@%p171 bra 	$L__BB1_494;
	sub.s32 	%r692, %r430, %r427;
	shl.b32 	%r693, %r692, 2;
	mov.u32 	%r694, _ZZN3cub18CUB_300001_SM_10006detail6select23DeviceSelectSweepKernelINS2_10policy_hubIiNS0_8NullTypeEiLb0ELNS0_10SelectImplE0EE10Policy1000EPiPS5_S9_S9_NS0_13ScanTileStateIiLb1EEE8LessThanS5_iNS2_19streaming_context_tIlLb1EEELS6_0EEEvT0_T1_T2_T3_T4_T5_T6_T7_iT8_NS1_7vsmem_tEE19static_temp_storage;
	add.s32 	%r695, %r694, %r693;
	st.shared.u32 	[%r695], %r550;
$L__BB1_494:
	not.pred 	%p172, %p18;
	@%p172 bra 	$L__BB1_496;
	sub.s32 	%r696, %r431, %r427;
	shl.b32 	%r697, %r696, 2;
	mov.u32 	%r698, _ZZN3cub18CUB_300001_SM_10006detail6select23DeviceSelectSweepKernelINS2_10policy_hubIiNS0_8NullTypeEiLb0ELNS0_10SelectImplE0EE10Policy1000EPiPS5_S9_S9_NS0_13ScanTileStateIiLb1EEE8LessThanS5_iNS2_19streaming_context_tIlLb1EEELS6_0EEEvT0_T1_T2_T3_T4_T5_T6_T7_iT8_NS1_7vsmem_tEE19static_temp_storage;
	add.s32 	%r699, %r698, %r697;
	st.shared.u32 	[%r699], %r551;
$L__BB1_496:
	not.pred 	%p173, %p19;
	@%p173 bra 	$L__BB1_498;
	sub.s32 	%r700, %r432, %r427;
	shl.b32 	%r701, %r700, 2;
	mov.u32 	%r702, _ZZN3cub18CUB_300001_SM_10006detail6select23DeviceSelectSweepKernelINS2_10policy_hubIiNS0_8NullTypeEiLb0ELNS0_10SelectImplE0EE10Policy1000EPiPS5_S9_S9_NS0_13ScanTileStateIiLb1EEE8LessThanS5_iNS2_19streaming_context_tIlLb1EEELS6_0EEEvT0_T1_T2_T3_T4_T5_T6_T7_iT8_NS1_7vsmem_tEE19static_temp_storage;
	add.s32 	%r703, %r702, %r701;
	st.shared.u32 	[%r703], %r552;
$L__BB1_498:
	not.pred 	%p174, %p20;
	@%p174 bra 	$L__BB1_500;
	sub.s32 	%r704, %r433, %r427;
	shl.b32 	%r705, %r704, 2;
	mov.u32 	%r706, _ZZN3cub18CUB_300001_SM_10006detail6select23DeviceSelectSweepKernelINS2_10policy_hubIiNS0_8NullTypeEiLb0ELNS0_10SelectImplE0EE10Policy1000EPiPS5_S9_S9_NS0_13ScanTileStateIiLb1EEE8LessThanS5_iNS2_19streaming_context_tIlLb1EEELS6_0EEEvT0_T1_T2_T3_T4_T5_T6_T7_iT8_NS1_7vsmem_tEE19static_temp_storage;
	add.s32 	%r707, %r706, %r705;
	st.shared.u32 	[%r707], %r553;
$L__BB1_500:
	not.pred 	%p175, %p21;
	@%p175 bra 	$L__BB1_502;
	sub.s32 	%r708, %r434, %r427;
	shl.b32 	%r709, %r708, 2;
	mov.u32 	%r710, _ZZN3cub18CUB_300001_SM_10006detail6select23DeviceSelectSweepKernelINS2_10policy_hubIiNS0_8NullTypeEiLb0ELNS0_10SelectImplE0EE10Policy1000EPiPS5_S9_S9_NS0_13ScanTileStateIiLb1EEE8LessThanS5_iNS2_19streaming_context_tIlLb1EEELS6_0EEEvT0_T1_T2_T3_T4_T5_T6_T7_iT8_NS1_7vsmem_tEE19static_temp_storage;
	add.s32 	%r711, %r710, %r709;
	st.shared.u32 	[%r711], %r554;
$L__BB1_502:
	not.pred 	%p176, %p22;
	@%p176 bra 	$L__BB1_504;
	sub.s32 	%r712, %r435, %r427;
	shl.b32 	%r713, %r712, 2;
	mov.u32 	%r714, _ZZN3cub18CUB_300001_SM_10006detail6select23DeviceSelectSweepKernelINS2_10policy_hubIiNS0_8NullTypeEiLb0ELNS0_10SelectImplE0EE10Policy1000EPiPS5_S9_S9_NS0_13ScanTileStateIiLb1EEE8LessThanS5_iNS2_19streaming_context_tIlLb1EEELS6_0EEEvT0_T1_T2_T3_T4_T5_T6_T7_iT8_NS1_7vsmem_tEE19static_temp_storage;
	add.s32 	%r715, %r714, %r713;
	st.shared.u32 	[%r715], %r555;
$L__BB1_504:
	not.pred 	%p177, %p23;
	@%p177 bra 	$L__BB1_506;
	sub.s32 	%r716, %r436, %r427;
	shl.b32 	%r717, %r716, 2;
	mov.u32 	%r718, _ZZN3cub18CUB_300001_SM_10006detail6select23DeviceSelectSweepKernelINS2_10policy_hubIiNS0_8NullTypeEiLb0ELNS0_10SelectImplE0EE10Policy1000EPiPS5_S9_S9_NS0_13ScanTileStateIiLb1EEE8LessThanS5_iNS2_19streaming_context_tIlLb1EEELS6_0EEEvT0_T1_T2_T3_T4_T5_T6_T7_iT8_NS1_7vsmem_tEE19static_temp_storage;
	add.s32 	%r719, %r718, %r717;
	st.shared.u32 	[%r719], %r556;
$L__BB1_506:
	not.pred 	%p178, %p24;
	@%p178 bra 	$L__BB1_508;
	sub.s32 	%r720, %r437, %r427;
	shl.b32 	%r721, %r720, 2;
	mov.u32 	%r722, _ZZN3cub18CUB_300001_SM_10006detail6select23DeviceSelectSweepKernelINS2_10policy_hubIiNS0_8NullTypeEiLb0ELNS0_10SelectImplE0EE10Policy1000EPiPS5_S9_S9_NS0_13ScanTileStateIiLb1EEE8LessThanS5_iNS2_19streaming_context_tIlLb1EEELS6_0EEEvT0_T1_T2_T3_T4_T5_T6_T7_iT8_NS1_7vsmem_tEE19static_temp_storage;
	add.s32 	%r723, %r722, %r721;
	st.shared.u32 	[%r723], %r557;
$L__BB1_508:
	not.pred 	%p179, %p25;
	@%p179 bra 	$L__BB1_510;
	sub.s32 	%r724, %r438, %r427;
	shl.b32 	%r725, %r724, 2;
	mov.u32 	%r726, _ZZN3cub18CUB_300001_SM_10006detail6select23DeviceSelectSweepKernelINS2_10policy_hubIiNS0_8NullTypeEiLb0ELNS0_10SelectImplE0EE10Policy1000EPiPS5_S9_S9_NS0_13ScanTileStateIiLb1EEE8LessThanS5_iNS2_19streaming_context_tIlLb1EEELS6_0EEEvT0_T1_T2_T3_T4_T5_T6_T7_iT8_NS1_7vsmem_tEE19static_temp_storage;
	add.s32 	%r727, %r726, %r725;
	st.shared.u32 	[%r727], %r558;
$L__BB1_510:
	not.pred 	%p180, %p26;
	@%p180 bra 	$L__BB1_512;
	sub.s32 	%r728, %r439, %r427;
	shl.b32 	%r729, %r728, 2;
	mov.u32 	%r730, _ZZN3cub18CUB_300001_SM_10006detail6select23DeviceSelectSweepKernelINS2_10policy_hubIiNS0_8NullTypeEiLb0ELNS0_10SelectImplE0EE10Policy1000EPiPS5_S9_S9_NS0_13ScanTileStateIiLb1EEE8LessThanS5_iNS2_19streaming_context_tIlLb1EEELS6_0EEEvT0_T1_T2_T3_T4_T5_T6_T7_iT8_NS1_7vsmem_tEE19static_temp_storage;
	add.s32 	%r731, %r730, %r729;
	st.shared.u32 	[%r731], %r559;
$L__BB1_512:
	not.pred 	%p181, %p27;
	@%p181 bra 	$L__BB1_514;
	sub.s32 	%r732, %r440, %r427;
	shl.b32 	%r733, %r732, 2;
	mov.u32 	%r734, _ZZN3cub18CUB_300001_SM_10006detail6select23DeviceSelectSweepKernelINS2_10policy_hubIiNS0_8NullTypeEiLb0ELNS0_10SelectImplE0EE10Policy1000EPiPS5_S9_S9_NS0_13ScanTileStateIiLb1EEE8LessThanS5_iNS2_19streaming_context_tIlLb1EEELS6_0EEEvT0_T1_T2_T3_T4_T5_T6_T7_iT8_NS1_7vsmem_tEE19static_temp_storage;
	add.s32 	%r735, %r734, %r733;
	st.shared.u32 	[%r735], %r560;
$L__BB1_514:
	not.pred 	%p182, %p28;
	@%p182 bra 	$L__BB1_516;
	sub.s32 	%r736, %r441, %r427;
	shl.b32 	%r737, %r736, 2;
	mov.u32 	%r738, _ZZN3cub18CUB_300001_SM_10006detail6select23DeviceSelectSweepKernelINS2_10policy_hubIiNS0_8NullTypeEiLb0ELNS0_10SelectImplE0EE10Policy1000EPiPS5_S9_S9_NS0_13ScanTileStateIiLb1EEE8LessThanS5_iNS2_19streaming_context_tIlLb1EEELS6_0EEEvT0_T1_T2_T3_T4_T5_T6_T7_iT8_NS1_7vsmem_tEE19static_temp_storage;
	add.s32 	%r739, %r738, %r737;
	st.shared.u32 	[%r739], %r561;
$L__BB1_516:
	not.pred 	%p183, %p29;
	@%p183 bra 	$L__BB1_518;
	sub.s32 	%r740, %r442, %r427;
	shl.b32 	%r741, %r740, 2;
	mov.u32 	%r742, _ZZN3cub18CUB_300001_SM_10006detail6select23DeviceSelectSweepKernelINS2_10policy_hubIiNS0_8NullTypeEiLb0ELNS0_10SelectImplE0EE10Policy1000EPiPS5_S9_S9_NS0_13ScanTileStateIiLb1EEE8LessThanS5_iNS2_19streaming_context_tIlLb1EEELS6_0EEEvT0_T1_T2_T3_T4_T5_T6_T7_iT8_NS1_7vsmem_tEE19static_temp_storage;
	add.s32 	%r743, %r742, %r741;
	st.shared.u32 	[%r743], %r562;
$L__BB1_518:
	not.pred 	%p184, %p30;
	@%p184 bra 	$L__BB1_520;
	sub.s32 	%r744, %r443, %r427;
	shl.b32 	%r745, %r744, 2;
	mov.u32 	%r746, _ZZN3cub18CUB_300001_SM_10006detail6select23DeviceSelectSweepKernelINS2_10policy_hubIiNS0_8NullTypeEiLb0ELNS0_10SelectImplE0EE10Policy1000EPiPS5_S9_S9_NS0_13ScanTileStateIiLb1EEE8LessThanS5_iNS2_19streaming_context_tIlLb1EEELS6_0EEEvT0_T1_T2_T3_T4_T5_T6_T7_iT8_NS1_7vsmem_tEE19static_temp_storage;
	add.s32 	%r747, %r746, %r745;
	st.shared.u32 	[%r747], %r563;
$L__BB1_520:
	bar.sync 	0;
	setp.ge.s32 	%p185, %r1557, %r445;
	@%p185 bra 	$L__BB1_537;
	ld.param.u32 	%r1477, [_ZN3cub18CUB_300001_SM_10006detail6select23DeviceSelectSweepKernelINS2_10policy_hubIiNS0_8NullTypeEiLb0ELNS0_10SelectImplE0EE10Policy1000EPiPS5_S9_S9_NS0_13ScanTileStateIiLb1EEE8LessThanS5_iNS2_19streaming_context_tIlLb1EEELS6_0EEEvT0_T1_T2_T3_T4_T5_T6_T7_iT8_NS1_7vsmem_tE_param_7];
	ld.param.u8 	%rs8, [%rd157];
	ld.param.u64 	%rd297, [%rd157+24];
	cvta.to.global.u64 	%rd159, %rd297;
	add.s32 	%r748, %r428, %r1477;
	add.s32 	%r749, %r1557, %r3;
	sub.s32 	%r750, %r748, %r749;
	add.s32 	%r446, %r750, -5761;
	mul.hi.u32 	%r751, %r446, -1431655765;
	shr.u32 	%r752, %r751, 8;
	add.s32 	%r447, %r752, 1;
	and.b32  	%r753, %r752, 3;
	setp.eq.s32 	%p186, %r753, 3;
	@%p186 bra 	$L__BB1_526;
	and.b32  	%r754, %r447, 3;
	add.s32 	%r1556, %r427, %r1557;
	shl.b32 	%r755, %r1557, 2;
	mov.u32 	%r756, _ZZN3cub18CUB_300001_SM_10006detail6select23DeviceSelectSweepKernelINS2_10policy_hubIiNS0_8NullTypeEiLb0ELNS0_10SelectImplE0EE10Policy1000EPiPS5_S9_S9_NS0_13ScanTileStateIiLb1EEE8LessThanS5_iNS2_19streaming_context_tIlLb1EEELS6_0EEEvT0_T1_T2_T3_T4_T5_T6_T7_iT8_NS1_7vsmem_tEE19static_temp_storage;
	add.s32 	%r1555, %r756, %r755;
	neg.s32 	%r1554, %r754;
	mad.lo.s32 	%r1557, %r754, 384, %r1557;
$L__BB1_523:
	.pragma "nounroll";
	setp.ne.s16 	%p187, %rs8, 0;
	ld.shared.u32 	%r455, [%r1555];
	mov.b64 	%rd730, 0;
	@%p187 bra 	$L__BB1_525;
	ld.global.u64 	%rd730, [%rd159];
$L__BB1_525:
	cvt.s64.s32 	%rd299, %r1556;
	add.s64 	%rd300, %rd730, %rd299;
	shl.b64 	%rd301, %rd300, 2;
	add.s64 	%rd302, %rd3, %rd301;
	st.global.u32 	[%rd302], %r455;
	add.s32 	%r1556, %r1556, 384;
	add.s32 	%r1555, %r1555, 1536;
	add.s32 	%r1554, %r1554, 1;
	setp.ne.s32 	%p188, %r1554, 0;
	@%p188 bra 	$L__BB1_523;
$L__BB1_526:
	setp.lt.u32 	%p189, %r446, 1152;
	@%p189 bra 	$L__BB1_537;
	add.s32 	%r1559, %r427, %r1557;
	shl.b32 	%r757, %r1557, 2;
	mov.u32 	%r758, _ZZN3cub18CUB_300001_SM_10006detail6select23DeviceSelectSweepKernelINS2_10policy_hubIiNS0_8NullTypeEiLb0ELNS0_10SelectImplE0EE10Policy1000EPiPS5_S9_S9_NS0_13ScanTileStateIiLb1EEE8LessThanS5_iNS2_19streaming_context_tIlLb1EEELS6_0EEEvT0_T1_T2_T3_T4_T5_T6_T7_iT8_NS1_7vsmem_tEE19static_temp_storage;
	add.s32 	%r759, %r757, %r758;
	add.s32 	%r1558, %r759, 3072;
$L__BB1_528:
	setp.ne.s16 	%p190, %rs8, 0;
	cvt.s64.s32 	%rd162, %r1559;
	ld.shared.u32 	%r465, [%r1558+-3072];
	mov.b64 	%rd731, 0;
	@%p190 bra 	$L__BB1_530;
	ld.global.u64 	%rd731, [%rd159];
$L__BB1_530:
	setp.ne.s16 	%p191, %rs8, 0;
	add.s64 	%rd305, %rd731, %rd162;
	shl.b64 	%rd306, %rd305, 2;
	add.s64 	%rd307, %rd3, %rd306;
	st.global.u32 	[%rd307], %r465;
	ld.shared.u32 	%r466, [%r1558+-1536];
	mov.b64 	%rd732, 0;
	@%p191 bra 	$L__BB1_532;
	ld.global.u64 	%rd732, [%rd159];
$L__BB1_532:
	setp.ne.s16 	%p192, %rs8, 0;
	add.s64 	%rd309, %rd732, %rd162;
	shl.b64 	%rd310, %rd309, 2;
	add.s64 	%rd311, %rd3, %rd310;
	st.global.u32 	[%rd311+1536], %r466;
	ld.shared.u32 	%r467, [%r1558];
	mov.b64 	%rd733, 0;
	@%p192 bra 	$L__BB1_534;
	ld.global.u64 	%rd733, [%rd159];
$L__BB1_534:
	setp.ne.s16 	%p193, %rs8, 0;
	add.s64 	%rd313, %rd733, %rd162;
	shl.b64 	%rd314, %rd313, 2;
	add.s64 	%rd315, %rd3, %rd314;
	st.global.u32 	[%rd315+3072], %r467;
	ld.shared.u32 	%r468, [%r1558+1536];
	mov.b64 	%rd734, 0;
	@%p193 bra 	$L__BB1_536;
	ld.global.u64 	%rd734, [%rd159];
$L__BB1_536:
	cvt.u32.u64 	%r760, %rd162;
	add.s64 	%rd316, %rd734, %rd162;
	shl.b64 	%rd317, %rd316, 2;
	add.s64 	%rd318, %rd3, %rd317;
	st.global.u32 	[%rd318+4608], %r468;
	add.s32 	%r1557, %r1557, 1536;
	add.s32 	%r1559, %r760, 1536;
	add.s32 	%r1558, %r1558, 6144;
	setp.lt.s32 	%p194, %r1557, %r445;
	@%p194 bra 	$L__BB1_528;
$L__BB1_537:
	mov.u32 	%r1023, %tid.x;
	setp.ne.s32 	%p349, %r1023, 0;
	@%p349 bra 	$L__BB1_545;
	mov.u64 	%rd201, %rd205;
	ld.param.u8 	%rs51, [%rd201+1];
	setp.eq.s16 	%p350, %rs51, 0;
	@%p350 bra 	$L__BB1_542;
	ld.param.u8 	%rs52, [%rd201];
	setp.ne.s16 	%p351, %rs52, 0;
	mov.b32 	%r1562, 0;
	@%p351 bra 	$L__BB1_541;
	ld.param.u64 	%rd430, [%rd201+24];
	cvta.to.global.u64 	%rd431, %rd430;
	ld.global.u32 	%r1562, [%rd431];
$L__BB1_541:
	ld.param.u64 	%rd665, [_ZN3cub18CUB_300001_SM_10006detail6select23DeviceSelectSweepKernelINS2_10policy_hubIiNS0_8NullTypeEiLb0ELNS0_10SelectImplE0EE10Policy1000EPiPS5_S9_S9_NS0_13ScanTileStateIiLb1EEE8LessThanS5_iNS2_19streaming_context_tIlLb1EEELS6_0EEEvT0_T1_T2_T3_T4_T5_T6_T7_iT8_NS1_7vsmem_tE_param_3];
	add.s32 	%r1025, %r1562, %r1561;
	cvta.to.global.u64 	%rd432, %rd665;
	st.global.u32 	[%rd432], %r1025;
	bra.uni 	$L__BB1_545;
$L__BB1_542:
	ld.param.u8 	%rs53, [%rd201];
	setp.ne.s16 	%p352, %rs53, 0;
	mov.b64 	%rd750, 0;
	@%p352 bra 	$L__BB1_544;
	ld.param.u64 	%rd434, [%rd201+24];
	cvta.to.global.u64 	%rd435, %rd434;
	ld.global.u64 	%rd750, [%rd435];
$L__BB1_544:
	cvt.s64.s32 	%rd436, %r1561;
	add.s64 	%rd437, %rd750, %rd436;
	ld.param.u64 	%rd438, [%rd201+32];
	cvta.to.global.u64 	%rd439, %rd438;
	st.global.u64 	[%rd439], %rd437;
$L__BB1_545:
	ret;

}
	// .globl	_ZN3cub18CUB_300001_SM_10006detail4scan23DeviceCompactInitKernelINS0_13ScanTileStateIiLb1EEEPiEEvT_iT0_
.visible .entry _ZN3cub18CUB_300001_SM_10006detail4scan23DeviceCompactInitKernelINS0_13ScanTileStateIiLb1EEEPiEEvT_iT0_(
	.param .align 8 .b8 _ZN3cub18CUB_300001_SM_10006detail4scan23DeviceCompactInitKernelINS0_13ScanTileStateIiLb1EEEPiEEvT_iT0__param_0[8],
	.param .u32 _ZN3cub18CUB_300001_SM_10006detail4scan23DeviceCompactInitKernelINS0_13ScanTileStateIiLb1EEEPiEEvT_iT0__param_1,
	.param .u64 .ptr .align 1 _ZN3cub18CUB_300001_SM_10006detail4scan23DeviceCompactInitKernelINS0_13ScanTileStateIiLb1EEEPiEEvT_iT0__param_2
)
{
	.reg .pred 	%p<6>;
	.reg .b32 	%r<12>;
	.reg .b64 	%rd<9>;

	ld.param.u64 	%rd3, [_ZN3cub18CUB_300001_SM_10006detail4scan23DeviceCompactInitKernelINS0_13ScanTileStateIiLb1EEEPiEEvT_iT0__param_0];
	ld.param.u32 	%r4, [_ZN3cub18CUB_300001_SM_10006detail4scan23DeviceCompactInitKernelINS0_13ScanTileStateIiLb1EEEPiEEvT_iT0__param_1];
	ld.param.u64 	%rd2, [_ZN3cub18CUB_300001_SM_10006detail4scan23DeviceCompactInitKernelINS0_13ScanTileStateIiLb1EEEPiEEvT_iT0__param_2];
	cvta.to.global.u64 	%rd1, %rd3;
	mov.u32 	%r1, %ctaid.x;
	mov.u32 	%r5, %ntid.x;
	mov.u32 	%r2, %tid.x;
	mad.lo.s32 	%r3, %r1, %r5, %r2;
	setp.ge.s32 	%p1, %r3, %r4;
	@%p1 bra 	$L__BB2_2;
	mul.wide.s32 	%rd4, %r3, 8;
	add.s64 	%rd5, %rd1, %rd4;
	mov.b32 	%r6, 0;
	mov.b32 	%r7, 99;
	st.global.v2.u32 	[%rd5+256], {%r7, %r6};
$L__BB2_2:
	setp.ne.s32 	%p2, %r1, 0;
	setp.gt.u32 	%p3, %r2, 31;
	or.pred  	%p4, %p2, %p3;
	@%p4 bra 	$L__BB2_4;
	mul.wide.u32 	%rd6, %r2, 8;
	add.s64 	%rd7, %rd1, %rd6;
	mov.b32 	%r9, 0;
	st.global.v2.u32 	[%rd7], {%r9, %r9};
$L__BB2_4:
	or.b32  	%r10, %r1, %r2;
	setp.ne.s32 	%p5, %r10, 0;
	@%p5 bra 	$L__BB2_6;
	cvta.to.global.u64 	%rd8, %rd2;
	mov.b32 	%r11, 0;
	st.global.u32 	[%rd8], %r11;
$L__BB2_6:
	ret;

}


// ===== COMPILED SASS (sm_100) =====

	.target	sm_100

	.elftype	@"ET_EXEC"


//--------------------- .note.nv.tkinfo           --------------------------
	.section	.note.nv.tkinfo,"",@"SHT_NOTE"
	.sectionflags	@"SHF_NOTE_NV_TKINFO"
	.tkinfo
        /*0018*/ 	.word	0x00000002
        /*0030*/ 	.string	""
        /*0030*/ 	.string	"ptxas"
        /*0030*/ 	.string	"Cuda compilation tools, release 13.0, V13.0.88"
        /*0030*/ 	.string	"Build cuda_13.0.r13.0/compiler.36424714_0"
        /*0030*/ 	.string	"-arch sm_100 -m 64 "



//--------------------- .note.nv.cuinfo           --------------------------
	.section	.note.nv.cuinfo,"",@"SHT_NOTE"
	.sectionflags	@"SHF_NOTE_NV_CUINFO"
        /*0018*/ 	.short	0x0002
        /*001a*/ 	.short	0x0064
        /*001c*/ 	.short	0x0082
	.zero		2


//--------------------- .nv.info                  --------------------------
	.section	.nv.info,"",@"SHT_CUDA_INFO"
	.align	4


	//----- nvinfo : EIATTR_REGCOUNT
	.align		4
        /*0000*/ 	.byte	0x04, 0x2f
        /*0002*/ 	.short	(.L_41 - .L_40)
	.align		4
.L_40:
        /*0004*/ 	.word	index@(_ZN3cub18CUB_300001_SM_10006detail11EmptyKernelIvEEvv)
        /*0008*/ 	.word	0x00000004


	//----- nvinfo : EIATTR_FRAME_SIZE
	.align		4
.L_41:
        /*000c*/ 	.byte	0x04, 0x11
        /*000e*/ 	.short	(.L_43 - .L_42)
	.align		4
.L_42:
        /*0010*/ 	.word	index@(_ZN3cub18CUB_300001_SM_10006detail11EmptyKernelIvEEvv)
        /*0014*/ 	.word	0x00000000


	//----- nvinfo : EIATTR_REGCOUNT
	.align		4
.L_43:
        /*0018*/ 	.byte	0x04, 0x2f
        /*001a*/ 	.short	(.L_45 - .L_44)
	.align		4
.L_44:
        /*001c*/ 	.word	index@(_ZN3cub18CUB_300001_SM_10006detail6select23DeviceSelectSweepKernelINS2_10policy_hubIiNS0_8NullTypeEiLb0ELNS0_10SelectImplE0EE10Policy1000EPiPS5_S9_S9_NS0_13ScanTileStateIiLb1EEE8LessThanS5_iNS2_19streaming_context_tIlLb1EEELS6_0EEEvT0_T1_T2_T3_T4_T5_T6_T7_iT8_NS1_7vsmem_tE)
        /*0020*/ 	.word	0x00000038


	//----- nvinfo : EIATTR_FRAME_SIZE
	.align		4
.L_45:
        /*0024*/ 	.byte	0x04, 0x11
        /*0026*/ 	.short	(.L_47 - .L_46)
	.align		4
.L_46:
        /*0028*/ 	.word	index@(_ZN3cub18CUB_300001_SM_10006detail6select23DeviceSelectSweepKernelINS2_10policy_hubIiNS0_8NullTypeEiLb0ELNS0_10SelectImplE0EE10Policy1000EPiPS5_S9_S9_NS0_13ScanTileStateIiLb1EEE8LessThanS5_iNS2_19streaming_context_tIlLb1EEELS6_0EEEvT0_T1_T2_T3_T4_T5_T6_T7_iT8_NS1_7vsmem_tE)
        /*002c*/ 	.word	0x00000000


	//----- nvinfo : EIATTR_REGCOUNT
	.align		4
.L_47:
        /*0030*/ 	.byte	0x04, 0x2f
        /*0032*/ 	.short	(.L_49 - .L_48)
	.align		4
.L_48:
        /*0034*/ 	.word	index@(_ZN3cub18CUB_300001_SM_10006detail4scan23DeviceCompactInitKernelINS0_13ScanTileStateIiLb1EEEPiEEvT_iT0_)
        /*0038*/ 	.word	0x0000000a


	//----- nvinfo : EIATTR_FRAME_SIZE
	.align		4
.L_49:
        /*003c*/ 	.byte	0x04, 0x11
        /*003e*/ 	.short	(.L_51 - .L_50)
	.align		4
.L_50:
        /*0040*/ 	.word	index@(_ZN3cub18CUB_300001_SM_10006detail4scan23DeviceCompactInitKernelINS0_13ScanTileStateIiLb1EEEPiEEvT_iT0_)
        /*0044*/ 	.word	0x00000000


	//----- nvinfo : EIATTR_MIN_STACK_SIZE
	.align		4
.L_51:
        /*0048*/ 	.byte	0x04, 0x12
        /*004a*/ 	.short	(.L_53 - .L_52)
	.align		4
.L_52:
        /*004c*/ 	.word	index@(_ZN3cub18CUB_300001_SM_10006detail4scan23DeviceCompactInitKernelINS0_13ScanTileStateIiLb1EEEPiEEvT_iT0_)
        /*0050*/ 	.word	0x00000000


	//----- nvinfo : EIATTR_MIN_STACK_SIZE
	.align		4
.L_53:
        /*0054*/ 	.byte	0x04, 0x12
        /*0056*/ 	.short	(.L_55 - .L_54)
	.align		4
.L_54:
        /*0058*/ 	.word	index@(_ZN3cub18CUB_300001_SM_10006detail6select23DeviceSelectSweepKernelINS2_10policy_hubIiNS0_8NullTypeEiLb0ELNS0_10SelectImplE0EE10Policy1000EPiPS5_S9_S9_NS0_13ScanTileStateIiLb1EEE8LessThanS5_iNS2_19streaming_context_tIlLb1EEELS6_0EEEvT0_T1_T2_T3_T4_T5_T6_T7_iT8_NS1_7vsmem_tE)
        /*005c*/ 	.word	0x00000000


	//----- nvinfo : EIATTR_MIN_STACK_SIZE
	.align		4
.L_55:
        /*0060*/ 	.byte	0x04, 0x12
        /*0062*/ 	.short	(.L_57 - .L_56)
	.align		4
.L_56:
        /*0064*/ 	.word	index@(_ZN3cub18CUB_300001_SM_10006detail11EmptyKernelIvEEvv)
        /*0068*/ 	.word	0x00000000
.L_57:


//--------------------- .nv.compat                --------------------------
	.section	.nv.compat,"",@"SHT_CUDA_COMPAT_INFO"
	.align	4
        /*0000*/ 	.byte	0x02, 0x09, 0x00, 0x00, 0x02, 0x02, 0x01, 0x00, 0x02, 0x05, 0x05, 0x00, 0x03, 0x07, 0x01, 0x01
        /*0010*/ 	.byte	0x02, 0x03, 0x00, 0x00, 0x02, 0x06, 0x01, 0x00, 0x04, 0x0b, 0x08, 0x00, 0x09, 0x00, 0x00, 0x00
        /*0020*/ 	.byte	0x00, 0x00, 0x00, 0x00


//--------------------- .nv.info._ZN3cub18CUB_300001_SM_10006detail4scan23DeviceCompactInitKernelINS0_13ScanTileStateIiLb1EEEPiEEvT_iT0_ --------------------------
	.section	.nv.info._ZN3cub18CUB_300001_SM_10006detail4scan23DeviceCompactInitKernelINS0_13ScanTileStateIiLb1EEEPiEEvT_iT0_,"",@"SHT_CUDA_INFO"
	.sectionflags	@""
	.align	4


	//----- nvinfo : EIATTR_CUDA_API_VERSION
	.align		4
        /*0000*/ 	.byte	0x04, 0x37
        /*0002*/ 	.short	(.L_59 - .L_58)
.L_58:
        /*0004*/ 	.word	0x00000082


	//----- nvinfo : EIATTR_KPARAM_INFO
	.align		4
.L_59:
        /*0008*/ 	.byte	0x04, 0x17
        /*000a*/ 	.short	(.L_61 - .L_60)
.L_60:
        /*000c*/ 	.word	0x00000000
        /*0010*/ 	.short	0x0002
        /*0012*/ 	.short	0x0010
        /*0014*/ 	.byte	0x00, 0xf5, 0x21, 0x00


	//----- nvinfo : EIATTR_KPARAM_INFO
	.align		4
.L_61:
        /*0018*/ 	.byte	0x04, 0x17
        /*001a*/ 	.short	(.L_63 - .L_62)
.L_62:
        /*001c*/ 	.word	0x00000000
        /*0020*/ 	.short	0x0001
        /*0022*/ 	.short	0x0008
        /*0024*/ 	.byte	0x00, 0xf0, 0x11, 0x00


	//----- nvinfo : EIATTR_KPARAM_INFO
	.align		4
.L_63:
        /*0028*/ 	.byte	0x04, 0x17
        /*002a*/ 	.short	(.L_65 - .L_64)
.L_64:
        /*002c*/ 	.word	0x00000000
        /*0030*/ 	.short	0x0000
        /*0032*/ 	.short	0x0000
        /*0034*/ 	.byte	0x00, 0xf0, 0x21, 0x00


	//----- nvinfo : EIATTR_SPARSE_MMA_MASK
	.align		4
.L_65:
        /*0038*/ 	.byte	0x03, 0x50
        /*003a*/ 	.short	0x0000


	//----- nvinfo : EIATTR_MAXREG_COUNT
	.align		4
        /*003c*/ 	.byte	0x03, 0x1b
        /*003e*/ 	.short	0x00ff


	//----- nvinfo : EIATTR_MERCURY_ISA_VERSION
	.align		4
        /*0040*/ 	.byte	0x03, 0x5f
        /*0042*/ 	.short	0x0101


	//----- nvinfo : EIATTR_VRC_CTA_INIT_COUNT
	.align		4
        /*0044*/ 	.byte	0x02, 0x4a
	.zero		1
	.zero		1


	//----- nvinfo : EIATTR_EXIT_INSTR_OFFSETS
	.align		4
        /*0048*/ 	.byte	0x04, 0x1c
        /*004a*/ 	.short	(.L_67 - .L_66)


	//   ....[0]....
.L_66:
        /*004c*/ 	.word	0x00000130


	//   ....[1]....
        /*0050*/ 	.word	0x00000160


	//----- nvinfo : EIATTR_CBANK_PARAM_SIZE
	.align		4
.L_67:
        /*0054*/ 	.byte	0x03, 0x19
        /*0056*/ 	.short	0x0018


	//----- nvinfo : EIATTR_PARAM_CBANK
	.align		4
        /*0058*/ 	.byte	0x04, 0x0a
        /*005a*/ 	.short	(.L_69 - .L_68)
	.align		4
.L_68:
        /*005c*/ 	.word	index@(.nv.constant0._ZN3cub18CUB_300001_SM_10006detail4scan23DeviceCompactInitKernelINS0_13ScanTileStateIiLb1EEEPiEEvT_iT0_)
        /*0060*/ 	.short	0x0380
        /*0062*/ 	.short	0x0018


	//----- nvinfo : EIATTR_SW_WAR
	.align		4
.L_69:
        /*0064*/ 	.byte	0x04, 0x36
        /*0066*/ 	.short	(.L_71 - .L_70)
.L_70:
        /*0068*/ 	.word	0x00000008
.L_71:


//--------------------- .nv.info._ZN3cub18CUB_300001_SM_10006detail6select23DeviceSelectSweepKernelINS2_10policy_hubIiNS0_8NullTypeEiLb0ELNS0_10SelectImplE0EE10Policy1000EPiPS5_S9_S9_NS0_13ScanTileStateIiLb1EEE8LessThanS5_iNS2_19streaming_context_tIlLb1EEELS6_0EEEvT0_T1_T2_T3_T4_T5_T6_T7_iT8_NS1_7vsmem_tE --------------------------
	.section	.nv.info._ZN3cub18CUB_300001_SM_10006detail6select23DeviceSelectSweepKernelINS2_10policy_hubIiNS0_8NullTypeEiLb0ELNS0_10SelectImplE0EE10Policy1000EPiPS5_S9_S9_NS0_13ScanTileStateIiLb1EEE8LessThanS5_iNS2_19streaming_context_tIlLb1EEELS6_0EEEvT0_T1_T2_T3_T4_T5_T6_T7_iT8_NS1_7vsmem_tE,"",@"SHT_CUDA_INFO"
	.sectionflags	@""
	.align	4


	//----- nvinfo : EIATTR_CUDA_API_VERSION
	.align		4
        /*0000*/ 	.byte	0x04, 0x37
        /*0002*/ 	.short	(.L_73 - .L_72)
.L_72:
        /*0004*/ 	.word	0x00000082


	//----- nvinfo : EIATTR_KPARAM_INFO
	.align		4
.L_73:
        /*0008*/ 	.byte	0x04, 0x17
        /*000a*/ 	.short	(.L_75 - .L_74)
.L_74:
        /*000c*/ 	.word	0x00000000
        /*0010*/ 	.short	0x000a
        /*0012*/ 	.short	0x0060
        /*0014*/ 	.byte	0x00, 0xf0, 0x21, 0x00


	//----- nvinfo : EIATTR_KPARAM_INFO
	.align		4
.L_75:
        /*0018*/ 	.byte	0x04, 0x17
        /*001a*/ 	.short	(.L_77 - .L_76)
.L_76:
        /*001c*/ 	.word	0x00000000
        /*0020*/ 	.short	0x0009
        /*0022*/ 	.short	0x0038
        /*0024*/ 	.byte	0x00, 0xf0, 0xa1, 0x00


	//----- nvinfo : EIATTR_KPARAM_INFO
	.align		4
.L_77:
        /*0028*/ 	.byte	0x04, 0x17
        /*002a*/ 	.short	(.L_79 - .L_78)
.L_78:
        /*002c*/ 	.word	0x00000000
        /*0030*/ 	.short	0x0008
        /*0032*/ 	.short	0x0034
        /*0034*/ 	.byte	0x00, 0xf0, 0x11, 0x00


	//----- nvinfo : EIATTR_KPARAM_INFO
	.align		4
.L_79:
        /*0038*/ 	.byte	0x04, 0x17
        /*003a*/ 	.short	(.L_81 - .L_80)
.L_80:
        /*003c*/ 	.word	0x00000000
        /*0040*/ 	.short	0x0007
        /*0042*/ 	.short	0x0030
        /*0044*/ 	.byte	0x00, 0xf0, 0x11, 0x00


	//----- nvinfo : EIATTR_KPARAM_INFO
	.align		4
.L_81:
        /*0048*/ 	.byte	0x04, 0x17
        /*004a*/ 	.short	(.L_83 - .L_82)
.L_82:
        /*004c*/ 	.word	0x00000000
        /*0050*/ 	.short	0x0006
        /*0052*/ 	.short	0x002c
        /*0054*/ 	.byte	0x00, 0xf0, 0x05, 0x00


	//----- nvinfo : EIATTR_KPARAM_INFO
	.align		4
.L_83:
        /*0058*/ 	.byte	0x04, 0x17
        /*005a*/ 	.short	(.L_85 - .L_84)
.L_84:
        /*005c*/ 	.word	0x00000000
        /*0060*/ 	.short	0x0005
        /*0062*/ 	.short	0x0028
        /*0064*/ 	.byte	0x00, 0xf0, 0x11, 0x00


	//----- nvinfo : EIATTR_KPARAM_INFO
	.align		4
.L_85:
        /*0068*/ 	.byte	0x04, 0x17
        /*006a*/ 	.short	(.L_87 - .L_86)
.L_86:
        /*006c*/ 	.word	0x00000000
        /*0070*/ 	.short	0x0004
        /*0072*/ 	.short	0x0020
        /*0074*/ 	.byte	0x00, 0xf0, 0x21, 0x00


	//----- nvinfo : EIATTR_KPARAM_INFO
	.align		4
.L_87:
        /*0078*/ 	.byte	0x04, 0x17
        /*007a*/ 	.short	(.L_89 - .L_88)
.L_88:
        /*007c*/ 	.word	0x00000000
        /*0080*/ 	.short	0x0003
        /*0082*/ 	.short	0x0018
        /*0084*/ 	.byte	0x00, 0xf5, 0x21, 0x00


	//----- nvinfo : EIATTR_KPARAM_INFO
	.align		4
.L_89:
        /*0088*/ 	.byte	0x04, 0x17
        /*008a*/ 	.short	(.L_91 - .L_90)
.L_90:
        /*008c*/ 	.word	0x00000000
        /*0090*/ 	.short	0x0002
        /*0092*/ 	.short	0x0010
        /*0094*/ 	.byte	0x00, 0xf5, 0x21, 0x00


	//----- nvinfo : EIATTR_KPARAM_INFO
	.align		4
.L_91:
        /*0098*/ 	.byte	0x04, 0x17
        /*009a*/ 	.short	(.L_93 - .L_92)
.L_92:
        /*009c*/ 	.word	0x00000000
        /*00a0*/ 	.short	0x0001
        /*00a2*/ 	.short	0x0008
        /*00a4*/ 	.byte	0x00, 0xf5, 0x21, 0x00


	//----- nvinfo : EIATTR_KPARAM_INFO
	.align		4
.L_93:
        /*00a8*/ 	.byte	0x04, 0x17
        /*00aa*/ 	.short	(.L_95 - .L_94)
.L_94:
        /*00ac*/ 	.word	0x00000000
        /*00b0*/ 	.short	0x0000
        /*00b2*/ 	.short	0x0000
        /*00b4*/ 	.byte	0x00, 0xf5, 0x21, 0x00


	//----- nvinfo : EIATTR_SPARSE_MMA_MASK
	.align		4
.L_95:
        /*00b8*/ 	.byte	0x03, 0x50
        /*00ba*/ 	.short	0x0000


	//----- nvinfo : EIATTR_MAXREG_COUNT
	.align		4
        /*00bc*/ 	.byte	0x03, 0x1b
        /*00be*/ 	.short	0x00a8


	//----- nvinfo : EIATTR_NUM_BARRIERS
	.align		4
        /*00c0*/ 	.byte	0x02, 0x4c
        /*00c2*/ 	.byte	0x01
	.zero		1


	//----- nvinfo : EIATTR_MERCURY_ISA_VERSION
	.align		4
        /*00c4*/ 	.byte	0x03, 0x5f
        /*00c6*/ 	.short	0x0101


	//----- nvinfo : EIATTR_UNUSED_LOAD_BYTE_OFFSET
	.align		4
        /*00c8*/ 	.byte	0x04, 0x44
        /*00ca*/ 	.short	(.L_97 - .L_96)


	//   ....[0]....
.L_96:
        /*00cc*/ 	.word	0x000096e0
        /*00d0*/ 	.word	0x0000fff0


	//----- nvinfo : EIATTR_COOP_GROUP_MASK_REGIDS
	.align		4
.L_97:
        /*00d4*/ 	.byte	0x04, 0x29
        /*00d6*/ 	.short	(.L_99 - .L_98)


	//   ....[0]....
.L_98:
        /*00d8*/ 	.word	0xffffffff


	//   ....[1]....
        /*00dc*/ 	.word	0xffffffff


	//   ....[2]....
        /*00e0*/ 	.word	0xffffffff


	//   ....[3]....
        /*00e4*/ 	.word	0xffffffff


	//   ....[4]....
        /*00e8*/ 	.word	0xffffffff


	//   ....[5]....
        /*00ec*/ 	.word	0xffffffff


	//   ....[6]....
        /*00f0*/ 	.word	0xffffffff


	//   ....[7]....
        /*00f4*/ 	.word	0xffffffff


	//   ....[8]....
        /*00f8*/ 	.word	0xffffffff


	//   ....[9]....
        /*00fc*/ 	.word	0xffffffff


	//   ....[10]....
        /*0100*/ 	.word	0xffffffff


	//   ....[11]....
        /*0104*/ 	.word	0xffffffff


	//   ....[12]....
        /*0108*/ 	.word	0xffffffff


	//   ....[13]....
        /*010c*/ 	.word	0xffffffff


	//   ....[14]....
        /*0110*/ 	.word	0xffffffff


	//   ....[15]....
        /*0114*/ 	.word	0xffffffff


	//   ....[16]....
        /*0118*/ 	.word	0xffffffff


	//   ....[17]....
        /*011c*/ 	.word	0xffffffff


	//   ....[18]....
        /*0120*/ 	.word	0xffffffff


	//   ....[19]....
        /*0124*/ 	.word	0xffffffff


	//   ....[20]....
        /*0128*/ 	.word	0xffffffff


	//   ....[21]....
        /*012c*/ 	.word	0xffffffff


	//   ....[22]....
        /*0130*/ 	.word	0xffffffff


	//   ....[23]....
        /*0134*/ 	.word	0xffffffff


	//   ....[24]....
        /*0138*/ 	.word	0xffffffff


	//   ....[25]....
        /*013c*/ 	.word	0xffffffff


	//   ....[26]....
        /*0140*/ 	.word	0xffffffff


	//   ....[27]....
        /*0144*/ 	.word	0xffffffff


	//   ....[28]....
        /*0148*/ 	.word	0xffffffff


	//   ....[29]....
        /*014c*/ 	.word	0xffffffff


	//   ....[30]....
        /*0150*/ 	.word	0xffffffff


	//   ....[31]....
        /*0154*/ 	.word	0xffffffff


	//   ....[32]....
        /*0158*/ 	.word	0xffffffff


	//   ....[33]....
        /*015c*/ 	.word	0xffffffff


	//   ....[34]....
        /*0160*/ 	.word	0xffffffff


	//   ....[35]....
        /*0164*/ 	.word	0xffffffff


	//   ....[36]....
        /*0168*/ 	.word	0xffffffff


	//   ....[37]....
        /*016c*/ 	.word	0xffffffff


	//   ....[38]....
        /*0170*/ 	.word	0xffffffff


	//   ....[39]....
        /*0174*/ 	.word	0xffffffff


	//   ....[40]....
        /*0178*/ 	.word	0xffffffff


	//   ....[41]....
        /*017c*/ 	.word	0xffffffff


	//   ....[42]....
        /*0180*/ 	.word	0xffffffff


	//   ....[43]....
        /*0184*/ 	.word	0xffffffff


	//   ....[44]....
        /*0188*/ 	.word	0xffffffff


	//   ....[45]....
        /*018c*/ 	.word	0xffffffff


	//   ....[46]....
        /*0190*/ 	.word	0xffffffff


	//   ....[47]....
        /*0194*/ 	.word	0xffffffff


	//   ....[48]....
        /*0198*/ 	.word	0xffffffff


	//   ....[49]....
        /*019c*/ 	.word	0xffffffff


	//   ....[50]....
        /*01a0*/ 	.word	0xffffffff


	//   ....[51]....
        /*01a4*/ 	.word	0xffffffff


	//   ....[52]....
        /*01a8*/ 	.word	0xffffffff


	//   ....[53]....
        /*01ac*/ 	.word	0xffffffff


	//   ....[54]....
        /*01b0*/ 	.word	0xffffffff


	//   ....[55]....
        /*01b4*/ 	.word	0xffffffff


	//   ....[56]....
        /*01b8*/ 	.word	0xffffffff


	//   ....[57]....
        /*01bc*/ 	.word	0xffffffff


	//   ....[58]....
        /*01c0*/ 	.word	0xffffffff


	//   ....[59]....
        /*01c4*/ 	.word	0xffffffff


	//   ....[60]....
        /*01c8*/ 	.word	0x0500000e


	//   ....[61]....
        /*01cc*/ 	.word	0x0500000e


	//   ....[62]....
        /*01d0*/ 	.word	0x0500000e


	//   ....[63]....
        /*01d4*/ 	.word	0x0500000e


	//   ....[64]....
        /*01d8*/ 	.word	0x0500000e


	//   ....[65]....
        /*01dc*/ 	.word	0x0500000e


	//   ....[66]....
        /*01e0*/ 	.word	0x0500000e


	//   ....[67]....
        /*01e4*/ 	.word	0x0500000e


	//   ....[68]....
        /*01e8*/ 	.word	0x0500000e


	//   ....[69]....
        /*01ec*/ 	.word	0x0500000e


	//   ....[70]....
        /*01f0*/ 	.word	0x0500000e


	//   ....[71]....
        /*01f4*/ 	.word	0x0500000e


	//   ....[72]....
        /*01f8*/ 	.word	0x0500000e


	//   ....[73]....
        /*01fc*/ 	.word	0x0500000e


	//   ....[74]....
        /*0200*/ 	.word	0x0500000e


	//   ....[75]....
        /*0204*/ 	.word	0x0500000e


	//   ....[76]....
        /*0208*/ 	.word	0x0500000e


	//   ....[77]....
        /*020c*/ 	.word	0x0500000e


	//   ....[78]....
        /*0210*/ 	.word	0x0500000e


	//   ....[79]....
        /*0214*/ 	.word	0x0500000e


	//   ....[80]....
        /*0218*/ 	.word	0x0500000e


	//   ....[81]....
        /*021c*/ 	.word	0x0500000e


	//   ....[82]....
        /*0220*/ 	.word	0x0500000e


	//   ....[83]....
        /*0224*/ 	.word	0x0500000e


	//   ....[84]....
        /*0228*/ 	.word	0x0500000e


	//   ....[85]....
        /*022c*/ 	.word	0x0500000e


	//   ....[86]....
        /*0230*/ 	.word	0x0500000e


	//   ....[87]....
        /*0234*/ 	.word	0x0500000e


	//   ....[88]....
        /*0238*/ 	.word	0x0500000e


	//   ....[89]....
        /*023c*/ 	.word	0x0500000e


	//   ....[90]....
        /*0240*/ 	.word	0x0500000e


	//   ....[91]....
        /*0244*/ 	.word	0x0500000e


	//   ....[92]....
        /*0248*/ 	.word	0x0500000e


	//   ....[93]....
        /*024c*/ 	.word	0x0500000e


	//   ....[94]....
        /*0250*/ 	.word	0x0500000e


	//   ....[95]....
        /*0254*/ 	.word	0x0500000e


	//----- nvinfo : EIATTR_COOP_GROUP_INSTR_OFFSETS
	.align		4
.L_99:
        /*0258*/ 	.byte	0x04, 0x28
        /*025a*/ 	.short	(.L_101 - .L_100)


	//   ....[0]....
.L_100:
        /*025c*/ 	.word	0x00000450


	//   ....[1]....
        /*0260*/ 	.word	0x00000830


	//   ....[2]....
        /*0264*/ 	.word	0x00000860


	//   ....[3]....
        /*0268*/ 	.word	0x00000880


	//   ....[4]....
        /*026c*/ 	.word	0x000008a0


	//   ....[5]....
        /*0270*/ 	.word	0x000008c0


	//   ....[6]....
        /*0274*/ 	.word	0x00002710


	//   ....[7]....
        /*0278*/ 	.word	0x00002af0


	//   ....[8]....
        /*027c*/ 	.word	0x00002b20


	//   ....[9]....
        /*0280*/ 	.word	0x00002b40


	//   ....[10]....
        /*0284*/ 	.word	0x00002b60


	//   ....[11]....
        /*0288*/ 	.word	0x00002b80


	//   ....[12]....
        /*028c*/ 	.word	0x00002f30


	//   ....[13]....
        /*0290*/ 	.word	0x00003120


	//   ....[14]....
        /*0294*/ 	.word	0x00003180


	//   ....[15]....
        /*0298*/ 	.word	0x000031e0


	//   ....[16]....
        /*029c*/ 	.word	0x00003230


	//   ....[17]....
        /*02a0*/ 	.word	0x00003280


	//   ....[18]....
        /*02a4*/ 	.word	0x000032c0


	//   ....[19]....
        /*02a8*/ 	.word	0x00003300


	//   ....[20]....
        /*02ac*/ 	.word	0x00003350


	//   ....[21]....
        /*02b0*/ 	.word	0x00003450


	//   ....[22]....
        /*02b4*/ 	.word	0x00003640


	//   ....[23]....
        /*02b8*/ 	.word	0x00003690


	//   ....[24]....
        /*02bc*/ 	.word	0x000036f0


	//   ....[25]....
        /*02c0*/ 	.word	0x00003710


	//   ....[26]....
        /*02c4*/ 	.word	0x00003760


	//   ....[27]....
        /*02c8*/ 	.word	0x000037a0


	//   ....[28]....
        /*02cc*/ 	.word	0x000037e0


	//   ....[29]....
        /*02d0*/ 	.word	0x00003820


	//   ....[30]....
        /*02d4*/ 	.word	0x00005850


	//   ....[31]....
        /*02d8*/ 	.word	0x00005f00


	//   ....[32]....
        /*02dc*/ 	.word	0x00005f20


	//   ....[33]....
        /*02e0*/ 	.word	0x00005f40


	//   ....[34]....
        /*02e4*/ 	.word	0x00005f60


	//   ....[35]....
        /*02e8*/ 	.word	0x00005f80


	//   ....[36]....
        /*02ec*/ 	.word	0x00008100


	//   ....[37]....
        /*02f0*/ 	.word	0x000087c0


	//   ....[38]....
        /*02f4*/ 	.word	0x000087e0


	//   ....[39]....
        /*02f8*/ 	.word	0x00008800


	//   ....[40]....
        /*02fc*/ 	.word	0x00008820


	//   ....[41]....
        /*0300*/ 	.word	0x00008840


	//   ....[42]....
        /*0304*/ 	.word	0x00008c20


	//   ....[43]....
        /*0308*/ 	.word	0x00008e10


	//   ....[44]....
        /*030c*/ 	.word	0x00008e70


	//   ....[45]....
        /*0310*/ 	.word	0x00008f00


	//   ....[46]....
        /*0314*/ 	.word	0x00008f50


	//   ....[47]....
        /*0318*/ 	.word	0x00008fa0


	//   ....[48]....
        /*031c*/ 	.word	0x00008fe0


	//   ....[49]....
        /*0320*/ 	.word	0x00009040


	//   ....[50]....
        /*0324*/ 	.word	0x00009080


	//   ....[51]....
        /*0328*/ 	.word	0x00009140


	//   ....[52]....
        /*032c*/ 	.word	0x00009330


	//   ....[53]....
        /*0330*/ 	.word	0x00009380


	//   ....[54]....
        /*0334*/ 	.word	0x000093e0


	//   ....[55]....
        /*0338*/ 	.word	0x00009430


	//   ....[56]....
        /*033c*/ 	.word	0x00009470


	//   ....[57]....
        /*0340*/ 	.word	0x000094b0


	//   ....[58]....
        /*0344*/ 	.word	0x000094f0


	//   ....[59]....
        /*0348*/ 	.word	0x00009530


	//   ....[60]....
        /*034c*/ 	.word	0x0000b2c0


	//   ....[61]....
        /*0350*/ 	.word	0x0000b340


	//   ....[62]....
        /*0354*/ 	.word	0x0000b3d0


	//   ....[63]....
        /*0358*/ 	.word	0x0000b4b0


	//   ....[64]....
        /*035c*/ 	.word	0x0000b540


	//   ....[65]....
        /*0360*/ 	.word	0x0000b5c0


	//   ....[66]....
        /*0364*/ 	.word	0x0000b640


	//   ....[67]....
        /*0368*/ 	.word	0x0000b6c0


	//   ....[68]....
        /*036c*/ 	.word	0x0000b740


	//   ....[69]....
        /*0370*/ 	.word	0x0000b7b0


	//   ....[70]....
        /*0374*/ 	.word	0x0000b830


	//   ....[71]....
        /*0378*/ 	.word	0x0000b8b0


	//   ....[72]....
        /*037c*/ 	.word	0x0000b960


	//   ....[73]....
        /*0380*/ 	.word	0x0000b9f0


	//   ....[74]....
        /*0384*/ 	.word	0x0000ba70


	//   ....[75]....
        /*0388*/ 	.word	0x0000bae0


	//   ....[76]....
        /*038c*/ 	.word	0x0000bb60


	//   ....[77]....
        /*0390*/ 	.word	0x0000bbc0


	//   ....[78]....
        /*0394*/ 	.word	0x0000bc30


	//   ....[79]....
        /*0398*/ 	.word	0x0000bcb0


	//   ....[80]....
        /*039c*/ 	.word	0x0000bd30


	//   ....[81]....
        /*03a0*/ 	.word	0x0000be20


	//   ....[82]....
        /*03a4*/ 	.word	0x0000bea0


	//   ....[83]....
        /*03a8*/ 	.word	0x0000bf30


	//   ....[84]....
        /*03ac*/ 	.word	0x0000bfa0


	//   ....[85]....
        /*03b0*/ 	.word	0x0000c060


	//   ....[86]....
        /*03b4*/ 	.word	0x0000c0d0


	//   ....[87]....
        /*03b8*/ 	.word	0x0000c140


	//   ....[88]....
        /*03bc*/ 	.word	0x0000c1c0


	//   ....[89]....
        /*03c0*/ 	.word	0x0000c240


	//   ....[90]....
        /*03c4*/ 	.word	0x0000c2f0


	//   ....[91]....
        /*03c8*/ 	.word	0x0000c370


	//   ....[92]....
        /*03cc*/ 	.word	0x0000c3f0


	//   ....[93]....
        /*03d0*/ 	.word	0x0000c460


	//   ....[94]....
        /*03d4*/ 	.word	0x0000c4e0


	//   ....[95]....
        /*03d8*/ 	.word	0x0000c550


	//----- nvinfo : EIATTR_VRC_CTA_INIT_COUNT
	.align		4
.L_101:
        /*03dc*/ 	.byte	0x02, 0x4a
	.zero		1
	.zero		1


	//----- nvinfo : EIATTR_EXIT_INSTR_OFFSETS
	.align		4
        /*03e0*/ 	.byte	0x04, 0x1c
        /*03e2*/ 	.short	(.L_103 - .L_102)


	//   ....[0]....
.L_102:
        /*03e4*/ 	.word	0x000019c0


	//   ....[1]....
        /*03e8*/ 	.word	0x00001a80


	//   ....[2]....
        /*03ec*/ 	.word	0x00001d90


	//   ....[3]....
        /*03f0*/ 	.word	0x00002010


	//   ....[4]....
        /*03f4*/ 	.word	0x00002390


	//   ....[5]....
        /*03f8*/ 	.word	0x00004860


	//   ....[6]....
        /*03fc*/ 	.word	0x00004920


	//   ....[7]....
        /*0400*/ 	.word	0x00004d30


	//   ....[8]....
        /*0404*/ 	.word	0x00004f50


	//   ....[9]....
        /*0408*/ 	.word	0x000052b0


	//   ....[10]....
        /*040c*/ 	.word	0x0000b0f0


	//   ....[11]....
        /*0410*/ 	.word	0x0000b1c0


	//   ....[12]....
        /*0414*/ 	.word	0x0000b270


	//----- nvinfo : EIATTR_MAX_THREADS
	.align		4
.L_103:
        /*0418*/ 	.byte	0x04, 0x05
        /*041a*/ 	.short	(.L_105 - .L_104)
.L_104:
        /*041c*/ 	.word	0x00000180
        /*0420*/ 	.word	0x00000001
        /*0424*/ 	.word	0x00000001


	//----- nvinfo : EIATTR_CRS_STACK_SIZE
	.align		4
.L_105:
        /*0428*/ 	.byte	0x04, 0x1e
        /*042a*/ 	.short	(.L_107 - .L_106)
.L_106:
        /*042c*/ 	.word	0x00000000


	//----- nvinfo : EIATTR_CBANK_PARAM_SIZE
	.align		4
.L_107:
        /*0430*/ 	.byte	0x03, 0x19
        /*0432*/ 	.short	0x0068


	//----- nvinfo : EIATTR_PARAM_CBANK
	.align		4
        /*0434*/ 	.byte	0x04, 0x0a
        /*0436*/ 	.short	(.L_109 - .L_108)
	.align		4
.L_108:
        /*0438*/ 	.word	index@(.nv.constant0._ZN3cub18CUB_300001_SM_10006detail6select23DeviceSelectSweepKernelINS2_10policy_hubIiNS0_8NullTypeEiLb0ELNS0_10SelectImplE0EE10Policy1000EPiPS5_S9_S9_NS0_13ScanTileStateIiLb1EEE8LessThanS5_iNS2_19streaming_context_tIlLb1EEELS6_0EEEvT0_T1_T2_T3_T4_T5_T6_T7_iT8_NS1_7vsmem_tE)
        /*043c*/ 	.short	0x0380
        /*043e*/ 	.short	0x0068


	//----- nvinfo : EIATTR_SW_WAR
	.align		4
.L_109:
        /*0440*/ 	.byte	0x04, 0x36
        /*0442*/ 	.short	(.L_111 - .L_110)
.L_110:
        /*0444*/ 	.word	0x00000008
.L_111:


//--------------------- .nv.info._ZN3cub18CUB_300001_SM_10006detail11EmptyKernelIvEEvv --------------------------
	.section	.nv.info._ZN3cub18CUB_300001_SM_10006detail11EmptyKernelIvEEvv,"",@"SHT_CUDA_INFO"
	.sectionflags	@""
	.align	4


	//----- nvinfo : EIATTR_CUDA_API_VERSION
	.align		4
        /*0000*/ 	.byte	0x04, 0x37
        /*0002*/ 	.short	(.L_113 - .L_112)
.L_112:
        /*0004*/ 	.word	0x00000082


	//----- nvinfo : EIATTR_SPARSE_MMA_MASK
	.align		4
.L_113:
        /*0008*/ 	.byte	0x03, 0x50
        /*000a*/ 	.short	0x0000


	//----- nvinfo : EIATTR_MAXREG_COUNT
	.align		4
        /*000c*/ 	.byte	0x03, 0x1b
        /*000e*/ 	.short	0x00ff


	//----- nvinfo : EIATTR_MERCURY_ISA_VERSION
	.align		4
        /*0010*/ 	.byte	0x03, 0x5f
        /*0012*/ 	.short	0x0101


	//----- nvinfo : EIATTR_VRC_CTA_INIT_COUNT
	.align		4
        /*0014*/ 	.byte	0x02, 0x4a
	.zero		1
	.zero		1


	//----- nvinfo : EIATTR_EXIT_INSTR_OFFSETS
	.align		4
        /*0018*/ 	.byte	0x04, 0x1c
        /*001a*/ 	.short	(.L_115 - .L_114)


	//   ....[0]....
.L_114:
        /*001c*/ 	.word	0x00000010


	//----- nvinfo : EIATTR_SW_WAR
	.align		4
.L_115:
        /*0020*/ 	.byte	0x04, 0x36
        /*0022*/ 	.short	(.L_117 - .L_116)
.L_116:
        /*0024*/ 	.word	0x00000008
.L_117:


//--------------------- .nv.callgraph             --------------------------
	.section	.nv.callgraph,"",@"SHT_CUDA_CALLGRAPH"
	.align	4
	.sectionentsize	8
	.align		4
        /*0000*/ 	.word	0x00000000
	.align		4
        /*0004*/ 	.word	0xffffffff
	.align		4
        /*0008*/ 	.word	0x00000000
	.align		4
        /*000c*/ 	.word	0xfffffffe
	.align		4
        /*0010*/ 	.word	0x00000000
	.align		4
        /*0014*/ 	.word	0xfffffffd
	.align		4
        /*0018*/ 	.word	0x00000000
	.align		4
        /*001c*/ 	.word	0xfffffffc


//--------------------- .nv.constant4             --------------------------
	.section	.nv.constant4,"a",@progbits
	.align	8
	.align		8
.nv.constant4:
        /*0000*/ 	.dword	_ZN34_INTERNAL_4524c4e7_4_k_cu_c3af542a4cuda3std3__45__cpo5beginE
	.align		8
        /*0008*/ 	.dword	_ZN34_INTERNAL_4524c4e7_4_k_cu_c3af542a4cuda3std3__45__cpo3endE
	.align		8
        /*0010*/ 	.dword	_ZN34_INTERNAL_4524c4e7_4_k_cu_c3af542a4cuda3std3__45__cpo6cbeginE
	.align		8
        /*0018*/ 	.dword	_ZN34_INTERNAL_4524c4e7_4_k_cu_c3af542a4cuda3std3__45__cpo4cendE
	.align		8
        /*0020*/ 	.dword	_ZN34_INTERNAL_4524c4e7_4_k_cu_c3af542a4cuda3std3__45__cpo6rbeginE
	.align		8
        /*0028*/ 	.dword	_ZN34_INTERNAL_4524c4e7_4_k_cu_c3af542a4cuda3std3__45__cpo4rendE
	.align		8
        /*0030*/ 	.dword	_ZN34_INTERNAL_4524c4e7_4_k_cu_c3af542a4cuda3std3__45__cpo7crbeginE
	.align		8
        /*0038*/ 	.dword	_ZN34_INTERNAL_4524c4e7_4_k_cu_c3af542a4cuda3std3__45__cpo5crendE
	.align		8
        /*0040*/ 	.dword	_ZN34_INTERNAL_4524c4e7_4_k_cu_c3af542a4cuda3std3__436_GLOBAL__N__4524c4e7_4_k_cu_c3af542a6ignoreE
	.align		8
        /*0048*/ 	.dword	_ZN34_INTERNAL_4524c4e7_4_k_cu_c3af542a4cuda3std3__419piecewise_constructE
	.align		8
        /*0050*/ 	.dword	_ZN34_INTERNAL_4524c4e7_4_k_cu_c3af542a4cuda3std3__48in_placeE
	.align		8
        /*0058*/ 	.dword	_ZN34_INTERNAL_4524c4e7_4_k_cu_c3af542a4cuda3std3__420unreachable_sentinelE
	.align		8
        /*0060*/ 	.dword	_ZN34_INTERNAL_4524c4e7_4_k_cu_c3af542a4cuda3std3__47nulloptE
	.align		8
        /*0068*/ 	.dword	_ZN34_INTERNAL_4524c4e7_4_k_cu_c3af542a4cuda3std3__48unexpectE
	.align		8
        /*0070*/ 	.dword	_ZN34_INTERNAL_4524c4e7_4_k_cu_c3af542a4cuda3std6ranges3__45__cpo4swapE
	.align		8
        /*0078*/ 	.dword	_ZN34_INTERNAL_4524c4e7_4_k_cu_c3af542a4cuda3std6ranges3__45__cpo9iter_moveE
	.align		8
        /*0080*/ 	.dword	_ZN34_INTERNAL_4524c4e7_4_k_cu_c3af542a4cuda3std6ranges3__45__cpo5beginE
	.align		8
        /*0088*/ 	.dword	_ZN34_INTERNAL_4524c4e7_4_k_cu_c3af542a4cuda3std6ranges3__45__cpo3endE
	.align		8
        /*0090*/ 	.dword	_ZN34_INTERNAL_4524c4e7_4_k_cu_c3af542a4cuda3std6ranges3__45__cpo6cbeginE
	.align		8
        /*0098*/ 	.dword	_ZN34_INTERNAL_4524c4e7_4_k_cu_c3af542a4cuda3std6ranges3__45__cpo4cendE
	.align		8
        /*00a0*/ 	.dword	_ZN34_INTERNAL_4524c4e7_4_k_cu_c3af542a4cuda3std6ranges3__45__cpo7advanceE
	.align		8
        /*00a8*/ 	.dword	_ZN34_INTERNAL_4524c4e7_4_k_cu_c3af542a4cuda3std6ranges3__45__cpo9iter_swapE
	.align		8
        /*00b0*/ 	.dword	_ZN34_INTERNAL_4524c4e7_4_k_cu_c3af542a4cuda3std6ranges3__45__cpo4nextE
	.align		8
        /*00b8*/ 	.dword	_ZN34_INTERNAL_4524c4e7_4_k_cu_c3af542a4cuda3std6ranges3__45__cpo4prevE
	.align		8
        /*00c0*/ 	.dword	_ZN34_INTERNAL_4524c4e7_4_k_cu_c3af542a4cuda3std6ranges3__45__cpo4dataE
	.align		8
        /*00c8*/ 	.dword	_ZN34_INTERNAL_4524c4e7_4_k_cu_c3af542a4cuda3std6ranges3__45__cpo5cdataE
	.align		8
        /*00d0*/ 	.dword	_ZN34_INTERNAL_4524c4e7_4_k_cu_c3af542a4cuda3std6ranges3__45__cpo4sizeE
	.align		8
        /*00d8*/ 	.dword	_ZN34_INTERNAL_4524c4e7_4_k_cu_c3af542a4cuda3std6ranges3__45__cpo5ssizeE
	.align		8
        /*00e0*/ 	.dword	_ZN34_INTERNAL_4524c4e7_4_k_cu_c3af542a4cuda3std6ranges3__45__cpo8distanceE
	.align		8
        /*00e8*/ 	.dword	_ZN34_INTERNAL_4524c4e7_4_k_cu_c3af542a6thrust24THRUST_300001_SM_1000_NS6system6detail10sequential3seqE
	.align		8
        /*00f0*/ 	.dword	_ZN34_INTERNAL_4524c4e7_4_k_cu_c3af542a6thrust24THRUST_300001_SM_1000_NS12placeholders2_1E
	.align		8
        /*00f8*/ 	.dword	_ZN34_INTERNAL_4524c4e7_4_k_cu_c3af542a6thrust24THRUST_300001_SM_1000_NS12placeholders2_2E
	.align		8
        /*0100*/ 	.dword	_ZN34_INTERNAL_4524c4e7_4_k_cu_c3af542a6thrust24THRUST_300001_SM_1000_NS12placeholders2_3E
	.align		8
        /*0108*/ 	.dword	_ZN34_INTERNAL_4524c4e7_4_k_cu_c3af542a6thrust24THRUST_300001_SM_1000_NS12placeholders2_4E
	.align		8
        /*0110*/ 	.dword	_ZN34_INTERNAL_4524c4e7_4_k_cu_c3af542a6thrust24THRUST_300001_SM_1000_NS12placeholders2_5E
	.align		8
        /*0118*/ 	.dword	_ZN34_INTERNAL_4524c4e7_4_k_cu_c3af542a6thrust24THRUST_300001_SM_1000_NS12placeholders2_6E
	.align		8
        /*0120*/ 	.dword	_ZN34_INTERNAL_4524c4e7_4_k_cu_c3af542a6thrust24THRUST_300001_SM_1000_NS12placeholders2_7E
	.align		8
        /*0128*/ 	.dword	_ZN34_INTERNAL_4524c4e7_4_k_cu_c3af542a6thrust24THRUST_300001_SM_1000_NS12placeholders2_8E
	.align		8
        /*0130*/ 	.dword	_ZN34_INTERNAL_4524c4e7_4_k_cu_c3af542a6thrust24THRUST_300001_SM_1000_NS12placeholders2_9E
	.align		8
        /*0138*/ 	.dword	_ZN34_INTERNAL_4524c4e7_4_k_cu_c3af542a6thrust24THRUST_300001_SM_1000_NS12placeholders3_10E


//--------------------- .text._ZN3cub18CUB_300001_SM_10006detail4scan23DeviceCompactInitKernelINS0_13ScanTileStateIiLb1EEEPiEEvT_iT0_ --------------------------
	.section	.text._ZN3cub18CUB_300001_SM_10006detail4scan23DeviceCompactInitKernelINS0_13ScanTileStateIiLb1EEEPiEEvT_iT0_,"ax",@progbits
	.align	128
        .global         _ZN3cub18CUB_300001_SM_10006detail4scan23DeviceCompactInitKernelINS0_13ScanTileStateIiLb1EEEPiEEvT_iT0_
        .type           _ZN3cub18CUB_300001_SM_10006detail4scan23DeviceCompactInitKernelINS0_13ScanTileStateIiLb1EEEPiEEvT_iT0_,@function
        .size           _ZN3cub18CUB_300001_SM_10006detail4scan23DeviceCompactInitKernelINS0_13ScanTileStateIiLb1EEEPiEEvT_iT0_,(.L_x_291 - _ZN3cub18CUB_300001_SM_10006detail4scan23DeviceCompactInitKernelINS0_13ScanTileStateIiLb1EEEPiEEvT_iT0_)
        .other          _ZN3cub18CUB_300001_SM_10006detail4scan23DeviceCompactInitKernelINS0_13ScanTileStateIiLb1EEEPiEEvT_iT0_,@"STO_CUDA_ENTRY STV_DEFAULT"
_ZN3cub18CUB_300001_SM_10006detail4scan23DeviceCompactInitKernelINS0_13ScanTileStateIiLb1EEEPiEEvT_iT0_:
.text._ZN3cub18CUB_300001_SM_10006detail4scan23DeviceCompactInitKernelINS0_13ScanTileStateIiLb1EEEPiEEvT_iT0_:
[----:B------:R-:W-:Y:S01]  /*0000*/  LDC R1, c[0x0][0x37c] ;  /* 0x0000df00ff017b82 */ /* 0x000fe20000000800 */
[----:B------:R-:W0:Y:S07]  /*0010*/  S2R R0, SR_TID.X ;  /* 0x0000000000007919 */ /* 0x000e2e0000002100 */
[----:B------:R-:W1:Y:S01]  /*0020*/  S2UR UR6, SR_CTAID.X ;  /* 0x00000000000679c3 */ /* 0x000e620000002500 */
[----:B------:R-:W2:Y:S07]  /*0030*/  LDCU UR4, c[0x0][0x388] ;  /* 0x00007100ff0477ac */ /* 0x000eae0008000800 */
[----:B------:R-:W1:Y:S01]  /*0040*/  LDC R7, c[0x0][0x360] ;  /* 0x0000d800ff077b82 */ /* 0x000e620000000800 */
[C---:B0-----:R-:W-:Y:S01]  /*0050*/  ISETP.GT.U32.AND P0, PT, R0.reuse, 0x1f, PT ;  /* 0x0000001f0000780c */ /* 0x041fe20003f04070 */
[----:B-1----:R-:W-:Y:S01]  /*0060*/  IMAD R7, R7, UR6, R0 ;  /* 0x0000000607077c24 */ /* 0x002fe2000f8e0200 */
[----:B------:R-:W-:-:S02]  /*0070*/  LOP3.LUT P2, RZ, R0, UR6, RZ, 0xfc, !PT ;  /* 0x0000000600ff7c12 */ /* 0x000fc4000f84fcff */
[----:B------:R-:W-:Y:S02]  /*0080*/  ISETP.NE.OR P0, PT, RZ, UR6, P0 ;  /* 0x00000006ff007c0c */ /* 0x000fe40008705670 */
[----:B--2---:R-:W-:Y:S01]  /*0090*/  ISETP.GE.AND P1, PT, R7, UR4, PT ;  /* 0x0000000407007c0c */ /* 0x004fe2000bf26270 */
[----:B------:R-:W0:Y:S10]  /*00a0*/  LDCU.64 UR4, c[0x0][0x358] ;  /* 0x00006b00ff0477ac */ /* 0x000e340008000a00 */
[----:B------:R-:W1:Y:S02]  /*00b0*/  @!P0 LDC.64 R4, c[0x0][0x380] ;  /* 0x0000e000ff048b82 */ /* 0x000e640000000a00 */
[----:B------:R-:W-:-:S06]  /*00c0*/  @!P1 MOV R6, 0x63 ;  /* 0x0000006300069802 */ /* 0x000fcc0000000f00 */
[----:B------:R-:W2:Y:S01]  /*00d0*/  @!P1 LDC.64 R2, c[0x0][0x380] ;  /* 0x0000e000ff029b82 */ /* 0x000ea20000000a00 */
[----:B-1----:R-:W-:-:S04]  /*00e0*/  @!P0 IMAD.WIDE.U32 R4, R0, 0x8, R4 ;  /* 0x0000000800048825 */ /* 0x002fc800078e0004 */
[----:B--2---:R-:W-:-:S04]  /*00f0*/  @!P1 IMAD.WIDE R2, R7, 0x8, R2 ;  /* 0x0000000807029825 */ /* 0x004fc800078e0202 */
[----:B------:R-:W-:-:S05]  /*0100*/  IMAD.MOV.U32 R7, RZ, RZ, RZ ;  /* 0x000000ffff077224 */ /* 0x000fca00078e00ff */
[----:B0-----:R0:W-:Y:S04]  /*0110*/  @!P1 STG.E.64 desc[UR4][R2.64+0x100], R6 ;  /* 0x0001000602009986 */ /* 0x0011e8000c101b04 */
[----:B------:R0:W-:Y:S01]  /*0120*/  @!P0 STG.E.64 desc[UR4][R4.64], RZ ;  /* 0x000000ff04008986 */ /* 0x0001e2000c101b04 */
[----:B------:R-:W-:Y:S05]  /*0130*/  @P2 EXIT ;  /* 0x000000000000294d */ /* 0x000fea0003800000 */
[----:B0-----:R-:W0:Y:S02]  /*0140*/  LDC.64 R2, c[0x0][0x390] ;  /* 0x0000e400ff027b82 */ /* 0x001e240000000a00 */
[----:B0-----:R-:W-:Y:S01]  /*0150*/  STG.E desc[UR4][R2.64], RZ ;  /* 0x000000ff02007986 */ /* 0x001fe2000c101904 */
[----:B------:R-:W-:Y:S05]  /*0160*/  EXIT ;  /* 0x000000000000794d */ /* 0x000fea0003800000 */
.L_x_0:
[----:B------:R-:W-:-:S00]  /*0170*/  BRA `(.L_x_0) ;  /* 0xfffffffc00fc7947 */ /* 0x000fc0000383ffff */
[----:B------:R-:W-:-:S00]  /*0180*/  NOP ;  /* 0x0000000000007918 */ /* 0x000fc00000000000 */
[----:B------:R-:W-:-:S00]  /*0190*/  NOP ;  /* 0x0000000000007918 */ /* 0x000fc00000000000 */
[----:B------:R-:W-:-:S00]  /*01a0*/  NOP ;  /* 0x0000000000007918 */ /* 0x000fc00000000000 */
[----:B------:R-:W-:-:S00]  /*01b0*/  NOP ;  /* 0x0000000000007918 */ /* 0x000fc00000000000 */
[----:B------:R-:W-:-:S00]  /*01c0*/  NOP ;  /* 0x0000000000007918 */ /* 0x000fc00000000000 */
[----:B------:R-:W-:-:S00]  /*01d0*/  NOP ;  /* 0x0000000000007918 */ /* 0x000fc00000000000 */
[----:B------:R-:W-:-:S00]  /*01e0*/  NOP ;  /* 0x0000000000007918 */ /* 0x000fc00000000000 */
[----:B------:R-:W-:-:S00]  /*01f0*/  NOP ;  /* 0x0000000000007918 */ /* 0x000fc00000000000 */
.L_x_291:


//--------------------- .text._ZN3cub18CUB_300001_SM_10006detail6select23DeviceSelectSweepKernelINS2_10policy_hubIiNS0_8NullTypeEiLb0ELNS0_10SelectImplE0EE10Policy1000EPiPS5_S9_S9_NS0_13ScanTileStateIiLb1EEE8LessThanS5_iNS2_19streaming_context_tIlLb1EEELS6_0EEEvT0_T1_T2_T3_T4_T5_T6_T7_iT8_NS1_7vsmem_tE --------------------------
	.section	.text._ZN3cub18CUB_300001_SM_10006detail6select23DeviceSelectSweepKernelINS2_10policy_hubIiNS0_8NullTypeEiLb0ELNS0_10SelectImplE0EE10Policy1000EPiPS5_S9_S9_NS0_13ScanTileStateIiLb1EEE8LessThanS5_iNS2_19streaming_context_tIlLb1EEELS6_0EEEvT0_T1_T2_T3_T4_T5_T6_T7_iT8_NS1_7vsmem_tE,"ax",@progbits
	.align	128
        .global         _ZN3cub18CUB_300001_SM_10006detail6select23DeviceSelectSweepKernelINS2_10policy_hubIiNS0_8NullTypeEiLb0ELNS0_10SelectImplE0EE10Policy1000EPiPS5_S9_S9_NS0_13ScanTileStateIiLb1EEE8LessThanS5_iNS2_19streaming_context_tIlLb1EEELS6_0EEEvT0_T1_T2_T3_T4_T5_T6_T7_iT8_NS1_7vsmem_tE
        .type           _ZN3cub18CUB_300001_SM_10006detail6select23DeviceSelectSweepKernelINS2_10policy_hubIiNS0_8NullTypeEiLb0ELNS0_10SelectImplE0EE10Policy1000EPiPS5_S9_S9_NS0_13ScanTileStateIiLb1EEE8LessThanS5_iNS2_19streaming_context_tIlLb1EEELS6_0EEEvT0_T1_T2_T3_T4_T5_T6_T7_iT8_NS1_7vsmem_tE,@function
        .size           _ZN3cub18CUB_300001_SM_10006detail6select23DeviceSelectSweepKernelINS2_10policy_hubIiNS0_8NullTypeEiLb0ELNS0_10SelectImplE0EE10Policy1000EPiPS5_S9_S9_NS0_13ScanTileStateIiLb1EEE8LessThanS5_iNS2_19streaming_context_tIlLb1EEELS6_0EEEvT0_T1_T2_T3_T4_T5_T6_T7_iT8_NS1_7vsmem_tE,(.L_x_292 - _ZN3cub18CUB_300001_SM_10006detail6select23DeviceSelectSweepKernelINS2_10policy_hubIiNS0_8NullTypeEiLb0ELNS0_10SelectImplE0EE10Policy1000EPiPS5_S9_S9_NS0_13ScanTileStateIiLb1EEE8LessThanS5_iNS2_19streaming_context_tIlLb1EEELS6_0EEEvT0_T1_T2_T3_T4_T5_T6_T7_iT8_NS1_7vsmem_tE)
        .other          _ZN3cub18CUB_300001_SM_10006detail6select23DeviceSelectSweepKernelINS2_10policy_hubIiNS0_8NullTypeEiLb0ELNS0_10SelectImplE0EE10Policy1000EPiPS5_S9_S9_NS0_13ScanTileStateIiLb1EEE8LessThanS5_iNS2_19streaming_context_tIlLb1EEELS6_0EEEvT0_T1_T2_T3_T4_T5_T6_T7_iT8_NS1_7vsmem_tE,@"STO_CUDA_ENTRY STV_DEFAULT"
_ZN3cub18CUB_300001_SM_10006detail6select23DeviceSelectSweepKernelINS2_10policy_hubIiNS0_8NullTypeEiLb0ELNS0_10SelectImplE0EE10Policy1000EPiPS5_S9_S9_NS0_13ScanTileStateIiLb1EEE8LessThanS5_iNS2_19streaming_context_tIlLb1EEELS6_0EEEvT0_T1_T2_T3_T4_T5_T6_T7_iT8_NS1_7vsmem_tE:
.text._ZN3cub18CUB_300001_SM_10006detail6select23DeviceSelectSweepKernelINS2_10policy_hubIiNS0_8NullTypeEiLb0ELNS0_10SelectImplE0EE10Policy1000EPiPS5_S9_S9_NS0_13ScanTileStateIiLb1EEE8LessThanS5_iNS2_19streaming_context_tIlLb1EEELS6_0EEEvT0_T1_T2_T3_T4_T5_T6_T7_iT8_NS1_7vsmem_tE:
[----:B------:R-:W-:Y:S08]  /*0000*/  LDC R1, c[0x0][0x37c] ;  /* 0x0000df00ff017b82 */ /* 0x000ff00000000800 */
[----:B------:R-:W-:Y:S01]  /*0010*/  S2UR UR4, SR_CTAID.X ;  /* 0x00000000000479c3 */ /* 0x000fe20000002500 */
[----:B------:R-:W0:Y:S01]  /*0020*/  LDCU UR5, c[0x0][0x374] ;  /* 0x00006e80ff0577ac */ /* 0x000e220008000800 */
[----:B------:R-:W1:Y:S06]  /*0030*/  LDCU UR7, c[0x0][0x3b4] ;  /* 0x00007680ff0777ac */ /* 0x000e6c0008000800 */
[----:B------:R-:W0:Y:S01]  /*0040*/  S2UR UR6, SR_CTAID.Y ;  /* 0x00000000000679c3 */ /* 0x000e220000002600 */
[----:B------:R-:W2:Y:S01]  /*0050*/  LDCU.64 UR8, c[0x0][0x358] ;  /* 0x00006b00ff0877ac */ /* 0x000ea20008000a00 */
[----:B0-----:R-:W-:-:S02]  /*0060*/  UIMAD UR4, UR4, UR5, UR6 ;  /* 0x00000005040472a4 */ /* 0x001fc4000f8e0206 */
[----:B-1----:R-:W-:Y:S02]  /*0070*/  UIADD3 UR5, UPT, UPT, UR7, -0x1, URZ ;  /* 0xffffffff07057890 */ /* 0x002fe4000fffe0ff */
[----:B------:R-:W-:Y:S02]  /*0080*/  UIMAD UR7, UR4, 0x1680, URZ ;  /* 0x00001680040778a4 */ /* 0x000fe4000f8e02ff */
[----:B------:R-:W-:Y:S02]  /*0090*/  UISETP.GE.AND UP0, UPT, UR4, UR5, UPT ;  /* 0x000000050400728c */ /* 0x000fe4000bf06270 */
[----:B------:R-:W-:-:S07]  /*00a0*/  IMAD.U32 R38, RZ, RZ, UR4 ;  /* 0x00000004ff267e24 */ /* 0x000fce000f8e00ff */
[----:B--2---:R-:W-:Y:S05]  /*00b0*/  BRA.U UP0, `(.L_x_1) ;  /* 0x0000005100807547 */ /* 0x004fea000b800000 */
[----:B------:R-:W-:-:S13]  /*00c0*/  ISETP.NE.AND P0, PT, R38, RZ, PT ;  /* 0x000000ff2600720c */ /* 0x000fda0003f05270 */
[----:B------:R-:W-:Y:S05]  /*00d0*/  @P0 BRA `(.L_x_2) ;  /* 0x0000002000b00947 */ /* 0x000fea0003800000 */
[----:B------:R-:W0:Y:S01]  /*00e0*/  S2R R40, SR_TID.X ;  /* 0x0000000000287919 */ /* 0x000e220000002100 */
[----:B------:R-:W1:Y:S01]  /*00f0*/  LDC.64 R4, c[0x0][0x3c8] ;  /* 0x0000f200ff047b82 */ /* 0x000e620000000a00 */
[----:B------:R-:W2:Y:S01]  /*0100*/  LDCU.U8 UR6, c[0x0][0x3b8] ;  /* 0x00007700ff0677ac */ /* 0x000ea20008000000 */
[----:B------:R-:W3:Y:S01]  /*0110*/  LDCU.64 UR4, c[0x0][0x380] ;  /* 0x00007000ff0477ac */ /* 0x000ee20008000a00 */
[----:B--2---:R-:W-:-:S04]  /*0120*/  ISETP.NE.AND P0, PT, RZ, UR6, PT ;  /* 0x00000006ff007c0c */ /* 0x004fc8000bf05270 */
[----:B-1----:R-:W-:Y:S02]  /*0130*/  SEL R2, R5, RZ, !P0 ;  /* 0x000000ff05027207 */ /* 0x002fe40004000000 */
[C---:B0-----:R-:W-:Y:S02]  /*0140*/  LOP3.LUT R0, R40.reuse, 0x1f, RZ, 0xc0, !PT ;  /* 0x0000001f28007812 */ /* 0x041fe400078ec0ff */
[----:B------:R-:W-:-:S05]  /*0150*/  LOP3.LUT R3, R40, 0x3e0, RZ, 0xc0, !PT ;  /* 0x000003e028037812 */ /* 0x000fca00078ec0ff */
[----:B------:R-:W-:Y:S01]  /*0160*/  IMAD R0, R3, 0xf, R0 ;  /* 0x0000000f03007824 */ /* 0x000fe200078e0200 */
[----:B------:R-:W-:-:S04]  /*0170*/  SEL R3, R4, RZ, !P0 ;  /* 0x000000ff04037207 */ /* 0x000fc80004000000 */
[----:B------:R-:W-:-:S04]  /*0180*/  IADD3 R0, P0, P1, R0, UR7, R3 ;  /* 0x0000000700007c10 */ /* 0x000fc8000f91e003 */
[----:B------:R-:W-:Y:S02]  /*0190*/  IADD3.X R3, PT, PT, RZ, R2, RZ, P0, P1 ;  /* 0x00000002ff037210 */ /* 0x000fe400007e24ff */
[----:B---3--:R-:W-:-:S04]  /*01a0*/  LEA R2, P0, R0, UR4, 0x2 ;  /* 0x0000000400027c11 */ /* 0x008fc8000f8010ff */
[----:B------:R-:W-:-:S05]  /*01b0*/  LEA.HI.X R3, R0, UR5, R3, 0x2, P0 ;  /* 0x0000000500037c11 */ /* 0x000fca00080f1403 */
[----:B------:R-:W2:Y:S04]  /*01c0*/  LDG.E R0, desc[UR8][R2.64] ;  /* 0x0000000802007981 */ /* 0x000ea8000c1e1900 */
[----:B------:R-:W3:Y:S04]  /*01d0*/  LDG.E R4, desc[UR8][R2.64+0x80] ;  /* 0x0000800802047981 */ /* 0x000ee8000c1e1900 */
[----:B------:R-:W4:Y:S04]  /*01e0*/  LDG.E R6, desc[UR8][R2.64+0x100] ;  /* 0x0001000802067981 */ /* 0x000f28000c1e1900 */
[----:B------:R-:W5:Y:S04]  /*01f0*/  LDG.E R7, desc[UR8][R2.64+0x180] ;  /* 0x0001800802077981 */ /* 0x000f68000c1e1900 */
        /* <DEDUP_REMOVED lines=10> */
[----:B------:R-:W5:Y:S01]  /*02a0*/  LDG.E R18, desc[UR8][R2.64+0x700] ;  /* 0x0007000802127981 */ /* 0x000f62000c1e1900 */
[----:B------:R-:W0:Y:S01]  /*02b0*/  S2UR UR5, SR_CgaCtaId ;  /* 0x00000000000579c3 */ /* 0x000e220000008800 */
[----:B------:R-:W-:Y:S01]  /*02c0*/  SHF.R.U32.HI R24, RZ, 0x5, R40 ;  /* 0x00000005ff187819 */ /* 0x000fe20000011628 */
[----:B------:R-:W-:Y:S01]  /*02d0*/  UMOV UR4, 0x400 ;  /* 0x0000040000047882 */ /* 0x000fe20000000000 */
[----:B------:R-:W1:Y:S02]  /*02e0*/  S2R R5, SR_LANEID ;  /* 0x0000000000057919 */ /* 0x000e640000000000 */
[C---:B------:R-:W-:Y:S01]  /*02f0*/  ISETP.NE.AND P3, PT, R24.reuse, 0x6, PT ;  /* 0x000000061800780c */ /* 0x040fe20003f65270 */
[----:B0-----:R-:W-:Y:S01]  /*0300*/  ULEA UR4, UR5, UR4, 0x18 ;  /* 0x0000000405047291 */ /* 0x001fe2000f8ec0ff */
[----:B------:R-:W0:Y:S01]  /*0310*/  LDCU UR5, c[0x0][0x3a8] ;  /* 0x00007500ff0577ac */ /* 0x000e220008000800 */
[----:B-1----:R-:W-:Y:S01]  /*0320*/  IMAD R19, R24, 0x1e0, R5 ;  /* 0x000001e018137824 */ /* 0x002fe200078e0205 */
[----:B------:R-:W-:-:S04]  /*0330*/  ISETP.NE.AND P4, PT, R5, RZ, PT ;  /* 0x000000ff0500720c */ /* 0x000fc80003f85270 */
[----:B------:R-:W-:-:S05]  /*0340*/  LEA R19, R19, UR4, 0x2 ;  /* 0x0000000413137c11 */ /* 0x000fca000f8e10ff */
[----:B--2---:R1:W-:Y:S04]  /*0350*/  STS [R19], R0 ;  /* 0x0000000013007388 */ /* 0x0043e80000000800 */
[----:B---3--:R-:W-:Y:S04]  /*0360*/  STS [R19+0x80], R4 ;  /* 0x0000800413007388 */ /* 0x008fe80000000800 */
[----:B----4-:R-:W-:Y:S01]  /*0370*/  STS [R19+0x100], R6 ;  /* 0x0001000613007388 */ /* 0x010fe20000000800 */
[----:B-1----:R-:W-:-:S03]  /*0380*/  IMAD R0, R5, 0x38, R19 ;  /* 0x0000003805007824 */ /* 0x002fc600078e0213 */
[----:B-----5:R-:W-:Y:S04]  /*0390*/  STS [R19+0x180], R7 ;  /* 0x0001800713007388 */ /* 0x020fe80000000800 */
[----:B------:R-:W-:Y:S04]  /*03a0*/  STS [R19+0x200], R8 ;  /* 0x0002000813007388 */ /* 0x000fe80000000800 */
        /* <DEDUP_REMOVED lines=9> */
[----:B------:R-:W-:Y:S01]  /*0440*/  STS [R19+0x700], R18 ;  /* 0x0007001213007388 */ /* 0x000fe20000000800 */
[----:B------:R-:W-:-:S03]  /*0450*/  NOP ;  /* 0x0000000000007918 */ /* 0x000fc60000000000 */
[----:B------:R-:W0:Y:S04]  /*0460*/  LDS R41, [R0+0x4] ;  /* 0x0000040000297984 */ /* 0x000e280000000800 */
[----:B------:R-:W1:Y:S04]  /*0470*/  LDS R45, [R0] ;  /* 0x00000000002d7984 */ /* 0x000e680000000800 */
[----:B------:R-:W2:Y:S04]  /*0480*/  LDS R38, [R0+0x8] ;  /* 0x0000080000267984 */ /* 0x000ea80000000800 */
[----:B------:R-:W3:Y:S04]  /*0490*/  LDS R37, [R0+0xc] ;  /* 0x00000c0000257984 */ /* 0x000ee80000000800 */
[----:B------:R-:W4:Y:S04]  /*04a0*/  LDS R36, [R0+0x10] ;  /* 0x0000100000247984 */ /* 0x000f280000000800 */
[----:B------:R-:W5:Y:S04]  /*04b0*/  LDS R35, [R0+0x14] ;  /* 0x0000140000237984 */ /* 0x000f680000000800 */
[----:B------:R-:W5:Y:S04]  /*04c0*/  LDS R34, [R0+0x18] ;  /* 0x0000180000227984 */ /* 0x000f680000000800 */
[----:B------:R-:W5:Y:S04]  /*04d0*/  LDS R33, [R0+0x1c] ;  /* 0x00001c0000217984 */ /* 0x000f680000000800 */
[----:B------:R-:W5:Y:S04]  /*04e0*/  LDS R32, [R0+0x20] ;  /* 0x0000200000207984 */ /* 0x000f680000000800 */
[----:B------:R-:W5:Y:S01]  /*04f0*/  LDS R31, [R0+0x24] ;  /* 0x00002400001f7984 */ /* 0x000f620000000800 */
[----:B0-----:R-:W-:-:S03]  /*0500*/  ISETP.GE.AND P1, PT, R41, UR5, PT ;  /* 0x0000000529007c0c */ /* 0x001fc6000bf26270 */
[----:B------:R-:W0:Y:S01]  /*0510*/  LDS R30, [R0+0x28] ;  /* 0x00002800001e7984 */ /* 0x000e220000000800 */
[----:B-1----:R-:W-:-:S03]  /*0520*/  ISETP.GE.AND P0, PT, R45, UR5, PT ;  /* 0x000000052d007c0c */ /* 0x002fc6000bf06270 */
[----:B------:R-:W1:Y:S01]  /*0530*/  LDS R29, [R0+0x2c] ;  /* 0x00002c00001d7984 */ /* 0x000e620000000800 */
[----:B--2---:R-:W-:-:S03]  /*0540*/  ISETP.GE.AND P2, PT, R38, UR5, PT ;  /* 0x0000000526007c0c */ /* 0x004fc6000bf46270 */
[----:B------:R-:W2:Y:S01]  /*0550*/  LDS R28, [R0+0x30] ;  /* 0x00003000001c7984 */ /* 0x000ea20000000800 */
[----:B------:R-:W-:-:S03]  /*0560*/  SEL R43, RZ, 0x1, P0 ;  /* 0x00000001ff2b7807 */ /* 0x000fc60000000000 */
[----:B------:R-:W2:Y:S02]  /*0570*/  LDS R27, [R0+0x34] ;  /* 0x00003400001b7984 */ /* 0x000ea40000000800 */
[----:B------:R-:W-:Y:S02]  /*0580*/  VIADD R39, R43, 0x1 ;  /* 0x000000012b277836 */ /* 0x000fe40000000000 */
[----:B------:R-:W-:Y:S01]  /*0590*/  @P1 IMAD.MOV R39, RZ, RZ, R43 ;  /* 0x000000ffff271224 */ /* 0x000fe200078e022b */
[----:B---3--:R-:W-:Y:S01]  /*05a0*/  ISETP.GE.AND P1, PT, R37, UR5, PT ;  /* 0x0000000525007c0c */ /* 0x008fe2000bf26270 */
[----:B------:R-:W3:Y:S02]  /*05b0*/  LDS R26, [R0+0x38] ;  /* 0x00003800001a7984 */ /* 0x000ee40000000800 */
[----:B------:R-:W-:Y:S02]  /*05c0*/  VIADD R7, R39, 0x1 ;  /* 0x0000000127077836 */ /* 0x000fe40000000000 */
[----:B------:R-:W-:Y:S01]  /*05d0*/  @P2 IMAD.MOV R7, RZ, RZ, R39 ;  /* 0x000000ffff072224 */ /* 0x000fe200078e0227 */
[----:B------:R-:W-:Y:S01]  /*05e0*/  BAR.SYNC.DEFER_BLOCKING 0x0 ;  /* 0x0000000000007b1d */ /* 0x000fe20000010000 */
[----:B----4-:R-:W-:-:S02]  /*05f0*/  ISETP.GE.AND P2, PT, R36, UR5, PT ;  /* 0x0000000524007c0c */ /* 0x010fc4000bf46270 */
[----:B------:R-:W-:-:S04]  /*0600*/  VIADD R52, R7, 0x1 ;  /* 0x0000000107347836 */ /* 0x000fc80000000000 */
[----:B------:R-:W-:Y:S01]  /*0610*/  @P1 IMAD.MOV R52, RZ, RZ, R7 ;  /* 0x000000ffff341224 */ /* 0x000fe200078e0207 */
[----:B-----5:R-:W-:-:S03]  /*0620*/  ISETP.GE.AND P1, PT, R35, UR5, PT ;  /* 0x0000000523007c0c */ /* 0x020fc6000bf26270 */
[----:B------:R-:W-:-:S03]  /*0630*/  VIADD R10, R52, 0x1 ;  /* 0x00000001340a7836 */ /* 0x000fc60000000000 */
[----:B------:R-:W-:Y:S01]  /*0640*/  @P2 IMAD.MOV R10, RZ, RZ, R52 ;  /* 0x000000ffff0a2224 */ /* 0x000fe200078e0234 */
[----:B------:R-:W-:-:S03]  /*0650*/  ISETP.GE.AND P2, PT, R34, UR5, PT ;  /* 0x0000000522007c0c */ /* 0x000fc6000bf46270 */
        /* <DEDUP_REMOVED lines=11> */
[----:B0-----:R-:W-:-:S03]  /*0710*/  ISETP.GE.AND P2, PT, R30, UR5, PT ;  /* 0x000000051e007c0c */ /* 0x001fc6000bf46270 */
[----:B------:R-:W-:-:S03]  /*0720*/  VIADD R46, R6, 0x1 ;  /* 0x00000001062e7836 */ /* 0x000fc60000000000 */
[----:B------:R-:W-:Y:S01]  /*0730*/  @P1 IMAD.MOV R46, RZ, RZ, R6 ;  /* 0x000000ffff2e1224 */ /* 0x000fe200078e0206 */
[----:B-1----:R-:W-:-:S03]  /*0740*/  ISETP.GE.AND P1, PT, R29, UR5, PT ;  /* 0x000000051d007c0c */ /* 0x002fc6000bf26270 */
[----:B------:R-:W-:-:S03]  /*0750*/  VIADD R4, R46, 0x1 ;  /* 0x000000012e047836 */ /* 0x000fc60000000000 */
[----:B------:R-:W-:Y:S01]  /*0760*/  @P2 IMAD.MOV R4, RZ, RZ, R46 ;  /* 0x000000ffff042224 */ /* 0x000fe200078e022e */
[----:B--2---:R-:W-:-:S03]  /*0770*/  ISETP.GE.AND P2, PT, R28, UR5, PT ;  /* 0x000000051c007c0c */ /* 0x004fc6000bf46270 */
[----:B------:R-:W-:-:S03]  /*0780*/  VIADD R44, R4, 0x1 ;  /* 0x00000001042c7836 */ /* 0x000fc60000000000 */
[----:B------:R-:W-:Y:S01]  /*0790*/  @P1 IMAD.MOV R44, RZ, RZ, R4 ;  /* 0x000000ffff2c1224 */ /* 0x000fe200078e0204 */
[----:B------:R-:W-:-:S03]  /*07a0*/  ISETP.GE.AND P1, PT, R27, UR5, PT ;  /* 0x000000051b007c0c */ /* 0x000fc6000bf26270 */
[----:B------:R-:W-:-:S03]  /*07b0*/  VIADD R42, R44, 0x1 ;  /* 0x000000012c2a7836 */ /* 0x000fc60000000000 */
[----:B------:R-:W-:Y:S01]  /*07c0*/  @P2 IMAD.MOV R42, RZ, RZ, R44 ;  /* 0x000000ffff2a2224 */ /* 0x000fe200078e022c */
[----:B---3--:R-:W-:-:S03]  /*07d0*/  ISETP.GE.AND P2, PT, R26, UR5, PT ;  /* 0x000000051a007c0c */ /* 0x008fc6000bf46270 */
[----:B------:R-:W-:-:S03]  /*07e0*/  VIADD R0, R42, 0x1 ;  /* 0x000000012a007836 */ /* 0x000fc60000000000 */
[----:B------:R-:W-:-:S04]  /*07f0*/  @P1 IMAD.MOV R0, RZ, RZ, R42 ;  /* 0x000000ffff001224 */ /* 0x000fc800078e022a */
[----:B------:R-:W-:-:S03]  /*0800*/  VIADD R9, R0, 0x1 ;  /* 0x0000000100097836 */ /* 0x000fc60000000000 */
[----:B------:R-:W-:Y:S01]  /*0810*/  @P2 IMAD.MOV R9, RZ, RZ, R0 ;  /* 0x000000ffff092224 */ /* 0x000fe200078e0200 */
[----:B------:R-:W-:-:S04]  /*0820*/  ISETP.NE.AND P2, PT, R5, 0x1f, PT ;  /* 0x0000001f0500780c */ /* 0x000fc80003f45270 */
[----:B------:R-:W0:Y:S09]  /*0830*/  SHFL.UP P1, R2, R9, 0x1, RZ ;  /* 0x0420000009027989 */ /* 0x000e3200000200ff */
[----:B------:R-:W-:Y:S01]  /*0840*/  @!P2 LEA R47, R24, UR4, 0x2 ;  /* 0x00000004182fac11 */ /* 0x000fe2000f8e10ff */
[----:B0-----:R-:W-:-:S05]  /*0850*/  @P1 IMAD.IADD R2, R2, 0x1, R9 ;  /* 0x0000000102021824 */ /* 0x001fca00078e0209 */
[----:B------:R-:W0:Y:S02]  /*0860*/  SHFL.UP P1, R3, R2, 0x2, RZ ;  /* 0x0440000002037989 */ /* 0x000e2400000200ff */
[----:B0-----:R-:W-:-:S05]  /*0870*/  @P1 IMAD.IADD R3, R2, 0x1, R3 ;  /* 0x0000000102031824 */ /* 0x001fca00078e0203 */
[----:B------:R-:W0:Y:S02]  /*0880*/  SHFL.UP P1, R12, R3, 0x4, RZ ;  /* 0x04800000030c7989 */ /* 0x000e2400000200ff */
[----:B0-----:R-:W-:-:S05]  /*0890*/  @P1 IMAD.IADD R12, R3, 0x1, R12 ;  /* 0x00000001030c1824 */ /* 0x001fca00078e020c */
[----:B------:R-:W0:Y:S02]  /*08a0*/  SHFL.UP P1, R25, R12, 0x8, RZ ;  /* 0x050000000c197989 */ /* 0x000e2400000200ff */
[----:B0-----:R-:W-:-:S05]  /*08b0*/  @P1 IMAD.IADD R25, R12, 0x1, R25 ;  /* 0x000000010c191824 */ /* 0x001fca00078e0219 */
[----:B------:R-:W0:Y:S02]  /*08c0*/  SHFL.UP P1, R11, R25, 0x10, RZ ;  /* 0x06000000190b7989 */ /* 0x000e2400000200ff */
[----:B0-----:R-:W-:Y:S01]  /*08d0*/  @P1 IMAD.IADD R11, R25, 0x1, R11 ;  /* 0x00000001190b1824 */ /* 0x001fe200078e020b */
[----:B------:R-:W-:-:S03]  /*08e0*/  ISETP.NE.AND P1, PT, R24, 0x2, PT ;  /* 0x000000021800780c */ /* 0x000fc60003f25270 */
[----:B------:R-:W-:Y:S01]  /*08f0*/  IMAD.IADD R9, R11, 0x1, -R9 ;  /* 0x000000010b097824 */ /* 0x000fe200078e0a09 */
[----:B------:R-:W-:Y:S01]  /*0900*/  @!P2 STS [R47], R11 ;  /* 0x0000000b2f00a388 */ /* 0x000fe20000000800 */
[----:B------:R-:W-:Y:S01]  /*0910*/  BAR.SYNC.DEFER_BLOCKING 0x0 ;  /* 0x0000000000007b1d */ /* 0x000fe20000010000 */
[----:B------:R-:W-:Y:S02]  /*0920*/  ISETP.NE.AND P2, PT, R24, 0x3, PT ;  /* 0x000000031800780c */ /* 0x000fe40003f45270 */
[----:B------:R-:W-:-:S03]  /*0930*/  SEL R9, R9, RZ, P4 ;  /* 0x000000ff09097207 */ /* 0x000fc60002000000 */
[----:B------:R-:W0:Y:S04]  /*0940*/  LDS.128 R20, [UR4] ;  /* 0x00000004ff147984 */ /* 0x000e280008000c00 */
[----:B------:R-:W1:Y:S04]  /*0950*/  LDS.128 R16, [UR4+0x10] ;  /* 0x00001004ff107984 */ /* 0x000e680008000c00 */
[----:B------:R-:W2:Y:S01]  /*0960*/  LDS.128 R12, [UR4+0x20] ;  /* 0x00002004ff0c7984 */ /* 0x000ea20008000c00 */
[----:B0-----:R-:W-:-:S05]  /*0970*/  IMAD.IADD R3, R20, 0x1, R21 ;  /* 0x0000000114037824 */ /* 0x001fca00078e0215 */
[----:B------:R-:W-:Y:S01]  /*0980*/  SEL R2, R3, R20, !P1 ;  /* 0x0000001403027207 */ /* 0x000fe20004800000 */
[----:B------:R-:W-:Y:S01]  /*0990*/  IMAD.IADD R3, R22, 0x1, R3 ;  /* 0x0000000116037824 */ /* 0x000fe200078e0203 */
[----:B------:R-:W-:-:S04]  /*09a0*/  ISETP.NE.AND P1, PT, R24, 0x4, PT ;  /* 0x000000041800780c */ /* 0x000fc80003f25270 */
[----:B------:R-:W-:Y:S01]  /*09b0*/  SEL R2, R3, R2, !P2 ;  /* 0x0000000203027207 */ /* 0x000fe20005000000 */
[----:B------:R-:W-:Y:S01]  /*09c0*/  IMAD.IADD R3, R23, 0x1, R3 ;  /* 0x0000000117037824 */ /* 0x000fe200078e0203 */
[----:B------:R-:W-:-:S04]  /*09d0*/  ISETP.NE.AND P2, PT, R24, 0x5, PT ;  /* 0x000000051800780c */ /* 0x000fc80003f45270 */
[C---:B------:R-:W-:Y:S01]  /*09e0*/  SEL R2, R3.reuse, R2, !P1 ;  /* 0x0000000203027207 */ /* 0x040fe20004800000 */
[----:B-1----:R-:W-:Y:S01]  /*09f0*/  IMAD.IADD R3, R3, 0x1, R16 ;  /* 0x0000000103037824 */ /* 0x002fe200078e0210 */
[----:B------:R-:W-:-:S04]  /*0a00*/  ISETP.NE.AND P1, PT, R40, RZ, PT ;  /* 0x000000ff2800720c */ /* 0x000fc80003f25270 */
[----:B------:R-:W-:Y:S01]  /*0a10*/  SEL R2, R3, R2, !P2 ;  /* 0x0000000203027207 */ /* 0x000fe20005000000 */
[----:B------:R-:W-:Y:S01]  /*0a20*/  IMAD.IADD R3, R17, 0x1, R3 ;  /* 0x0000000111037824 */ /* 0x000fe200078e0203 */
[----:B------:R-:W-:-:S04]  /*0a30*/  ISETP.NE.AND P2, PT, R24, 0x7, PT ;  /* 0x000000071800780c */ /* 0x000fc80003f45270 */
[----:B------:R-:W-:Y:S01]  /*0a40*/  SEL R2, R3, R2, !P3 ;  /* 0x0000000203027207 */ /* 0x000fe20005800000 */
[----:B------:R-:W-:Y:S01]  /*0a50*/  IMAD.IADD R3, R18, 0x1, R3 ;  /* 0x0000000112037824 */ /* 0x000fe200078e0203 */
[----:B------:R-:W-:-:S03]  /*0a60*/  ISETP.NE.AND P3, PT, R24, 0x8, PT ;  /* 0x000000081800780c */ /* 0x000fc60003f65270 */
[----:B------:R-:W-:Y:S01]  /*0a70*/  IMAD.IADD R47, R19, 0x1, R3 ;  /* 0x00000001132f7824 */ /* 0x000fe200078e0203 */
[----:B------:R-:W-:Y:S02]  /*0a80*/  SEL R25, R3, R2, !P2 ;  /* 0x0000000203197207 */ /* 0x000fe40005000000 */
[----:B------:R-:W0:Y:S01]  /*0a90*/  @!P1 LDC.64 R2, c[0x0][0x3a0] ;  /* 0x0000e800ff029b82 */ /* 0x000e220000000a00 */
[C---:B------:R-:W-:Y:S02]  /*0aa0*/  ISETP.NE.AND P2, PT, R24.reuse, 0x9, PT ;  /* 0x000000091800780c */ /* 0x040fe40003f45270 */
[C---:B------:R-:W-:Y:S01]  /*0ab0*/  SEL R25, R47.reuse, R25, !P3 ;  /* 0x000000192f197207 */ /* 0x040fe20005800000 */
[----:B--2---:R-:W-:Y:S01]  /*0ac0*/  IMAD.IADD R47, R47, 0x1, R12 ;  /* 0x000000012f2f7824 */ /* 0x004fe200078e020c */
[----:B------:R-:W-:-:S04]  /*0ad0*/  ISETP.NE.AND P3, PT, R24, 0xa, PT ;  /* 0x0000000a1800780c */ /* 0x000fc80003f65270 */
[----:B------:R-:W-:Y:S01]  /*0ae0*/  SEL R25, R47, R25, !P2 ;  /* 0x000000192f197207 */ /* 0x000fe20005000000 */
[----:B------:R-:W-:Y:S01]  /*0af0*/  IMAD.IADD R47, R13, 0x1, R47 ;  /* 0x000000010d2f7824 */ /* 0x000fe200078e022f */
[----:B------:R-:W-:Y:S01]  /*0b00*/  ISETP.NE.AND P2, PT, R24, 0xb, PT ;  /* 0x0000000b1800780c */ /* 0x000fe20003f45270 */
[----:B------:R-:W-:-:S03]  /*0b10*/  @!P1 IMAD.MOV.U32 R24, RZ, RZ, 0x65 ;  /* 0x00000065ff189424 */ /* 0x000fc600078e00ff */
[----:B------:R-:W-:Y:S01]  /*0b20*/  SEL R25, R47, R25, !P3 ;  /* 0x000000192f197207 */ /* 0x000fe20005800000 */
[----:B------:R-:W-:Y:S01]  /*0b30*/  IMAD.IADD R47, R14, 0x1, R47 ;  /* 0x000000010e2f7824 */ /* 0x000fe200078e022f */
[----:B------:R-:W-:-:S04]  /*0b40*/  ISETP.GE.U32.AND P3, PT, R40, 0x20, PT ;  /* 0x000000202800780c */ /* 0x000fc80003f66070 */
[----:B------:R-:W-:Y:S01]  /*0b50*/  SEL R5, R47, R25, !P2 ;  /* 0x000000192f057207 */ /* 0x000fe20005000000 */
[----:B------:R-:W-:-:S03]  /*0b60*/  IMAD.IADD R25, R15, 0x1, R47 ;  /* 0x000000010f197824 */ /* 0x000fc600078e022f */
[----:B------:R-:W-:Y:S02]  /*0b70*/  SEL R5, R5, RZ, P3 ;  /* 0x000000ff05057207 */ /* 0x000fe40001800000 */
[----:B0-----:R0:W-:Y:S01]  /*0b80*/  @!P1 ST.E.64.STRONG.GPU desc[UR8][R2.64+0x100], R24 ;  /* 0x0001001802009985 */ /* 0x0011e2000c10fb08 */
[----:B------:R-:W-:Y:S02]  /*0b90*/  ISETP.GT.AND P1, PT, R25, 0x180, PT ;  /* 0x000001801900780c */ /* 0x000fe40003f24270 */
[----:B------:R-:W-:-:S04]  /*0ba0*/  IMAD.IADD R47, R5, 0x1, R9 ;  /* 0x00000001052f7824 */ /* 0x000fc800078e0209 */
[--C-:B------:R-:W-:Y:S02]  /*0bb0*/  IMAD.IADD R43, R43, 0x1, R47.reuse ;  /* 0x000000012b2b7824 */ /* 0x100fe400078e022f */
[--C-:B------:R-:W-:Y:S02]  /*0bc0*/  IMAD.IADD R39, R39, 0x1, R47.reuse ;  /* 0x0000000127277824 */ /* 0x100fe400078e022f */
[--C-:B------:R-:W-:Y:S02]  /*0bd0*/  IMAD.IADD R11, R52, 0x1, R47.reuse ;  /* 0x00000001340b7824 */ /* 0x100fe400078e022f */
[--C-:B------:R-:W-:Y:S02]  /*0be0*/  IMAD.IADD R10, R10, 0x1, R47.reuse ;  /* 0x000000010a0a7824 */ /* 0x100fe400078e022f */
[--C-:B0-----:R-:W-:Y:S02]  /*0bf0*/  IMAD.IADD R24, R7, 0x1, R47.reuse ;  /* 0x0000000107187824 */ /* 0x101fe400078e022f */
[----:B------:R-:W-:-:S02]  /*0c00*/  IMAD.IADD R9, R50, 0x1, R47 ;  /* 0x0000000132097824 */ /* 0x000fc400078e022f */
[--C-:B------:R-:W-:Y:S02]  /*0c10*/  IMAD.IADD R8, R8, 0x1, R47.reuse ;  /* 0x0000000108087824 */ /* 0x100fe400078e022f */
[--C-:B------:R-:W-:Y:S02]  /*0c20*/  IMAD.IADD R7, R48, 0x1, R47.reuse ;  /* 0x0000000130077824 */ /* 0x100fe400078e022f */
[--C-:B------:R-:W-:Y:S02]  /*0c30*/  IMAD.IADD R6, R6, 0x1, R47.reuse ;  /* 0x0000000106067824 */ /* 0x100fe400078e022f */
[--C-:B------:R-:W-:Y:S02]  /*0c40*/  IMAD.IADD R5, R46, 0x1, R47.reuse ;  /* 0x000000012e057824 */ /* 0x100fe400078e022f */
[--C-:B------:R-:W-:Y:S02]  /*0c50*/  IMAD.IADD R4, R4, 0x1, R47.reuse ;  /* 0x0000000104047824 */ /* 0x100fe400078e022f */
[----:B------:R-:W-:-:S02]  /*0c60*/  IMAD.IADD R3, R44, 0x1, R47 ;  /* 0x000000012c037824 */ /* 0x000fc400078e022f */
[--C-:B------:R-:W-:Y:S02]  /*0c70*/  IMAD.IADD R2, R42, 0x1, R47.reuse ;  /* 0x000000012a027824 */ /* 0x100fe400078e022f */
[----:B------:R-:W-:Y:S01]  /*0c80*/  IMAD.IADD R0, R0, 0x1, R47 ;  /* 0x0000000100007824 */ /* 0x000fe200078e022f */
[----:B------:R-:W-:Y:S06]  /*0c90*/  @P1 BRA `(.L_x_3) ;  /* 0x0000000c007c1947 */ /* 0x000fec0003800000 */
[----:B------:R-:W-:Y:S04]  /*0ca0*/  BSSY.RECONVERGENT B0, `(.L_x_4) ;  /* 0x000000d000007945 */ /* 0x000fe80003800200 */
[----:B------:R-:W-:Y:S05]  /*0cb0*/  @P0 BRA `(.L_x_5) ;  /* 0x00000000002c0947 */ /* 0x000fea0003800000 */
[----:B------:R-:W-:Y:S01]  /*0cc0*/  UISETP.NE.AND UP0, UPT, UR6, URZ, UPT ;  /* 0x000000ff0600728c */ /* 0x000fe2000bf05270 */
[----:B------:R-:W-:Y:S01]  /*0cd0*/  CS2R R12, SRZ ;  /* 0x00000000000c7805 */ /* 0x000fe2000001ff00 */
[----:B------:R-:W0:Y:S07]  /*0ce0*/  LDCU.64 UR10, c[0x0][0x390] ;  /* 0x00007200ff0a77ac */ /* 0x000e2e0008000a00 */
[----:B------:R-:W-:Y:S05]  /*0cf0*/  BRA.U UP0, `(.L_x_6) ;  /* 0x0000000100087547 */ /* 0x000fea000b800000 */
[----:B------:R-:W1:Y:S02]  /*0d00*/  LDC.64 R12, c[0x0][0x3d0] ;  /* 0x0000f400ff0c7b82 */ /* 0x000e640000000a00 */
[----:B-1----:R-:W5:Y:S02]  /*0d10*/  LDG.E.64 R12, desc[UR8][R12.64] ;  /* 0x000000080c0c7981 */ /* 0x002f64000c1e1b00 */
.L_x_6:
[----:B-----5:R-:W-:-:S04]  /*0d20*/  IADD3 R14, P0, PT, R47, R12, RZ ;  /* 0x0000000c2f0e7210 */ /* 0x020fc80007f1e0ff */
[----:B------:R-:W-:Y:S02]  /*0d30*/  LEA.HI.X.SX32 R13, R47, R13, 0x1, P0 ;  /* 0x0000000d2f0d7211 */ /* 0x000fe400000f0eff */
[----:B0-----:R-:W-:-:S04]  /*0d40*/  LEA R12, P0, R14, UR10, 0x2 ;  /* 0x0000000a0e0c7c11 */ /* 0x001fc8000f8010ff */
[----:B------:R-:W-:-:S05]  /*0d50*/  LEA.HI.X R13, R14, UR11, R13, 0x2, P0 ;  /* 0x0000000b0e0d7c11 */ /* 0x000fca00080f140d */
[----:B------:R0:W-:Y:S04]  /*0d60*/  STG.E desc[UR8][R12.64], R45 ;  /* 0x0000002d0c007986 */ /* 0x0001e8000c101908 */
.L_x_5:
[----:B------:R-:W-:Y:S05]  /*0d70*/  BSYNC.RECONVERGENT B0 ;  /* 0x0000000000007941 */ /* 0x000fea0003800200 */
.L_x_4:
[----:B------:R-:W-:Y:S01]  /*0d80*/  ISETP.GE.AND P0, PT, R41, UR5, PT ;  /* 0x0000000529007c0c */ /* 0x000fe2000bf06270 */
[----:B------:R-:W-:-:S12]  /*0d90*/  BSSY.RECONVERGENT B0, `(.L_x_7) ;  /* 0x000000d000007945 */ /* 0x000fd80003800200 */
[----:B------:R-:W-:Y:S05]  /*0da0*/  @P0 BRA `(.L_x_8) ;  /* 0x00000000002c0947 */ /* 0x000fea0003800000 */
[----:B------:R-:W-:Y:S01]  /*0db0*/  UISETP.NE.AND UP0, UPT, UR6, URZ, UPT ;  /* 0x000000ff0600728c */ /* 0x000fe2000bf05270 */
[----:B0-----:R-:W-:Y:S01]  /*0dc0*/  CS2R R12, SRZ ;  /* 0x00000000000c7805 */ /* 0x001fe2000001ff00 */
[----:B------:R-:W0:Y:S07]  /*0dd0*/  LDCU.64 UR10, c[0x0][0x390] ;  /* 0x00007200ff0a77ac */ /* 0x000e2e0008000a00 */
[----:B------:R-:W-:Y:S05]  /*0de0*/  BRA.U UP0, `(.L_x_9) ;  /* 0x0000000100087547 */ /* 0x000fea000b800000 */
[----:B------:R-:W1:Y:S02]  /*0df0*/  LDC.64 R12, c[0x0][0x3d0] ;  /* 0x0000f400ff0c7b82 */ /* 0x000e640000000a00 */
[----:B-1----:R-:W5:Y:S02]  /*0e00*/  LDG.E.64 R12, desc[UR8][R12.64] ;  /* 0x000000080c0c7981 */ /* 0x002f64000c1e1b00 */
.L_x_9:
[----:B-----5:R-:W-:-:S04]  /*0e10*/  IADD3 R14, P0, PT, R43, R12, RZ ;  /* 0x0000000c2b0e7210 */ /* 0x020fc80007f1e0ff */
[----:B------:R-:W-:Y:S02]  /*0e20*/  LEA.HI.X.SX32 R13, R43, R13, 0x1, P0 ;  /* 0x0000000d2b0d7211 */ /* 0x000fe400000f0eff */
[----:B0-----:R-:W-:-:S04]  /*0e30*/  LEA R12, P0, R14, UR10, 0x2 ;  /* 0x0000000a0e0c7c11 */ /* 0x001fc8000f8010ff */
[----:B------:R-:W-:-:S05]  /*0e40*/  LEA.HI.X R13, R14, UR11, R13, 0x2, P0 ;  /* 0x0000000b0e0d7c11 */ /* 0x000fca00080f140d */
[----:B------:R1:W-:Y:S04]  /*0e50*/  STG.E desc[UR8][R12.64], R41 ;  /* 0x000000290c007986 */ /* 0x0003e8000c101908 */
.L_x_8:
[----:B------:R-:W-:Y:S05]  /*0e60*/  BSYNC.RECONVERGENT B0 ;  /* 0x0000000000007941 */ /* 0x000fea0003800200 */
.L_x_7:
[----:B------:R-:W-:Y:S01]  /*0e70*/  ISETP.GE.AND P0, PT, R38, UR5, PT ;  /* 0x0000000526007c0c */ /* 0x000fe2000bf06270 */
[----:B------:R-:W-:-:S12]  /*0e80*/  BSSY.RECONVERGENT B0, `(.L_x_10) ;  /* 0x000000d000007945 */ /* 0x000fd80003800200 */
[----:B------:R-:W-:Y:S05]  /*0e90*/  @P0 BRA `(.L_x_11) ;  /* 0x00000000002c0947 */ /* 0x000fea0003800000 */
[----:B------:R-:W-:Y:S01]  /*0ea0*/  UISETP.NE.AND UP0, UPT, UR6, URZ, UPT ;  /* 0x000000ff0600728c */ /* 0x000fe2000bf05270 */
[----:B01----:R-:W-:Y:S01]  /*0eb0*/  CS2R R12, SRZ ;  /* 0x00000000000c7805 */ /* 0x003fe2000001ff00 */
[----:B------:R-:W0:Y:S07]  /*0ec0*/  LDCU.64 UR10, c[0x0][0x390] ;  /* 0x00007200ff0a77ac */ /* 0x000e2e0008000a00 */
[----:B------:R-:W-:Y:S05]  /*0ed0*/  BRA.U UP0, `(.L_x_12) ;  /* 0x0000000100087547 */ /* 0x000fea000b800000 */
[----:B------:R-:W1:Y:S02]  /*0ee0*/  LDC.64 R12, c[0x0][0x3d0] ;  /* 0x0000f400ff0c7b82 */ /* 0x000e640000000a00 */
[----:B-1----:R-:W5:Y:S02]  /*0ef0*/  LDG.E.64 R12, desc[UR8][R12.64] ;  /* 0x000000080c0c7981 */ /* 0x002f64000c1e1b00 */
.L_x_12:
[----:B-----5:R-:W-:-:S04]  /*0f00*/  IADD3 R14, P0, PT, R39, R12, RZ ;  /* 0x0000000c270e7210 */ /* 0x020fc80007f1e0ff */
[----:B------:R-:W-:Y:S02]  /*0f10*/  LEA.HI.X.SX32 R13, R39, R13, 0x1, P0 ;  /* 0x0000000d270d7211 */ /* 0x000fe400000f0eff */
[----:B0-----:R-:W-:-:S04]  /*0f20*/  LEA R12, P0, R14, UR10, 0x2 ;  /* 0x0000000a0e0c7c11 */ /* 0x001fc8000f8010ff */
[----:B------:R-:W-:-:S05]  /*0f30*/  LEA.HI.X R13, R14, UR11, R13, 0x2, P0 ;  /* 0x0000000b0e0d7c11 */ /* 0x000fca00080f140d */
[----:B------:R2:W-:Y:S04]  /*0f40*/  STG.E desc[UR8][R12.64], R38 ;  /* 0x000000260c007986 */ /* 0x0005e8000c101908 */
.L_x_11:
[----:B------:R-:W-:Y:S05]  /*0f50*/  BSYNC.RECONVERGENT B0 ;  /* 0x0000000000007941 */ /* 0x000fea0003800200 */
.L_x_10:
[----:B------:R-:W-:Y:S01]  /*0f60*/  ISETP.GE.AND P0, PT, R37, UR5, PT ;  /* 0x0000000525007c0c */ /* 0x000fe2000bf06270 */
[----:B------:R-:W-:-:S12]  /*0f70*/  BSSY.RECONVERGENT B0, `(.L_x_13) ;  /* 0x000000d000007945 */ /* 0x000fd80003800200 */
[----:B------:R-:W-:Y:S05]  /*0f80*/  @P0 BRA `(.L_x_14) ;  /* 0x00000000002c0947 */ /* 0x000fea0003800000 */
[----:B------:R-:W-:Y:S01]  /*0f90*/  UISETP.NE.AND UP0, UPT, UR6, URZ, UPT ;  /* 0x000000ff0600728c */ /* 0x000fe2000bf05270 */
[----:B012---:R-:W-:Y:S01]  /*0fa0*/  CS2R R12, SRZ ;  /* 0x00000000000c7805 */ /* 0x007fe2000001ff00 */
[----:B------:R-:W0:Y:S07]  /*0fb0*/  LDCU.64 UR10, c[0x0][0x390] ;  /* 0x00007200ff0a77ac */ /* 0x000e2e0008000a00 */
[----:B------:R-:W-:Y:S05]  /*0fc0*/  BRA.U UP0, `(.L_x_15) ;  /* 0x0000000100087547 */ /* 0x000fea000b800000 */
[----:B------:R-:W1:Y:S02]  /*0fd0*/  LDC.64 R12, c[0x0][0x3d0] ;  /* 0x0000f400ff0c7b82 */ /* 0x000e640000000a00 */
[----:B-1----:R-:W5:Y:S02]  /*0fe0*/  LDG.E.64 R12, desc[UR8][R12.64] ;  /* 0x000000080c0c7981 */ /* 0x002f64000c1e1b00 */
.L_x_15:
[----:B-----5:R-:W-:-:S04]  /*0ff0*/  IADD3 R14, P0, PT, R24, R12, RZ ;  /* 0x0000000c180e7210 */ /* 0x020fc80007f1e0ff */
[----:B------:R-:W-:Y:S02]  /*1000*/  LEA.HI.X.SX32 R13, R24, R13, 0x1, P0 ;  /* 0x0000000d180d7211 */ /* 0x000fe400000f0eff */
[----:B0-----:R-:W-:-:S04]  /*1010*/  LEA R12, P0, R14, UR10, 0x2 ;  /* 0x0000000a0e0c7c11 */ /* 0x001fc8000f8010ff */
[----:B------:R-:W-:-:S05]  /*1020*/  LEA.HI.X R13, R14, UR11, R13, 0x2, P0 ;  /* 0x0000000b0e0d7c11 */ /* 0x000fca00080f140d */
[----:B------:R3:W-:Y:S04]  /*1030*/  STG.E desc[UR8][R12.64], R37 ;  /* 0x000000250c007986 */ /* 0x0007e8000c101908 */
.L_x_14:
[----:B------:R-:W-:Y:S05]  /*1040*/  BSYNC.RECONVERGENT B0 ;  /* 0x0000000000007941 */ /* 0x000fea0003800200 */
.L_x_13:
[----:B------:R-:W-:Y:S01]  /*1050*/  ISETP.GE.AND P0, PT, R36, UR5, PT ;  /* 0x0000000524007c0c */ /* 0x000fe2000bf06270 */
[----:B------:R-:W-:-:S12]  /*1060*/  BSSY.RECONVERGENT B0, `(.L_x_16) ;  /* 0x000000d000007945 */ /* 0x000fd80003800200 */
[----:B------:R-:W-:Y:S05]  /*1070*/  @P0 BRA `(.L_x_17) ;  /* 0x00000000002c0947 */ /* 0x000fea0003800000 */
[----:B------:R-:W-:Y:S01]  /*1080*/  UISETP.NE.AND UP0, UPT, UR6, URZ, UPT ;  /* 0x000000ff0600728c */ /* 0x000fe2000bf05270 */
[----:B0123--:R-:W-:Y:S01]  /*1090*/  CS2R R12, SRZ ;  /* 0x00000000000c7805 */ /* 0x00ffe2000001ff00 */
[----:B------:R-:W0:Y:S07]  /*10a0*/  LDCU.64 UR10, c[0x0][0x390] ;  /* 0x00007200ff0a77ac */ /* 0x000e2e0008000a00 */
[----:B------:R-:W-:Y:S05]  /*10b0*/  BRA.U UP0, `(.L_x_18) ;  /* 0x0000000100087547 */ /* 0x000fea000b800000 */
[----:B------:R-:W1:Y:S02]  /*10c0*/  LDC.64 R12, c[0x0][0x3d0] ;  /* 0x0000f400ff0c7b82 */ /* 0x000e640000000a00 */
[----:B-1----:R-:W5:Y:S02]  /*10d0*/  LDG.E.64 R12, desc[UR8][R12.64] ;  /* 0x000000080c0c7981 */ /* 0x002f64000c1e1b00 */
.L_x_18:
[----:B-----5:R-:W-:-:S04]  /*10e0*/  IADD3 R14, P0, PT, R11, R12, RZ ;  /* 0x0000000c0b0e7210 */ /* 0x020fc80007f1e0ff */
[----:B------:R-:W-:Y:S02]  /*10f0*/  LEA.HI.X.SX32 R11, R11, R13, 0x1, P0 ;  /* 0x0000000d0b0b7211 */ /* 0x000fe400000f0eff */
[----:B0-----:R-:W-:-:S04]  /*1100*/  LEA R12, P0, R14, UR10, 0x2 ;  /* 0x0000000a0e0c7c11 */ /* 0x001fc8000f8010ff */
[----:B------:R-:W-:-:S05]  /*1110*/  LEA.HI.X R13, R14, UR11, R11, 0x2, P0 ;  /* 0x0000000b0e0d7c11 */ /* 0x000fca00080f140b */
[----:B------:R4:W-:Y:S04]  /*1120*/  STG.E desc[UR8][R12.64], R36 ;  /* 0x000000240c007986 */ /* 0x0009e8000c101908 */
.L_x_17:
[----:B------:R-:W-:Y:S05]  /*1130*/  BSYNC.RECONVERGENT B0 ;  /* 0x0000000000007941 */ /* 0x000fea0003800200 */
.L_x_16:
[----:B------:R-:W-:Y:S01]  /*1140*/  ISETP.GE.AND P0, PT, R35, UR5, PT ;  /* 0x0000000523007c0c */ /* 0x000fe2000bf06270 */
[----:B------:R-:W-:-:S12]  /*1150*/  BSSY.RECONVERGENT B0, `(.L_x_19) ;  /* 0x000000d000007945 */ /* 0x000fd80003800200 */
[----:B------:R-:W-:Y:S05]  /*1160*/  @P0 BRA `(.L_x_20) ;  /* 0x00000000002c0947 */ /* 0x000fea0003800000 */
[----:B------:R-:W-:Y:S01]  /*1170*/  UISETP.NE.AND UP0, UPT, UR6, URZ, UPT ;  /* 0x000000ff0600728c */ /* 0x000fe2000bf05270 */
[----:B01234-:R-:W-:Y:S01]  /*1180*/  CS2R R12, SRZ ;  /* 0x00000000000c7805 */ /* 0x01ffe2000001ff00 */
[----:B------:R-:W0:Y:S07]  /*1190*/  LDCU.64 UR10, c[0x0][0x390] ;  /* 0x00007200ff0a77ac */ /* 0x000e2e0008000a00 */
[----:B------:R-:W-:Y:S05]  /*11a0*/  BRA.U UP0, `(.L_x_21) ;  /* 0x0000000100087547 */ /* 0x000fea000b800000 */
[----:B------:R-:W1:Y:S02]  /*11b0*/  LDC.64 R12, c[0x0][0x3d0] ;  /* 0x0000f400ff0c7b82 */ /* 0x000e640000000a00 */
[----:B-1----:R-:W5:Y:S02]  /*11c0*/  LDG.E.64 R12, desc[UR8][R12.64] ;  /* 0x000000080c0c7981 */ /* 0x002f64000c1e1b00 */
.L_x_21:
[----:B-----5:R-:W-:-:S04]  /*11d0*/  IADD3 R11, P0, PT, R10, R12, RZ ;  /* 0x0000000c0a0b7210 */ /* 0x020fc80007f1e0ff */
[----:B------:R-:W-:Y:S02]  /*11e0*/  LEA.HI.X.SX32 R12, R10, R13, 0x1, P0 ;  /* 0x0000000d0a0c7211 */ /* 0x000fe400000f0eff */
[----:B0-----:R-:W-:-:S04]  /*11f0*/  LEA R10, P0, R11, UR10, 0x2 ;  /* 0x0000000a0b0a7c11 */ /* 0x001fc8000f8010ff */
[----:B------:R-:W-:-:S05]  /*1200*/  LEA.HI.X R11, R11, UR11, R12, 0x2, P0 ;  /* 0x0000000b0b0b7c11 */ /* 0x000fca00080f140c */
[----:B------:R0:W-:Y:S04]  /*1210*/  STG.E desc[UR8][R10.64], R35 ;  /* 0x000000230a007986 */ /* 0x0001e8000c101908 */
.L_x_20:
[----:B------:R-:W-:Y:S05]  /*1220*/  BSYNC.RECONVERGENT B0 ;  /* 0x0000000000007941 */ /* 0x000fea0003800200 */
.L_x_19:
        /* <DEDUP_REMOVED lines=9> */
.L_x_24:
[----:B-12345:R-:W-:-:S04]  /*12c0*/  IADD3 R12, P0, PT, R9, R10, RZ ;  /* 0x0000000a090c7210 */ /* 0x03efc80007f1e0ff */
[----:B------:R-:W-:Y:S02]  /*12d0*/  LEA.HI.X.SX32 R9, R9, R11, 0x1, P0 ;  /* 0x0000000b09097211 */ /* 0x000fe400000f0eff */
[----:B0-----:R-:W-:-:S04]  /*12e0*/  LEA R10, P0, R12, UR10, 0x2 ;  /* 0x0000000a0c0a7c11 */ /* 0x001fc8000f8010ff */
[----:B------:R-:W-:-:S05]  /*12f0*/  LEA.HI.X R11, R12, UR11, R9, 0x2, P0 ;  /* 0x0000000b0c0b7c11 */ /* 0x000fca00080f1409 */
[----:B------:R0:W-:Y:S04]  /*1300*/  STG.E desc[UR8][R10.64], R34 ;  /* 0x000000220a007986 */ /* 0x0001e8000c101908 */
.L_x_23:
[----:B------:R-:W-:Y:S05]  /*1310*/  BSYNC.RECONVERGENT B0 ;  /* 0x0000000000007941 */ /* 0x000fea0003800200 */
.L_x_22:
        /* <DEDUP_REMOVED lines=9> */
.L_x_27:
[----:B-----5:R-:W-:-:S04]  /*13b0*/  IADD3 R9, P0, PT, R8, R10, RZ ;  /* 0x0000000a08097210 */ /* 0x020fc80007f1e0ff */
[----:B------:R-:W-:Y:S02]  /*13c0*/  LEA.HI.X.SX32 R10, R8, R11, 0x1, P0 ;  /* 0x0000000b080a7211 */ /* 0x000fe400000f0eff */
[----:B0-----:R-:W-:-:S04]  /*13d0*/  LEA R8, P0, R9, UR10, 0x2 ;  /* 0x0000000a09087c11 */ /* 0x001fc8000f8010ff */
[----:B------:R-:W-:-:S05]  /*13e0*/  LEA.HI.X R9, R9, UR11, R10, 0x2, P0 ;  /* 0x0000000b09097c11 */ /* 0x000fca00080f140a */
[----:B------:R0:W-:Y:S04]  /*13f0*/  STG.E desc[UR8][R8.64], R33 ;  /* 0x0000002108007986 */ /* 0x0001e8000c101908 */
.L_x_26:
[----:B------:R-:W-:Y:S05]  /*1400*/  BSYNC.RECONVERGENT B0 ;  /* 0x0000000000007941 */ /* 0x000fea0003800200 */
.L_x_25:
        /* <DEDUP_REMOVED lines=9> */
.L_x_30:
[----:B-----5:R-:W-:-:S04]  /*14a0*/  IADD3 R10, P0, PT, R7, R8, RZ ;  /* 0x00000008070a7210 */ /* 0x020fc80007f1e0ff */
[----:B------:R-:W-:Y:S02]  /*14b0*/  LEA.HI.X.SX32 R7, R7, R9, 0x1, P0 ;  /* 0x0000000907077211 */ /* 0x000fe400000f0eff */
[----:B0-----:R-:W-:-:S04]  /*14c0*/  LEA R8, P0, R10, UR10, 0x2 ;  /* 0x0000000a0a087c11 */ /* 0x001fc8000f8010ff */
[----:B------:R-:W-:-:S05]  /*14d0*/  LEA.HI.X R9, R10, UR11, R7, 0x2, P0 ;  /* 0x0000000b0a097c11 */ /* 0x000fca00080f1407 */
[----:B------:R0:W-:Y:S04]  /*14e0*/  STG.E desc[UR8][R8.64], R32 ;  /* 0x0000002008007986 */ /* 0x0001e8000c101908 */
.L_x_29:
[----:B------:R-:W-:Y:S05]  /*14f0*/  BSYNC.RECONVERGENT B0 ;  /* 0x0000000000007941 */ /* 0x000fea0003800200 */
.L_x_28:
        /* <DEDUP_REMOVED lines=9> */
.L_x_33:
[----:B-----5:R-:W-:-:S04]  /*1590*/  IADD3 R7, P0, PT, R6, R8, RZ ;  /* 0x0000000806077210 */ /* 0x020fc80007f1e0ff */
[----:B------:R-:W-:Y:S02]  /*15a0*/  LEA.HI.X.SX32 R8, R6, R9, 0x1, P0 ;  /* 0x0000000906087211 */ /* 0x000fe400000f0eff */
[----:B0-----:R-:W-:-:S04]  /*15b0*/  LEA R6, P0, R7, UR10, 0x2 ;  /* 0x0000000a07067c11 */ /* 0x001fc8000f8010ff */
[----:B------:R-:W-:-:S05]  /*15c0*/  LEA.HI.X R7, R7, UR11, R8, 0x2, P0 ;  /* 0x0000000b07077c11 */ /* 0x000fca00080f1408 */
[----:B------:R0:W-:Y:S04]  /*15d0*/  STG.E desc[UR8][R6.64], R31 ;  /* 0x0000001f06007986 */ /* 0x0001e8000c101908 */
.L_x_32:
[----:B------:R-:W-:Y:S05]  /*15e0*/  BSYNC.RECONVERGENT B0 ;  /* 0x0000000000007941 */ /* 0x000fea0003800200 */
.L_x_31:
        /* <DEDUP_REMOVED lines=9> */
.L_x_36:
[----:B-----5:R-:W-:-:S04]  /*1680*/  IADD3 R8, P0, PT, R5, R6, RZ ;  /* 0x0000000605087210 */ /* 0x020fc80007f1e0ff */
[----:B------:R-:W-:Y:S02]  /*1690*/  LEA.HI.X.SX32 R5, R5, R7, 0x1, P0 ;  /* 0x0000000705057211 */ /* 0x000fe400000f0eff */
[----:B0-----:R-:W-:-:S04]  /*16a0*/  LEA R6, P0, R8, UR10, 0x2 ;  /* 0x0000000a08067c11 */ /* 0x001fc8000f8010ff */
[----:B------:R-:W-:-:S05]  /*16b0*/  LEA.HI.X R7, R8, UR11, R5, 0x2, P0 ;  /* 0x0000000b08077c11 */ /* 0x000fca00080f1405 */
[----:B------:R0:W-:Y:S04]  /*16c0*/  STG.E desc[UR8][R6.64], R30 ;  /* 0x0000001e06007986 */ /* 0x0001e8000c101908 */
.L_x_35:
[----:B------:R-:W-:Y:S05]  /*16d0*/  BSYNC.RECONVERGENT B0 ;  /* 0x0000000000007941 */ /* 0x000fea0003800200 */
.L_x_34:
        /* <DEDUP_REMOVED lines=9> */
.L_x_39:
[----:B-----5:R-:W-:-:S04]  /*1770*/  IADD3 R5, P0, PT, R4, R6, RZ ;  /* 0x0000000604057210 */ /* 0x020fc80007f1e0ff */
[----:B------:R-:W-:Y:S02]  /*1780*/  LEA.HI.X.SX32 R6, R4, R7, 0x1, P0 ;  /* 0x0000000704067211 */ /* 0x000fe400000f0eff */
[----:B0-----:R-:W-:-:S04]  /*1790*/  LEA R4, P0, R5, UR10, 0x2 ;  /* 0x0000000a05047c11 */ /* 0x001fc8000f8010ff */
[----:B------:R-:W-:-:S05]  /*17a0*/  LEA.HI.X R5, R5, UR11, R6, 0x2, P0 ;  /* 0x0000000b05057c11 */ /* 0x000fca00080f1406 */
[----:B------:R0:W-:Y:S04]  /*17b0*/  STG.E desc[UR8][R4.64], R29 ;  /* 0x0000001d04007986 */ /* 0x0001e8000c101908 */
.L_x_38:
[----:B------:R-:W-:Y:S05]  /*17c0*/  BSYNC.RECONVERGENT B0 ;  /* 0x0000000000007941 */ /* 0x000fea0003800200 */
.L_x_37:
        /* <DEDUP_REMOVED lines=9> */
.L_x_42:
[----:B-----5:R-:W-:-:S04]  /*1860*/  IADD3 R6, P0, PT, R3, R4, RZ ;  /* 0x0000000403067210 */ /* 0x020fc80007f1e0ff */
[----:B------:R-:W-:Y:S02]  /*1870*/  LEA.HI.X.SX32 R3, R3, R5, 0x1, P0 ;  /* 0x0000000503037211 */ /* 0x000fe400000f0eff */
[----:B0-----:R-:W-:-:S04]  /*1880*/  LEA R4, P0, R6, UR10, 0x2 ;  /* 0x0000000a06047c11 */ /* 0x001fc8000f8010ff */
[----:B------:R-:W-:-:S05]  /*1890*/  LEA.HI.X R5, R6, UR11, R3, 0x2, P0 ;  /* 0x0000000b06057c11 */ /* 0x000fca00080f1403 */
[----:B------:R0:W-:Y:S04]  /*18a0*/  STG.E desc[UR8][R4.64], R28 ;  /* 0x0000001c04007986 */ /* 0x0001e8000c101908 */
.L_x_41:
[----:B------:R-:W-:Y:S05]  /*18b0*/  BSYNC.RECONVERGENT B0 ;  /* 0x0000000000007941 */ /* 0x000fea0003800200 */
.L_x_40:
        /* <DEDUP_REMOVED lines=9> */
.L_x_45:
[----:B-----5:R-:W-:-:S04]  /*1950*/  IADD3 R3, P0, PT, R2, R4, RZ ;  /* 0x0000000402037210 */ /* 0x020fc80007f1e0ff */
[----:B------:R-:W-:Y:S02]  /*1960*/  LEA.HI.X.SX32 R4, R2, R5, 0x1, P0 ;  /* 0x0000000502047211 */ /* 0x000fe400000f0eff */
[----:B0-----:R-:W-:-:S04]  /*1970*/  LEA R2, P0, R3, UR10, 0x2 ;  /* 0x0000000a03027c11 */ /* 0x001fc8000f8010ff */
[----:B------:R-:W-:-:S05]  /*1980*/  LEA.HI.X R3, R3, UR11, R4, 0x2, P0 ;  /* 0x0000000b03037c11 */ /* 0x000fca00080f1404 */
[----:B------:R0:W-:Y:S04]  /*1990*/  STG.E desc[UR8][R2.64], R27 ;  /* 0x0000001b02007986 */ /* 0x0001e8000c101908 */
.L_x_44:
[----:B------:R-:W-:Y:S05]  /*19a0*/  BSYNC.RECONVERGENT B0 ;  /* 0x0000000000007941 */ /* 0x000fea0003800200 */
.L_x_43:
[----:B------:R-:W-:-:S13]  /*19b0*/  ISETP.GE.AND P0, PT, R26, UR5, PT ;  /* 0x000000051a007c0c */ /* 0x000fda000bf06270 */
[----:B------:R-:W-:Y:S05]  /*19c0*/  @P0 EXIT ;  /* 0x000000000000094d */ /* 0x000fea0003800000 */
[----:B------:R-:W-:Y:S01]  /*19d0*/  UISETP.NE.AND UP0, UPT, UR6, URZ, UPT ;  /* 0x000000ff0600728c */ /* 0x000fe2000bf05270 */
[----:B0-----:R-:W-:-:S08]  /*19e0*/  CS2R R2, SRZ ;  /* 0x0000000000027805 */ /* 0x001fd0000001ff00 */
[----:B------:R-:W-:Y:S05]  /*19f0*/  BRA.U UP0, `(.L_x_46) ;  /* 0x0000000100087547 */ /* 0x000fea000b800000 */
[----:B------:R-:W0:Y:S02]  /*1a00*/  LDC.64 R2, c[0x0][0x3d0] ;  /* 0x0000f400ff027b82 */ /* 0x000e240000000a00 */
[----:B0-----:R-:W5:Y:S02]  /*1a10*/  LDG.E.64 R2, desc[UR8][R2.64] ;  /* 0x0000000802027981 */ /* 0x001f64000c1e1b00 */
.L_x_46:
[----:B------:R-:W0:Y:S01]  /*1a20*/  LDCU.64 UR4, c[0x0][0x390] ;  /* 0x00007200ff0477ac */ /* 0x000e220008000a00 */
[----:B-----5:R-:W-:-:S04]  /*1a30*/  IADD3 R4, P0, PT, R0, R2, RZ ;  /* 0x0000000200047210 */ /* 0x020fc80007f1e0ff */
[----:B------:R-:W-:Y:S02]  /*1a40*/  LEA.HI.X.SX32 R3, R0, R3, 0x1, P0 ;  /* 0x0000000300037211 */ /* 0x000fe400000f0eff */
[----:B0-----:R-:W-:-:S04]  /*1a50*/  LEA R2, P0, R4, UR4, 0x2 ;  /* 0x0000000404027c11 */ /* 0x001fc8000f8010ff */
[----:B------:R-:W-:-:S05]  /*1a60*/  LEA.HI.X R3, R4, UR5, R3, 0x2, P0 ;  /* 0x0000000504037c11 */ /* 0x000fca00080f1403 */
[----:B------:R-:W-:Y:S01]  /*1a70*/  STG.E desc[UR8][R2.64], R26 ;  /* 0x0000001a02007986 */ /* 0x000fe2000c101908 */
[----:B------:R-:W-:Y:S05]  /*1a80*/  EXIT ;  /* 0x000000000000794d */ /* 0x000fea0003800000 */
.L_x_3:
[----:B------:R-:W-:Y:S01]  /*1a90*/  BAR.SYNC.DEFER_BLOCKING 0x0 ;  /* 0x0000000000007b1d */ /* 0x000fe20000010000 */
[----:B------:R-:W-:Y:S02]  /*1aa0*/  ISETP.GE.AND P3, PT, R45, UR5, PT ;  /* 0x000000052d007c0c */ /* 0x000fe4000bf66270 */
[----:B------:R-:W-:Y:S02]  /*1ab0*/  ISETP.GE.AND P0, PT, R41, UR5, PT ;  /* 0x0000000529007c0c */ /* 0x000fe4000bf06270 */
[----:B------:R-:W-:Y:S02]  /*1ac0*/  ISETP.GE.AND P1, PT, R38, UR5, PT ;  /* 0x0000000526007c0c */ /* 0x000fe4000bf26270 */
[----:B------:R-:W-:Y:S02]  /*1ad0*/  ISETP.GE.AND P2, PT, R37, UR5, PT ;  /* 0x0000000525007c0c */ /* 0x000fe4000bf46270 */
[----:B------:R-:W-:Y:S02]  /*1ae0*/  ISETP.GE.AND P4, PT, R36, UR5, PT ;  /* 0x0000000524007c0c */ /* 0x000fe4000bf86270 */
[----:B------:R-:W-:-:S02]  /*1af0*/  ISETP.GE.AND P5, PT, R35, UR5, PT ;  /* 0x0000000523007c0c */ /* 0x000fc4000bfa6270 */
[----:B------:R-:W-:Y:S02]  /*1b00*/  ISETP.GE.AND P6, PT, R34, UR5, PT ;  /* 0x0000000522007c0c */ /* 0x000fe4000bfc6270 */
[----:B------:R-:W-:Y:S02]  /*1b10*/  @!P3 LEA R42, R47, UR4, 0x2 ;  /* 0x000000042f2abc11 */ /* 0x000fe4000f8e10ff */
[----:B------:R-:W-:Y:S02]  /*1b20*/  @!P0 LEA R44, R43, UR4, 0x2 ;  /* 0x000000042b2c8c11 */ /* 0x000fe4000f8e10ff */
[----:B------:R-:W-:Y:S02]  /*1b30*/  @!P1 LEA R39, R39, UR4, 0x2 ;  /* 0x0000000427279c11 */ /* 0x000fe4000f8e10ff */
[----:B------:R-:W-:Y:S02]  /*1b40*/  @!P2 LEA R24, R24, UR4, 0x2 ;  /* 0x000000041818ac11 */ /* 0x000fe4000f8e10ff */
[----:B------:R-:W-:Y:S01]  /*1b50*/  @!P4 LEA R11, R11, UR4, 0x2 ;  /* 0x000000040b0bcc11 */ /* 0x000fe2000f8e10ff */
[----:B------:R-:W-:Y:S01]  /*1b60*/  @!P3 STS [R42], R45 ;  /* 0x0000002d2a00b388 */ /* 0x000fe20000000800 */
[----:B------:R-:W-:-:S02]  /*1b70*/  ISETP.GE.AND P3, PT, R33, UR5, PT ;  /* 0x0000000521007c0c */ /* 0x000fc4000bf66270 */
[----:B------:R-:W-:Y:S01]  /*1b80*/  @!P5 LEA R10, R10, UR4, 0x2 ;  /* 0x000000040a0adc11 */ /* 0x000fe2000f8e10ff */
[----:B------:R-:W-:Y:S01]  /*1b90*/  @!P0 STS [R44], R41 ;  /* 0x000000292c008388 */ /* 0x000fe20000000800 */
[----:B------:R-:W-:Y:S02]  /*1ba0*/  @!P6 LEA R9, R9, UR4, 0x2 ;  /* 0x000000040909ec11 */ /* 0x000fe4000f8e10ff */
[----:B------:R-:W-:Y:S01]  /*1bb0*/  ISETP.GE.AND P0, PT, R30, UR5, PT ;  /* 0x000000051e007c0c */ /* 0x000fe2000bf06270 */
[----:B------:R-:W-:Y:S01]  /*1bc0*/  @!P1 STS [R39], R38 ;  /* 0x0000002627009388 */ /* 0x000fe20000000800 */
[----:B------:R-:W-:-:S03]  /*1bd0*/  ISETP.GE.AND P1, PT, R32, UR5, PT ;  /* 0x0000000520007c0c */ /* 0x000fc6000bf26270 */
[----:B------:R-:W-:Y:S01]  /*1be0*/  @!P2 STS [R24], R37 ;  /* 0x000000251800a388 */ /* 0x000fe20000000800 */
[----:B------:R-:W-:Y:S02]  /*1bf0*/  ISETP.GE.AND P2, PT, R31, UR5, PT ;  /* 0x000000051f007c0c */ /* 0x000fe4000bf46270 */
[----:B------:R-:W-:Y:S01]  /*1c00*/  @!P3 LEA R8, R8, UR4, 0x2 ;  /* 0x000000040808bc11 */ /* 0x000fe2000f8e10ff */
[----:B------:R-:W-:Y:S01]  /*1c10*/  @!P4 STS [R11], R36 ;  /* 0x000000240b00c388 */ /* 0x000fe20000000800 */
[----:B------:R-:W-:-:S03]  /*1c20*/  ISETP.GE.AND P4, PT, R29, UR5, PT ;  /* 0x000000051d007c0c */ /* 0x000fc6000bf86270 */
[----:B------:R-:W-:Y:S01]  /*1c30*/  @!P5 STS [R10], R35 ;  /* 0x000000230a00d388 */ /* 0x000fe20000000800 */
[----:B------:R-:W-:Y:S02]  /*1c40*/  ISETP.GE.AND P5, PT, R27, UR5, PT ;  /* 0x000000051b007c0c */ /* 0x000fe4000bfa6270 */
[----:B------:R-:W-:Y:S01]  /*1c50*/  @!P1 LEA R7, R7, UR4, 0x2 ;  /* 0x0000000407079c11 */ /* 0x000fe2000f8e10ff */
[----:B------:R0:W-:Y:S01]  /*1c60*/  @!P6 STS [R9], R34 ;  /* 0x000000220900e388 */ /* 0x0001e20000000800 */
[----:B------:R-:W-:Y:S02]  /*1c70*/  ISETP.GE.AND P6, PT, R28, UR5, PT ;  /* 0x000000051c007c0c */ /* 0x000fe4000bfc6270 */
[----:B------:R-:W-:Y:S01]  /*1c80*/  @!P2 LEA R6, R6, UR4, 0x2 ;  /* 0x000000040606ac11 */ /* 0x000fe2000f8e10ff */
[----:B------:R1:W-:Y:S01]  /*1c90*/  @!P3 STS [R8], R33 ;  /* 0x000000210800b388 */ /* 0x0003e20000000800 */
[----:B------:R-:W-:Y:S02]  /*1ca0*/  ISETP.GE.AND P3, PT, R26, UR5, PT ;  /* 0x000000051a007c0c */ /* 0x000fe4000bf66270 */
[----:B------:R-:W-:Y:S01]  /*1cb0*/  @!P0 LEA R5, R5, UR4, 0x2 ;  /* 0x0000000405058c11 */ /* 0x000fe2000f8e10ff */
[----:B------:R1:W-:Y:S01]  /*1cc0*/  @!P1 STS [R7], R32 ;  /* 0x0000002007009388 */ /* 0x0003e20000000800 */
[----:B------:R-:W-:-:S02]  /*1cd0*/  @!P4 LEA R4, R4, UR4, 0x2 ;  /* 0x000000040404cc11 */ /* 0x000fc4000f8e10ff */
[----:B------:R-:W-:Y:S01]  /*1ce0*/  @!P5 LEA R2, R2, UR4, 0x2 ;  /* 0x000000040202dc11 */ /* 0x000fe2000f8e10ff */
[----:B------:R1:W-:Y:S02]  /*1cf0*/  @!P2 STS [R6], R31 ;  /* 0x0000001f0600a388 */ /* 0x0003e40000000800 */
[----:B------:R-:W-:Y:S02]  /*1d00*/  @!P6 LEA R3, R3, UR4, 0x2 ;  /* 0x000000040303ec11 */ /* 0x000fe4000f8e10ff */
[----:B------:R1:W-:Y:S01]  /*1d10*/  @!P0 STS [R5], R30 ;  /* 0x0000001e05008388 */ /* 0x0003e20000000800 */
[----:B------:R-:W-:Y:S02]  /*1d20*/  ISETP.GE.U32.AND P0, PT, R40, R25, PT ;  /* 0x000000192800720c */ /* 0x000fe40003f06070 */
[----:B0-----:R-:W-:Y:S01]  /*1d30*/  @!P3 LEA R9, R0, UR4, 0x2 ;  /* 0x000000040009bc11 */ /* 0x001fe2000f8e10ff */
[----:B------:R1:W-:Y:S04]  /*1d40*/  @!P4 STS [R4], R29 ;  /* 0x0000001d0400c388 */ /* 0x0003e80000000800 */
[----:B------:R1:W-:Y:S04]  /*1d50*/  @!P6 STS [R3], R28 ;  /* 0x0000001c0300e388 */ /* 0x0003e80000000800 */
[----:B------:R1:W-:Y:S04]  /*1d60*/  @!P5 STS [R2], R27 ;  /* 0x0000001b0200d388 */ /* 0x0003e80000000800 */
[----:B------:R1:W-:Y:S01]  /*1d70*/  @!P3 STS [R9], R26 ;  /* 0x0000001a0900b388 */ /* 0x0003e20000000800 */
[----:B------:R-:W-:Y:S06]  /*1d80*/  BAR.SYNC.DEFER_BLOCKING 0x0 ;  /* 0x0000000000007b1d */ /* 0x000fec0000010000 */
[----:B------:R-:W-:Y:S05]  /*1d90*/  @P0 EXIT ;  /* 0x000000000000094d */ /* 0x000fea0003800000 */
[----:B------:R-:W-:Y:S01]  /*1da0*/  IADD3 R21, PT, PT, R23, R21, R22 ;  /* 0x0000001517157210 */ /* 0x000fe20007ffe016 */
[----:B------:R-:W0:Y:S01]  /*1db0*/  LDCU.64 UR10, c[0x0][0x390] ;  /* 0x00007200ff0a77ac */ /* 0x000e220008000a00 */
[----:B------:R-:W-:Y:S01]  /*1dc0*/  LOP3.LUT R0, RZ, R40, RZ, 0x33, !PT ;  /* 0x00000028ff007212 */ /* 0x000fe200078e33ff */
[----:B------:R-:W-:Y:S01]  /*1dd0*/  BSSY.RECONVERGENT B0, `(.L_x_47) ;  /* 0x0000022000007945 */ /* 0x000fe20003800200 */
[----:B------:R-:W-:-:S04]  /*1de0*/  IADD3 R21, PT, PT, R17, R21, R16 ;  /* 0x0000001511157210 */ /* 0x000fc80007ffe010 */
[----:B------:R-:W-:-:S04]  /*1df0*/  IADD3 R21, PT, PT, R19, R21, R18 ;  /* 0x0000001513157210 */ /* 0x000fc80007ffe012 */
[----:B------:R-:W-:-:S04]  /*1e00*/  IADD3 R21, PT, PT, R13, R21, R12 ;  /* 0x000000150d157210 */ /* 0x000fc80007ffe00c */
[----:B------:R-:W-:-:S04]  /*1e10*/  IADD3 R21, PT, PT, R15, R21, R14 ;  /* 0x000000150f157210 */ /* 0x000fc80007ffe00e */
[----:B------:R-:W-:-:S05]  /*1e20*/  IADD3 R21, PT, PT, R0, R21, R20 ;  /* 0x0000001500157210 */ /* 0x000fca0007ffe014 */
[----:B------:R-:W-:-:S05]  /*1e30*/  IMAD.HI.U32 R0, R21, -0x55555555, RZ ;  /* 0xaaaaaaab15007827 */ /* 0x000fca00078e00ff */
[----:B------:R-:W-:-:S04]  /*1e40*/  SHF.R.U32.HI R0, RZ, 0x8, R0 ;  /* 0x00000008ff007819 */ /* 0x000fc80000011600 */
[----:B-1----:R-:W-:-:S04]  /*1e50*/  LOP3.LUT R2, R0, 0x3, RZ, 0xc0, !PT ;  /* 0x0000000300027812 */ /* 0x002fc800078ec0ff */
[----:B------:R-:W-:-:S13]  /*1e60*/  ISETP.NE.AND P0, PT, R2, 0x3, PT ;  /* 0x000000030200780c */ /* 0x000fda0003f05270 */
[----:B0-----:R-:W-:Y:S05]  /*1e70*/  @!P0 BRA `(.L_x_48) ;  /* 0x00000000005c8947 */ /* 0x001fea0003800000 */
[----:B------:R-:W-:Y:S01]  /*1e80*/  VIADD R0, R0, 0x1 ;  /* 0x0000000100007836 */ /* 0x000fe20000000000 */
[----:B------:R-:W-:Y:S01]  /*1e90*/  BSSY.RECONVERGENT B1, `(.L_x_48) ;  /* 0x0000015000017945 */ /* 0x000fe20003800200 */
[----:B------:R-:W-:Y:S01]  /*1ea0*/  LEA R6, R40, UR4, 0x2 ;  /* 0x0000000428067c11 */ /* 0x000fe2000f8e10ff */
[----:B------:R-:W-:Y:S02]  /*1eb0*/  IMAD.MOV.U32 R9, RZ, RZ, RZ ;  /* 0x000000ffff097224 */ /* 0x000fe400078e00ff */
[----:B------:R-:W-:-:S05]  /*1ec0*/  LOP3.LUT R0, R0, 0x3, RZ, 0xc0, !PT ;  /* 0x0000000300007812 */ /* 0x000fca00078ec0ff */
[----:B------:R-:W-:-:S07]  /*1ed0*/  IMAD.MOV R0, RZ, RZ, -R0 ;  /* 0x000000ffff007224 */ /* 0x000fce00078e0a00 */
.L_x_49:
[----:B------:R-:W-:Y:S02]  /*1ee0*/  ISETP.NE.AND P0, PT, RZ, UR6, PT ;  /* 0x00000006ff007c0c */ /* 0x000fe4000bf05270 */
[----:B0-----:R-:W-:Y:S01]  /*1ef0*/  CS2R R2, SRZ ;  /* 0x0000000000027805 */ /* 0x001fe2000001ff00 */
[----:B------:R0:W1:Y:S10]  /*1f00*/  LDS R11, [R6] ;  /* 0x00000000060b7984 */ /* 0x0000740000000800 */
[----:B------:R-:W2:Y:S02]  /*1f10*/  @!P0 LDC.64 R4, c[0x0][0x3d0] ;  /* 0x0000f400ff048b82 */ /* 0x000ea40000000a00 */
[----:B--2---:R-:W2:Y:S01]  /*1f20*/  @!P0 LDG.E.64 R2, desc[UR8][R4.64] ;  /* 0x0000000804028981 */ /* 0x004ea2000c1e1b00 */
[----:B------:R-:W-:-:S02]  /*1f30*/  VIADD R0, R0, 0x1 ;  /* 0x0000000100007836 */ /* 0x000fc40000000000 */
[----:B0-----:R-:W-:Y:S01]  /*1f40*/  VIADD R6, R6, 0x600 ;  /* 0x0000060006067836 */ /* 0x001fe20000000000 */
[C---:B--2---:R-:W-:Y:S02]  /*1f50*/  IADD3 R7, P0, PT, R40.reuse, R2, RZ ;  /* 0x0000000228077210 */ /* 0x044fe40007f1e0ff */
[----:B------:R-:W-:-:S03]  /*1f60*/  IADD3 R40, P1, PT, R40, 0x180, RZ ;  /* 0x0000018028287810 */ /* 0x000fc60007f3e0ff */
[----:B------:R-:W-:Y:S01]  /*1f70*/  IMAD.X R8, R9, 0x1, R3, P0 ;  /* 0x0000000109087824 */ /* 0x000fe200000e0603 */
[----:B------:R-:W-:Y:S01]  /*1f80*/  LEA R2, P0, R7, UR10, 0x2 ;  /* 0x0000000a07027c11 */ /* 0x000fe2000f8010ff */
[----:B------:R-:W-:-:S03]  /*1f90*/  IMAD.X R9, RZ, RZ, R9, P1 ;  /* 0x000000ffff097224 */ /* 0x000fc600008e0609 */
[----:B------:R-:W-:Y:S02]  /*1fa0*/  LEA.HI.X R3, R7, UR11, R8, 0x2, P0 ;  /* 0x0000000b07037c11 */ /* 0x000fe400080f1408 */
[----:B------:R-:W-:-:S03]  /*1fb0*/  ISETP.NE.AND P0, PT, R0, RZ, PT ;  /* 0x000000ff0000720c */ /* 0x000fc60003f05270 */
[----:B-1----:R0:W-:Y:S10]  /*1fc0*/  STG.E desc[UR8][R2.64], R11 ;  /* 0x0000000b02007986 */ /* 0x0021f4000c101908 */
[----:B------:R-:W-:Y:S05]  /*1fd0*/  @P0 BRA `(.L_x_49) ;  /* 0xfffffffc00c00947 */ /* 0x000fea000383ffff */
[----:B------:R-:W-:Y:S05]  /*1fe0*/  BSYNC.RECONVERGENT B1 ;  /* 0x0000000000017941 */ /* 0x000fea0003800200 */
.L_x_48:
[----:B------:R-:W-:Y:S05]  /*1ff0*/  BSYNC.RECONVERGENT B0 ;  /* 0x0000000000007941 */ /* 0x000fea0003800200 */
.L_x_47:
[----:B------:R-:W-:-:S13]  /*2000*/  ISETP.GE.U32.AND P0, PT, R21, 0x480, PT ;  /* 0x000004801500780c */ /* 0x000fda0003f06070 */
[----:B------:R-:W-:Y:S05]  /*2010*/  @!P0 EXIT ;  /* 0x000000000000894d */ /* 0x000fea0003800000 */
[----:B------:R-:W1:Y:S01]  /*2020*/  S2UR UR5, SR_CgaCtaId ;  /* 0x00000000000579c3 */ /* 0x000e620000008800 */
[----:B------:R-:W-:Y:S01]  /*2030*/  UMOV UR4, 0x400 ;  /* 0x0000040000047882 */ /* 0x000fe20000000000 */
[----:B------:R-:W-:Y:S01]  /*2040*/  UISETP.NE.AND UP0, UPT, UR6, URZ, UPT ;  /* 0x000000ff0600728c */ /* 0x000fe2000bf05270 */
[----:B------:R-:W-:Y:S02]  /*2050*/  IMAD.MOV.U32 R15, RZ, RZ, RZ ;  /* 0x000000ffff0f7224 */ /* 0x000fe400078e00ff */
[----:B------:R-:W-:-:S03]  /*2060*/  IMAD.MOV.U32 R17, RZ, RZ, RZ ;  /* 0x000000ffff117224 */ /* 0x000fc600078e00ff */
[----:B0-----:R-:W0:Y:S01]  /*2070*/  LDC.64 R2, c[0x0][0x390] ;  /* 0x0000e400ff027b82 */ /* 0x001e220000000a00 */
[----:B------:R-:W-:Y:S01]  /*2080*/  PLOP3.LUT P0, PT, PT, PT, UP0, 0x80, 0x8 ;  /* 0x000000000008781c */ /* 0x000fe20003f0f008 */
[----:B------:R-:W-:Y:S02]  /*2090*/  UISETP.NE.AND UP0, UPT, UR6, URZ, UPT ;  /* 0x000000ff0600728c */ /* 0x000fe4000bf05270 */
[----:B-1----:R-:W-:-:S06]  /*20a0*/  ULEA UR4, UR5, UR4, 0x18 ;  /* 0x0000000405047291 */ /* 0x002fcc000f8ec0ff */
[C---:B------:R-:W-:Y:S01]  /*20b0*/  LEA R0, R40.reuse, UR4, 0x2 ;  /* 0x0000000428007c11 */ /* 0x040fe2000f8e10ff */
[----:B0-----:R-:W-:-:S04]  /*20c0*/  IMAD.WIDE.U32 R2, R40, 0x4, R2 ;  /* 0x0000000428027825 */ /* 0x001fc800078e0002 */
[----:B------:R-:W-:-:S07]  /*20d0*/  VIADD R0, R0, 0xc00 ;  /* 0x00000c0000007836 */ /* 0x000fce0000000000 */
.L_x_50:
[----:B------:R-:W0:Y:S01]  /*20e0*/  @!P0 LDC.64 R8, c[0x0][0x3d0] ;  /* 0x0000f400ff088b82 */ /* 0x000e220000000a00 */
[----:B-1----:R-:W-:Y:S01]  /*20f0*/  CS2R R4, SRZ ;  /* 0x0000000000047805 */ /* 0x002fe2000001ff00 */
[----:B------:R-:W1:Y:S04]  /*2100*/  LDS R19, [R0+-0xc00] ;  /* 0xfff4000000137984 */ /* 0x000e680000000800 */
[----:B------:R-:W2:Y:S04]  /*2110*/  LDS R21, [R0+-0x600] ;  /* 0xfffa000000157984 */ /* 0x000ea80000000800 */
[----:B0-----:R-:W3:Y:S01]  /*2120*/  @!P0 LDG.E.64 R4, desc[UR8][R8.64] ;  /* 0x0000000808048981 */ /* 0x001ee2000c1e1b00 */
[----:B------:R-:W-:-:S13]  /*2130*/  PLOP3.LUT P0, PT, PT, PT, UP0, 0x80, 0x8 ;  /* 0x000000000008781c */ /* 0x000fda0003f0f008 */
[----:B------:R-:W0:Y:S01]  /*2140*/  @!P0 LDC.64 R10, c[0x0][0x3d0] ;  /* 0x0000f400ff0a8b82 */ /* 0x000e220000000a00 */
[----:B---3--:R-:W-:-:S04]  /*2150*/  LEA R7, P1, R4, R15, 0x2 ;  /* 0x0000000f04077211 */ /* 0x008fc800078210ff */
[----:B------:R-:W-:Y:S02]  /*2160*/  LEA.HI.X R5, R4, R17, R5, 0x2, P1 ;  /* 0x0000001104057211 */ /* 0x000fe400008f1405 */
[----:B------:R-:W-:-:S05]  /*2170*/  IADD3 R6, P1, PT, R2, R7, RZ ;  /* 0x0000000702067210 */ /* 0x000fca0007f3e0ff */
[----:B------:R-:W-:Y:S01]  /*2180*/  IMAD.X R7, R3, 0x1, R5, P1 ;  /* 0x0000000103077824 */ /* 0x000fe200008e0605 */
[----:B------:R-:W-:-:S04]  /*2190*/  CS2R R4, SRZ ;  /* 0x0000000000047805 */ /* 0x000fc8000001ff00 */
[----:B-1----:R1:W-:Y:S04]  /*21a0*/  STG.E desc[UR8][R6.64], R19 ;  /* 0x0000001306007986 */ /* 0x0023e8000c101908 */
[----:B0-----:R-:W3:Y:S01]  /*21b0*/  @!P0 LDG.E.64 R4, desc[UR8][R10.64] ;  /* 0x000000080a048981 */ /* 0x001ee2000c1e1b00 */
[----:B------:R-:W0:Y:S03]  /*21c0*/  @!P0 LDC.64 R12, c[0x0][0x3d0] ;  /* 0x0000f400ff0c8b82 */ /* 0x000e260000000a00 */
[----:B------:R-:W4:Y:S01]  /*21d0*/  LDS R19, [R0] ;  /* 0x0000000000137984 */ /* 0x000f220000000800 */
[----:B---3--:R-:W-:-:S04]  /*21e0*/  LEA R9, P1, R4, R15, 0x2 ;  /* 0x0000000f04097211 */ /* 0x008fc800078210ff */
[----:B------:R-:W-:Y:S02]  /*21f0*/  LEA.HI.X R5, R4, R17, R5, 0x2, P1 ;  /* 0x0000001104057211 */ /* 0x000fe400008f1405 */
[----:B------:R-:W-:-:S05]  /*2200*/  IADD3 R8, P1, PT, R2, R9, RZ ;  /* 0x0000000902087210 */ /* 0x000fca0007f3e0ff */
[----:B------:R-:W-:Y:S01]  /*2210*/  IMAD.X R9, R3, 0x1, R5, P1 ;  /* 0x0000000103097824 */ /* 0x000fe200008e0605 */
[----:B------:R-:W-:-:S04]  /*2220*/  CS2R R4, SRZ ;  /* 0x0000000000047805 */ /* 0x000fc8000001ff00 */
[----:B--2---:R-:W-:Y:S04]  /*2230*/  STG.E desc[UR8][R8.64+0x600], R21 ;  /* 0x0006001508007986 */ /* 0x004fe8000c101908 */
[----:B0-----:R-:W1:Y:S01]  /*2240*/  @!P0 LDG.E.64 R4, desc[UR8][R12.64] ;  /* 0x000000080c048981 */ /* 0x001e62000c1e1b00 */
[----:B------:R-:W0:Y:S03]  /*2250*/  @!P0 LDC.64 R10, c[0x0][0x3d0] ;  /* 0x0000f400ff0a8b82 */ /* 0x000e260000000a00 */
[----:B------:R2:W3:Y:S01]  /*2260*/  LDS R21, [R0+0x600] ;  /* 0x0006000000157984 */ /* 0x0004e20000000800 */
[----:B-1----:R-:W-:-:S04]  /*2270*/  LEA R7, P1, R4, R15, 0x2 ;  /* 0x0000000f04077211 */ /* 0x002fc800078210ff */
[----:B------:R-:W-:Y:S02]  /*2280*/  LEA.HI.X R5, R4, R17, R5, 0x2, P1 ;  /* 0x0000001104057211 */ /* 0x000fe400008f1405 */
[----:B------:R-:W-:-:S05]  /*2290*/  IADD3 R6, P1, PT, R2, R7, RZ ;  /* 0x0000000702067210 */ /* 0x000fca0007f3e0ff */
[----:B------:R-:W-:Y:S01]  /*22a0*/  IMAD.X R7, R3, 0x1, R5, P1 ;  /* 0x0000000103077824 */ /* 0x000fe200008e0605 */
[----:B------:R-:W-:-:S04]  /*22b0*/  CS2R R4, SRZ ;  /* 0x0000000000047805 */ /* 0x000fc8000001ff00 */
[----:B----4-:R1:W-:Y:S04]  /*22c0*/  STG.E desc[UR8][R6.64+0xc00], R19 ;  /* 0x000c001306007986 */ /* 0x0103e8000c101908 */
[----:B0-----:R-:W4:Y:S01]  /*22d0*/  @!P0 LDG.E.64 R4, desc[UR8][R10.64] ;  /* 0x000000080a048981 */ /* 0x001f22000c1e1b00 */
[----:B------:R-:W-:Y:S02]  /*22e0*/  VIADD R40, R40, 0x600 ;  /* 0x0000060028287836 */ /* 0x000fe40000000000 */
[----:B--2---:R-:W-:Y:S01]  /*22f0*/  VIADD R0, R0, 0x1800 ;  /* 0x0000180000007836 */ /* 0x004fe20000000000 */
[----:B----4-:R-:W-:Y:S02]  /*2300*/  LEA R9, P1, R4, R15, 0x2 ;  /* 0x0000000f04097211 */ /* 0x010fe400078210ff */
[----:B------:R-:W-:-:S02]  /*2310*/  IADD3 R15, P2, PT, R15, 0x1800, RZ ;  /* 0x000018000f0f7810 */ /* 0x000fc40007f5e0ff */
[----:B------:R-:W-:Y:S02]  /*2320*/  LEA.HI.X R5, R4, R17, R5, 0x2, P1 ;  /* 0x0000001104057211 */ /* 0x000fe400008f1405 */
[----:B------:R-:W-:Y:S01]  /*2330*/  IADD3 R4, P1, PT, R2, R9, RZ ;  /* 0x0000000902047210 */ /* 0x000fe20007f3e0ff */
[----:B------:R-:W-:-:S04]  /*2340*/  IMAD.X R17, RZ, RZ, R17, P2 ;  /* 0x000000ffff117224 */ /* 0x000fc800010e0611 */
[----:B------:R-:W-:Y:S01]  /*2350*/  IMAD.X R5, R3, 0x1, R5, P1 ;  /* 0x0000000103057824 */ /* 0x000fe200008e0605 */
[----:B------:R-:W-:-:S04]  /*2360*/  ISETP.GE.AND P1, PT, R40, R25, PT ;  /* 0x000000192800720c */ /* 0x000fc80003f26270 */
[----:B---3--:R1:W-:Y:S09]  /*2370*/  STG.E desc[UR8][R4.64+0x1200], R21 ;  /* 0x0012001504007986 */ /* 0x0083f2000c101908 */
[----:B------:R-:W-:Y:S05]  /*2380*/  @!P1 BRA `(.L_x_50) ;  /* 0xfffffffc00549947 */ /* 0x000fea000383ffff */
[----:B------:R-:W-:Y:S05]  /*2390*/  EXIT ;  /* 0x000000000000794d */ /* 0x000fea0003800000 */
.L_x_2:
[----:B------:R-:W0:Y:S01]  /*23a0*/  S2R R46, SR_TID.X ;  /* 0x00000000002e7919 */ /* 0x000e220000002100 */
[----:B------:R-:W1:Y:S01]  /*23b0*/  LDC.64 R2, c[0x0][0x3c8] ;  /* 0x0000f200ff027b82 */ /* 0x000e620000000a00 */
[----:B------:R-:W2:Y:S01]  /*23c0*/  LDCU.U8 UR4, c[0x0][0x3b8] ;  /* 0x00007700ff0477ac */ /* 0x000ea20008000000 */
[----:B------:R-:W3:Y:S01]  /*23d0*/  LDCU.64 UR10, c[0x0][0x380] ;  /* 0x00007000ff0a77ac */ /* 0x000ee20008000a00 */
[----:B--2---:R-:W-:Y:S01]  /*23e0*/  ISETP.NE.AND P0, PT, RZ, UR4, PT ;  /* 0x00000004ff007c0c */ /* 0x004fe2000bf05270 */
[----:B------:R-:W-:-:S03]  /*23f0*/  USHF.R.S32.HI UR4, URZ, 0x1f, UR7 ;  /* 0x0000001fff047899 */ /* 0x000fc60008011407 */
[----:B-1----:R-:W-:Y:S02]  /*2400*/  SEL R2, R2, RZ, !P0 ;  /* 0x000000ff02027207 */ /* 0x002fe40004000000 */
[C---:B0-----:R-:W-:Y:S02]  /*2410*/  LOP3.LUT R0, R46.reuse, 0x1f, RZ, 0xc0, !PT ;  /* 0x0000001f2e007812 */ /* 0x041fe400078ec0ff */
[----:B------:R-:W-:-:S05]  /*2420*/  LOP3.LUT R5, R46, 0x3e0, RZ, 0xc0, !PT ;  /* 0x000003e02e057812 */ /* 0x000fca00078ec0ff */
[----:B------:R-:W-:Y:S01]  /*2430*/  IMAD R5, R5, 0xf, R0 ;  /* 0x0000000f05057824 */ /* 0x000fe200078e0200 */
[----:B------:R-:W-:-:S04]  /*2440*/  SEL R0, R3, RZ, !P0 ;  /* 0x000000ff03007207 */ /* 0x000fc80004000000 */
[----:B------:R-:W-:-:S04]  /*2450*/  IADD3 R5, P1, P2, R5, UR7, R2 ;  /* 0x0000000705057c10 */ /* 0x000fc8000fa3e002 */
[----:B------:R-:W-:Y:S02]  /*2460*/  IADD3.X R0, PT, PT, RZ, UR4, R0, P1, P2 ;  /* 0x00000004ff007c10 */ /* 0x000fe40008fe4400 */
        /* <DEDUP_REMOVED lines=20> */
[----:B------:R-:W1:Y:S01]  /*25b0*/  S2R R47, SR_LANEID ;  /* 0x00000000002f7919 */ /* 0x000e620000000000 */
[----:B0-----:R-:W-:Y:S01]  /*25c0*/  ULEA UR4, UR5, UR4, 0x18 ;  /* 0x0000000405047291 */ /* 0x001fe2000f8ec0ff */
[----:B------:R-:W0:Y:S01]  /*25d0*/  LDCU UR5, c[0x0][0x3a8] ;  /* 0x00007500ff0577ac */ /* 0x000e220008000800 */
[----:B-1----:R-:W-:Y:S01]  /*25e0*/  IMAD R18, R28, 0x1e0, R47 ;  /* 0x000001e01c127824 */ /* 0x002fe200078e022f */
[----:B------:R-:W-:-:S04]  /*25f0*/  ISETP.NE.AND P2, PT, R47, RZ, PT ;  /* 0x000000ff2f00720c */ /* 0x000fc80003f45270 */
[----:B------:R-:W-:-:S05]  /*2600*/  LEA R18, R18, UR4, 0x2 ;  /* 0x0000000412127c11 */ /* 0x000fca000f8e10ff */
[----:B------:R-:W-:Y:S01]  /*2610*/  IMAD R19, R47, 0x38, R18 ;  /* 0x000000382f137824 */ /* 0x000fe200078e0212 */
[----:B--2---:R-:W-:Y:S04]  /*2620*/  STS [R18], R0 ;  /* 0x0000000012007388 */ /* 0x004fe80000000800 */
[----:B---3--:R-:W-:Y:S04]  /*2630*/  STS [R18+0x80], R4 ;  /* 0x0000800412007388 */ /* 0x008fe80000000800 */
[----:B----4-:R-:W-:Y:S04]  /*2640*/  STS [R18+0x100], R5 ;  /* 0x0001000512007388 */ /* 0x010fe80000000800 */
        /* <DEDUP_REMOVED lines=27> */
[----:B------:R-:W-:-:S03]  /*2800*/  SEL R0, RZ, 0x1, P0 ;  /* 0x00000001ff007807 */ /* 0x000fc60000000000 */
[----:B------:R-:W1:Y:S01]  /*2810*/  LDS R24, [R19+0x30] ;  /* 0x0000300013187984 */ /* 0x000e620000000800 */
[----:B--2---:R-:W-:Y:S01]  /*2820*/  ISETP.GE.AND P0, PT, R43, UR5, PT ;  /* 0x000000052b007c0c */ /* 0x004fe2000bf06270 */
[----:B------:R-:W-:Y:S02]  /*2830*/  VIADD R3, R0, 0x1 ;  /* 0x0000000100037836 */ /* 0x000fe40000000000 */
[----:B------:R-:W2:Y:S01]  /*2840*/  LDS R26, [R19+0x34] ;  /* 0x00003400131a7984 */ /* 0x000ea20000000800 */
[----:B------:R-:W-:Y:S01]  /*2850*/  @P1 IMAD.MOV R3, RZ, RZ, R0 ;  /* 0x000000ffff031224 */ /* 0x000fe200078e0200 */
[----:B---3--:R-:W-:Y:S02]  /*2860*/  ISETP.GE.AND P1, PT, R42, UR5, PT ;  /* 0x000000052a007c0c */ /* 0x008fe4000bf26270 */
[----:B------:R-:W3:Y:S01]  /*2870*/  LDS R30, [R19+0x38] ;  /* 0x00003800131e7984 */ /* 0x000ee20000000800 */
[----:B------:R-:W-:Y:S01]  /*2880*/  VIADD R5, R3, 0x1 ;  /* 0x0000000103057836 */ /* 0x000fe20000000000 */
[----:B------:R-:W-:Y:S04]  /*2890*/  BAR.SYNC.DEFER_BLOCKING 0x0 ;  /* 0x0000000000007b1d */ /* 0x000fe80000010000 */
[----:B------:R-:W-:Y:S01]  /*28a0*/  @P0 IMAD.MOV R5, RZ, RZ, R3 ;  /* 0x000000ffff050224 */ /* 0x000fe200078e0203 */
[----:B----4-:R-:W-:-:S03]  /*28b0*/  ISETP.GE.AND P0, PT, R41, UR5, PT ;  /* 0x0000000529007c0c */ /* 0x010fc6000bf06270 */
[----:B------:R-:W-:Y:S02]  /*28c0*/  VIADD R7, R5, 0x1 ;  /* 0x0000000105077836 */ /* 0x000fe40000000000 */
[----:B------:R-:W-:Y:S01]  /*28d0*/  @P1 IMAD.MOV R7, RZ, RZ, R5 ;  /* 0x000000ffff071224 */ /* 0x000fe200078e0205 */
[----:B-----5:R-:W-:-:S03]  /*28e0*/  ISETP.GE.AND P1, PT, R40, UR5, PT ;  /* 0x0000000528007c0c */ /* 0x020fc6000bf26270 */
[----:B------:R-:W-:-:S04]  /*28f0*/  VIADD R9, R7, 0x1 ;  /* 0x0000000107097836 */ /* 0x000fc80000000000 */
[----:B------:R-:W-:Y:S01]  /*2900*/  @P0 IMAD.MOV R9, RZ, RZ, R7 ;  /* 0x000000ffff090224 */ /* 0x000fe200078e0207 */
[----:B------:R-:W-:-:S03]  /*2910*/  ISETP.GE.AND P0, PT, R37, UR5, PT ;  /* 0x0000000525007c0c */ /* 0x000fc6000bf06270 */
[----:B------:R-:W-:Y:S02]  /*2920*/  VIADD R11, R9, 0x1 ;  /* 0x00000001090b7836 */ /* 0x000fe40000000000 */
[----:B------:R-:W-:Y:S01]  /*2930*/  @P1 IMAD.MOV R11, RZ, RZ, R9 ;  /* 0x000000ffff0b1224 */ /* 0x000fe200078e0209 */
[----:B------:R-:W-:-:S03]  /*2940*/  ISETP.GE.AND P1, PT, R2, UR5, PT ;  /* 0x0000000502007c0c */ /* 0x000fc6000bf26270 */
        /* <DEDUP_REMOVED lines=8> */
[----:B0-----:R-:W-:-:S03]  /*29d0*/  ISETP.GE.AND P0, PT, R8, UR5, PT ;  /* 0x0000000508007c0c */ /* 0x001fc6000bf06270 */
[----:B------:R-:W-:Y:S02]  /*29e0*/  VIADD R32, R31, 0x1 ;  /* 0x000000011f207836 */ /* 0x000fe40000000000 */
[----:B------:R-:W-:Y:S01]  /*29f0*/  @P1 IMAD.MOV R32, RZ, RZ, R31 ;  /* 0x000000ffff201224 */ /* 0x000fe200078e021f */
[----:B-1----:R-:W-:-:S03]  /*2a00*/  ISETP.GE.AND P1, PT, R10, UR5, PT ;  /* 0x000000050a007c0c */ /* 0x002fc6000bf26270 */
[----:B------:R-:W-:-:S04]  /*2a10*/  VIADD R33, R32, 0x1 ;  /* 0x0000000120217836 */ /* 0x000fc80000000000 */
[----:B------:R-:W-:Y:S01]  /*2a20*/  @P0 IMAD.MOV R33, RZ, RZ, R32 ;  /* 0x000000ffff210224 */ /* 0x000fe200078e0220 */
[----:B------:R-:W-:-:S03]  /*2a30*/  ISETP.GE.AND P0, PT, R24, UR5, PT ;  /* 0x0000000518007c0c */ /* 0x000fc6000bf06270 */
[----:B------:R-:W-:Y:S02]  /*2a40*/  VIADD R34, R33, 0x1 ;  /* 0x0000000121227836 */ /* 0x000fe40000000000 */
[----:B------:R-:W-:Y:S01]  /*2a50*/  @P1 IMAD.MOV R34, RZ, RZ, R33 ;  /* 0x000000ffff221224 */ /* 0x000fe200078e0221 */
[----:B--2---:R-:W-:-:S03]  /*2a60*/  ISETP.GE.AND P1, PT, R26, UR5, PT ;  /* 0x000000051a007c0c */ /* 0x004fc6000bf26270 */
[----:B------:R-:W-:-:S04]  /*2a70*/  VIADD R35, R34, 0x1 ;  /* 0x0000000122237836 */ /* 0x000fc80000000000 */
[----:B------:R-:W-:Y:S01]  /*2a80*/  @P0 IMAD.MOV R35, RZ, RZ, R34 ;  /* 0x000000ffff230224 */ /* 0x000fe200078e0222 */
[----:B---3--:R-:W-:-:S03]  /*2a90*/  ISETP.GE.AND P0, PT, R30, UR5, PT ;  /* 0x000000051e007c0c */ /* 0x008fc6000bf06270 */
[----:B------:R-:W-:Y:S02]  /*2aa0*/  VIADD R36, R35, 0x1 ;  /* 0x0000000123247836 */ /* 0x000fe40000000000 */
[----:B------:R-:W-:Y:S01]  /*2ab0*/  @P1 IMAD.MOV R36, RZ, RZ, R35 ;  /* 0x000000ffff241224 */ /* 0x000fe200078e0223 */
[----:B------:R-:W-:-:S03]  /*2ac0*/  ISETP.NE.AND P1, PT, R47, 0x1f, PT ;  /* 0x0000001f2f00780c */ /* 0x000fc60003f25270 */
[----:B------:R-:W-:-:S04]  /*2ad0*/  VIADD R29, R36, 0x1 ;  /* 0x00000001241d7836 */ /* 0x000fc80000000000 */
[----:B------:R-:W-:-:S05]  /*2ae0*/  @P0 IMAD.MOV R29, RZ, RZ, R36 ;  /* 0x000000ffff1d0224 */ /* 0x000fca00078e0224 */
[----:B------:R-:W0:Y:S01]  /*2af0*/  SHFL.UP P0, R12, R29, 0x1, RZ ;  /* 0x042000001d0c7989 */ /* 0x000e2200000000ff */
        /* <DEDUP_REMOVED lines=10> */
[----:B------:R-:W-:-:S04]  /*2ba0*/  ISETP.NE.AND P0, PT, R28, 0x2, PT ;  /* 0x000000021c00780c */ /* 0x000fc80003f05270 */
[----:B------:R-:W-:Y:S01]  /*2bb0*/  @!P1 STS [R39], R48 ;  /* 0x0000003027009388 */ /* 0x000fe20000000800 */
[----:B------:R-:W-:Y:S01]  /*2bc0*/  BAR.SYNC.DEFER_BLOCKING 0x0 ;  /* 0x0000000000007b1d */ /* 0x000fe20000010000 */
[----:B------:R-:W-:-:S05]  /*2bd0*/  ISETP.NE.AND P1, PT, R28, 0x9, PT ;  /* 0x000000091c00780c */ /* 0x000fca0003f25270 */
[----:B------:R-:W0:Y:S04]  /*2be0*/  LDS.128 R12, [UR4] ;  /* 0x00000004ff0c7984 */ /* 0x000e280008000c00 */
[----:B------:R-:W1:Y:S04]  /*2bf0*/  LDS.128 R16, [UR4+0x10] ;  /* 0x00001004ff107984 */ /* 0x000e680008000c00 */
[----:B------:R-:W2:Y:S01]  /*2c00*/  LDS.128 R20, [UR4+0x20] ;  /* 0x00002004ff147984 */ /* 0x000ea20008000c00 */
[----:B0-----:R-:W-:-:S04]  /*2c10*/  IMAD.IADD R13, R12, 0x1, R13 ;  /* 0x000000010c0d7824 */ /* 0x001fc800078e020d */
[----:B------:R-:W-:Y:S01]  /*2c20*/  IMAD.IADD R14, R14, 0x1, R13 ;  /* 0x000000010e0e7824 */ /* 0x000fe200078e020d */
[----:B------:R-:W-:Y:S02]  /*2c30*/  SEL R12, R13, R12, !P0 ;  /* 0x0000000c0d0c7207 */ /* 0x000fe40004000000 */
[----:B------:R-:W-:Y:S01]  /*2c40*/  ISETP.NE.AND P0, PT, R28, 0x3, PT ;  /* 0x000000031c00780c */ /* 0x000fe20003f05270 */
[----:B------:R-:W-:-:S03]  /*2c50*/  IMAD.IADD R15, R15, 0x1, R14 ;  /* 0x000000010f0f7824 */ /* 0x000fc600078e020e */
[----:B------:R-:W-:Y:S01]  /*2c60*/  SEL R12, R14, R12, !P0 ;  /* 0x0000000c0e0c7207 */ /* 0x000fe20004000000 */
[----:B-1----:R-:W-:Y:S01]  /*2c70*/  IMAD.IADD R16, R15, 0x1, R16 ;  /* 0x000000010f107824 */ /* 0x002fe200078e0210 */
[----:B------:R-:W-:-:S03]  /*2c80*/  ISETP.NE.AND P0, PT, R28, 0x4, PT ;  /* 0x000000041c00780c */ /* 0x000fc60003f05270 */
[----:B------:R-:W-:Y:S01]  /*2c90*/  IMAD.IADD R17, R17, 0x1, R16 ;  /* 0x0000000111117824 */ /* 0x000fe200078e0210 */
[----:B------:R-:W-:Y:S02]  /*2ca0*/  SEL R12, R15, R12, !P0 ;  /* 0x0000000c0f0c7207 */ /* 0x000fe40004000000 */
[----:B------:R-:W-:Y:S01]  /*2cb0*/  ISETP.NE.AND P0, PT, R28, 0x5, PT ;  /* 0x000000051c00780c */ /* 0x000fe20003f05270 */
[----:B------:R-:W-:-:S03]  /*2cc0*/  IMAD.IADD R18, R18, 0x1, R17 ;  /* 0x0000000112127824 */ /* 0x000fc600078e0211 */
[----:B------:R-:W-:Y:S01]  /*2cd0*/  SEL R12, R16, R12, !P0 ;  /* 0x0000000c100c7207 */ /* 0x000fe20004000000 */
[----:B------:R-:W-:Y:S01]  /*2ce0*/  IMAD.IADD R19, R19, 0x1, R18 ;  /* 0x0000000113137824 */ /* 0x000fe200078e0212 */
[----:B------:R-:W-:-:S03]  /*2cf0*/  ISETP.NE.AND P0, PT, R28, 0x6, PT ;  /* 0x000000061c00780c */ /* 0x000fc60003f05270 */
[----:B--2---:R-:W-:Y:S01]  /*2d00*/  IMAD.IADD R20, R19, 0x1, R20 ;  /* 0x0000000113147824 */ /* 0x004fe200078e0214 */
[----:B------:R-:W-:Y:S02]  /*2d10*/  SEL R12, R17, R12, !P0 ;  /* 0x0000000c110c7207 */ /* 0x000fe40004000000 */
[----:B------:R-:W-:Y:S01]  /*2d20*/  ISETP.NE.AND P0, PT, R28, 0x7, PT ;  /* 0x000000071c00780c */ /* 0x000fe20003f05270 */
[----:B------:R-:W-:-:S03]  /*2d30*/  IMAD.IADD R21, R21, 0x1, R20 ;  /* 0x0000000115157824 */ /* 0x000fc600078e0214 */
[----:B------:R-:W-:Y:S01]  /*2d40*/  SEL R12, R18, R12, !P0 ;  /* 0x0000000c120c7207 */ /* 0x000fe20004000000 */
[----:B------:R-:W-:Y:S01]  /*2d50*/  IMAD.IADD R22, R22, 0x1, R21 ;  /* 0x0000000116167824 */ /* 0x000fe200078e0215 */
[----:B------:R-:W-:Y:S01]  /*2d60*/  ISETP.NE.AND P0, PT, R28, 0x8, PT ;  /* 0x000000081c00780c */ /* 0x000fe20003f05270 */
[----:B------:R-:W-:Y:S02]  /*2d70*/  IMAD.IADD R18, R48, 0x1, -R29 ;  /* 0x0000000130127824 */ /* 0x000fe400078e0a1d */
[----:B------:R-:W-:Y:S01]  /*2d80*/  IMAD.IADD R23, R23, 0x1, R22 ;  /* 0x0000000117177824 */ /* 0x000fe200078e0216 */
[----:B------:R-:W-:Y:S02]  /*2d90*/  SEL R12, R19, R12, !P0 ;  /* 0x0000000c130c7207 */ /* 0x000fe40004000000 */
[----:B------:R-:W-:Y:S02]  /*2da0*/  ISETP.NE.AND P0, PT, R28, 0xa, PT ;  /* 0x0000000a1c00780c */ /* 0x000fe40003f05270 */
[----:B------:R-:W-:-:S02]  /*2db0*/  SEL R12, R20, R12, !P1 ;  /* 0x0000000c140c7207 */ /* 0x000fc40004800000 */
[----:B------:R-:W-:Y:S02]  /*2dc0*/  ISETP.NE.AND P1, PT, R28, 0xb, PT ;  /* 0x0000000b1c00780c */ /* 0x000fe40003f25270 */
[----:B------:R-:W-:Y:S02]  /*2dd0*/  SEL R12, R21, R12, !P0 ;  /* 0x0000000c150c7207 */ /* 0x000fe40004000000 */
[----:B------:R-:W-:Y:S02]  /*2de0*/  SEL R13, R18, RZ, P2 ;  /* 0x000000ff120d7207 */ /* 0x000fe40001000000 */
[----:B------:R-:W-:Y:S02]  /*2df0*/  SEL R12, R22, R12, !P1 ;  /* 0x0000000c160c7207 */ /* 0x000fe40004800000 */
[C---:B------:R-:W-:Y:S02]  /*2e00*/  ISETP.GT.U32.AND P1, PT, R46.reuse, 0x1f, PT ;  /* 0x0000001f2e00780c */ /* 0x040fe40003f24070 */
[----:B------:R-:W-:Y:S01]  /*2e10*/  ISETP.GE.U32.AND P0, PT, R46, 0x20, PT ;  /* 0x000000202e00780c */ /* 0x000fe20003f06070 */
[----:B------:R-:W-:-:S05]  /*2e20*/  IMAD.IADD R17, R12, 0x1, R13 ;  /* 0x000000010c117824 */ /* 0x000fca00078e020d */
[----:B------:R-:W-:-:S05]  /*2e30*/  SEL R18, R18, R17, !P0 ;  /* 0x0000001112127207 */ /* 0x000fca0004000000 */
[----:B------:R-:W-:Y:S05]  /*2e40*/  @P1 BRA `(.L_x_51) ;  /* 0x0000000800c41947 */ /* 0x000fea0003800000 */
[----:B------:R-:W0:Y:S01]  /*2e50*/  LDC.64 R16, c[0x0][0x3a0] ;  /* 0x0000e800ff107b82 */ /* 0x000e220000000a00 */
[----:B------:R-:W-:Y:S02]  /*2e60*/  ISETP.NE.AND P0, PT, R46, RZ, PT ;  /* 0x000000ff2e00720c */ /* 0x000fe40003f05270 */
[----:B------:R-:W-:-:S05]  /*2e70*/  LOP3.LUT R19, RZ, R46, RZ, 0x33, !PT ;  /* 0x0000002eff137212 */ /* 0x000fca00078e33ff */
[----:B------:R-:W-:-:S06]  /*2e80*/  IMAD.IADD R19, R38, 0x1, R19 ;  /* 0x0000000126137824 */ /* 0x000fcc00078e0213 */
[----:B------:R-:W-:Y:S01]  /*2e90*/  @!P0 IMAD.MOV.U32 R22, RZ, RZ, 0x64 ;  /* 0x00000064ff168424 */ /* 0x000fe200078e00ff */
[----:B------:R1:W-:Y:S01]  /*2ea0*/  @!P0 STS [UR4+0x4c], R23 ;  /* 0x00004c17ff008988 */ /* 0x0003e20008000804 */
[----:B0-----:R-:W-:-:S04]  /*2eb0*/  IMAD.WIDE R50, R38, 0x8, R16 ;  /* 0x0000000826327825 */ /* 0x001fc800078e0210 */
[----:B------:R-:W-:Y:S01]  /*2ec0*/  IMAD.WIDE R16, R19, 0x8, R16 ;  /* 0x0000000813107825 */ /* 0x000fe200078e0210 */
[----:B------:R1:W-:Y:S01]  /*2ed0*/  @!P0 ST.E.64.STRONG.GPU desc[UR8][R50.64+0x100], R22 ;  /* 0x0001001632008985 */ /* 0x0003e2000c10fb08 */
[----:B------:R-:W-:Y:S05]  /*2ee0*/  NANOSLEEP 0x249 ;  /* 0x000002490000795d */ /* 0x000fea0003800000 */
[----:B------:R-:W2:Y:S01]  /*2ef0*/  LD.E.64.STRONG.GPU R12, desc[UR8][R16.64+0x100] ;  /* 0x00010008100c7980 */ /* 0x000ea2000c10fb00 */
[----:B------:R-:W-:Y:S01]  /*2f00*/  UMOV UR5, 0xffffffff ;  /* 0xffffffff00057882 */ /* 0x000fe20000000000 */
[----:B--2---:R-:W-:Y:S02]  /*2f10*/  ISETP.NE.AND P6, PT, R12, 0x63, PT ;  /* 0x000000630c00780c */ /* 0x004fe40003fc5270 */
[----:B-1----:R-:W-:Y:S11]  /*2f20*/  BRA.DIV UR5, `(.L_x_52) ;  /* 0x0000008205d47947 */ /* 0x002ff6000b800000 */
[----:B------:R-:W-:-:S13]  /*2f30*/  VOTE.ANY P6, !P6 ;  /* 0x0000000000ff7806 */ /* 0x000fda00070c0100 */
.L_x_231:
[----:B------:R-:W-:Y:S05]  /*2f40*/  @!P6 BRA `(.L_x_53) ;  /* 0x00000000007ce947 */ /* 0x000fea0003800000 */
[----:B------:R-:W-:-:S07]  /*2f50*/  IMAD.MOV.U32 R15, RZ, RZ, 0x2f2 ;  /* 0x000002f2ff0f7424 */ /* 0x000fce00078e00ff */
.L_x_55:
[----:B------:R-:W-:Y:S01]  /*2f60*/  SHF.R.U32.HI R14, RZ, 0x1, R15 ;  /* 0x00000001ff0e7819 */ /* 0x000fe2000001160f */
[----:B------:R-:W-:-:S03]  /*2f70*/  IMAD R38, R38, 0x41a7, RZ ;  /* 0x000041a726267824 */ /* 0x000fc600078e02ff */
[----:B------:R-:W-:Y:S02]  /*2f80*/  IADD3 R15, PT, PT, R15, 0x1, -R14 ;  /* 0x000000010f0f7810 */ /* 0x000fe40007ffe80e */
[----:B------:R-:W-:Y:S02]  /*2f90*/  LOP3.LUT R38, R38, 0x7fffffff, RZ, 0xc0, !PT ;  /* 0x7fffffff26267812 */ /* 0x000fe400078ec0ff */
[----:B------:R-:W0:Y:S01]  /*2fa0*/  I2F.U32.RP R20, R15 ;  /* 0x0000000f00147306 */ /* 0x000e220000209000 */
[----:B------:R-:W-:Y:S01]  /*2fb0*/  IMAD.MOV R21, RZ, RZ, -R15 ;  /* 0x000000ffff157224 */ /* 0x000fe200078e0a0f */
[----:B------:R-:W-:-:S06]  /*2fc0*/  ISETP.NE.U32.AND P1, PT, R15, RZ, PT ;  /* 0x000000ff0f00720c */ /* 0x000fcc0003f25070 */
[----:B0-----:R-:W0:Y:S02]  /*2fd0*/  MUFU.RCP R20, R20 ;  /* 0x0000001400147308 */ /* 0x001e240000001000 */
[----:B0-----:R-:W-:-:S06]  /*2fe0*/  VIADD R12, R20, 0xffffffe ;  /* 0x0ffffffe140c7836 */ /* 0x001fcc0000000000 */
[----:B------:R0:W1:Y:S02]  /*2ff0*/  F2I.FTZ.U32.TRUNC.NTZ R13, R12 ;  /* 0x0000000c000d7305 */ /* 0x000064000021f000 */
[----:B0-----:R-:W-:Y:S02]  /*3000*/  IMAD.MOV.U32 R12, RZ, RZ, RZ ;  /* 0x000000ffff0c7224 */ /* 0x001fe400078e00ff */
[----:B-1----:R-:W-:-:S04]  /*3010*/  IMAD R21, R21, R13, RZ ;  /* 0x0000000d15157224 */ /* 0x002fc800078e02ff */
[----:B------:R-:W-:-:S06]  /*3020*/  IMAD.HI.U32 R13, R13, R21, R12 ;  /* 0x000000150d0d7227 */ /* 0x000fcc00078e000c */
[----:B------:R-:W-:-:S04]  /*3030*/  IMAD.HI.U32 R13, R13, R38, RZ ;  /* 0x000000260d0d7227 */ /* 0x000fc800078e00ff */
[----:B------:R-:W-:-:S04]  /*3040*/  IMAD.MOV R13, RZ, RZ, -R13 ;  /* 0x000000ffff0d7224 */ /* 0x000fc800078e0a0d */
[----:B------:R-:W-:-:S05]  /*3050*/  IMAD R20, R15, R13, R38 ;  /* 0x0000000d0f147224 */ /* 0x000fca00078e0226 */
[----:B------:R-:W-:-:S13]  /*3060*/  ISETP.GE.U32.AND P0, PT, R20, R15, PT ;  /* 0x0000000f1400720c */ /* 0x000fda0003f06070 */
[----:B------:R-:W-:-:S05]  /*3070*/  @P0 IMAD.IADD R20, R20, 0x1, -R15 ;  /* 0x0000000114140824 */ /* 0x000fca00078e0a0f */
[----:B------:R-:W-:-:S13]  /*3080*/  ISETP.GE.U32.AND P0, PT, R20, R15, PT ;  /* 0x0000000f1400720c */ /* 0x000fda0003f06070 */
[----:B------:R-:W-:Y:S01]  /*3090*/  @P0 IMAD.IADD R20, R20, 0x1, -R15 ;  /* 0x0000000114140824 */ /* 0x000fe200078e0a0f */
[----:B------:R-:W-:-:S05]  /*30a0*/  @!P1 LOP3.LUT R20, RZ, R15, RZ, 0x33, !PT ;  /* 0x0000000fff149212 */ /* 0x000fca00078e33ff */
[----:B------:R-:W-:-:S04]  /*30b0*/  IMAD.IADD R20, R14, 0x1, R20 ;  /* 0x000000010e147824 */ /* 0x000fc800078e0214 */
[----:B------:R-:W-:Y:S05]  /*30c0*/  NANOSLEEP R20 ;  /* 0x000000140000735d */ /* 0x000fea0003800000 */
[----:B------:R-:W2:Y:S01]  /*30d0*/  LD.E.64.STRONG.GPU R12, desc[UR8][R16.64+0x100] ;  /* 0x00010008100c7980 */ /* 0x000ea2000c10fb00 */
[----:B------:R-:W-:Y:S01]  /*30e0*/  UMOV UR5, 0xffffffff ;  /* 0xffffffff00057882 */ /* 0x000fe20000000000 */
[----:B------:R-:W-:Y:S01]  /*30f0*/  IMAD.MOV.U32 R15, RZ, RZ, R14 ;  /* 0x000000ffff0f7224 */ /* 0x000fe200078e000e */
[----:B--2---:R-:W-:Y:S01]  /*3100*/  ISETP.NE.AND P6, PT, R12, 0x63, PT ;  /* 0x000000630c00780c */ /* 0x004fe20003fc5270 */
[----:B------:R-:W-:-:S12]  /*3110*/  BRA.DIV UR5, `(.L_x_54) ;  /* 0x0000008205787947 */ /* 0x000fd8000b800000 */
[----:B------:R-:W-:-:S13]  /*3120*/  VOTE.ANY P6, !P6 ;  /* 0x0000000000ff7806 */ /* 0x000fda00070c0100 */
.L_x_234:
[----:B------:R-:W-:Y:S05]  /*3130*/  @P6 BRA `(.L_x_55) ;  /* 0xfffffffc00886947 */ /* 0x000fea000383ffff */
.L_x_53:
[----:B------:R-:W-:Y:S01]  /*3140*/  UMOV UR5, 0xffffffff ;  /* 0xffffffff00057882 */ /* 0x000fe20000000000 */
[----:B------:R-:W-:Y:S02]  /*3150*/  ISETP.NE.AND P6, PT, R12, 0x65, PT ;  /* 0x000000650c00780c */ /* 0x000fe40003fc5270 */
[----:B------:R-:W-:Y:S11]  /*3160*/  BRA.DIV UR5, `(.L_x_56) ;  /* 0x0000008205847947 */ /* 0x000ff6000b800000 */
[----:B------:R-:W0:Y:S01]  /*3170*/  S2R R20, SR_GEMASK ;  /* 0x0000000000147919 */ /* 0x000e220000003c00 */
[----:B------:R-:W-:Y:S01]  /*3180*/  VOTE.ANY R14, PT, !P6 ;  /* 0x00000000000e7806 */ /* 0x000fe200070e0100 */
[C---:B------:R-:W-:Y:S01]  /*3190*/  VIADD R48, R47.reuse, 0x2 ;  /* 0x000000022f307836 */ /* 0x040fe20000000000 */
[----:B------:R-:W-:Y:S01]  /*31a0*/  ISETP.NE.AND P6, PT, R12, 0x65, PT ;  /* 0x000000650c00780c */ /* 0x000fe20003fc5270 */
[C---:B------:R-:W-:Y:S02]  /*31b0*/  VIADD R21, R47.reuse, 0x4 ;  /* 0x000000042f157836 */ /* 0x040fe40000000000 */
[C---:B------:R-:W-:Y:S02]  /*31c0*/  VIADD R22, R47.reuse, 0x8 ;  /* 0x000000082f167836 */ /* 0x040fe40000000000 */
[----:B------:R-:W-:-:S08]  /*31d0*/  VIADD R49, R47, 0x10 ;  /* 0x000000102f317836 */ /* 0x000fd00000000000 */
[----:B------:R-:W-:Y:S02]  /*31e0*/  VOTE.ALL P6, P6 ;  /* 0x0000000000ff7806 */ /* 0x000fe400030c0000 */
[----:B0-----:R-:W-:-:S05]  /*31f0*/  LOP3.LUT R14, R14, 0x80000000, R20, 0xec, !PT ;  /* 0x800000000e0e7812 */ /* 0x001fca00078eec14 */
[----:B------:R-:W-:-:S05]  /*3200*/  VIADD R15, R14, 0xffffffff ;  /* 0xffffffff0e0f7836 */ /* 0x000fca0000000000 */
[----:B------:R-:W-:-:S04]  /*3210*/  LOP3.LUT R15, R14, R15, RZ, 0xc, !PT ;  /* 0x0000000f0e0f7212 */ /* 0x000fc800078e0cff */
[----:B------:R-:W0:Y:S02]  /*3220*/  POPC R29, R15 ;  /* 0x0000000f001d7309 */ /* 0x000e240000000000 */
[----:B0-----:R-:W0:Y:S01]  /*3230*/  SHFL.DOWN PT, R39, R13, 0x1, R29 ;  /* 0x082000000d277989 */ /* 0x001e2200000e001d */
[----:B------:R-:W-:-:S04]  /*3240*/  ISETP.GE.AND P0, PT, R47, R29, PT ;  /* 0x0000001d2f00720c */ /* 0x000fc80003f06270 */
[----:B0-----:R-:W-:Y:S02]  /*3250*/  SEL R14, R39, RZ, !P0 ;  /* 0x000000ff270e7207 */ /* 0x001fe40004000000 */
[----:B------:R-:W-:-:S03]  /*3260*/  ISETP.GT.AND P0, PT, R48, R29, PT ;  /* 0x0000001d3000720c */ /* 0x000fc60003f04270 */
[----:B------:R-:W-:-:S05]  /*3270*/  IMAD.IADD R16, R14, 0x1, R13 ;  /* 0x000000010e107824 */ /* 0x000fca00078e020d */
[----:B------:R-:W0:Y:S02]  /*3280*/  SHFL.DOWN PT, R39, R16, 0x2, R29 ;  /* 0x0840000010277989 */ /* 0x000e2400000e001d */
        /* <DEDUP_REMOVED lines=10> */
[----:B------:R-:W-:Y:S02]  /*3330*/  IMAD.IADD R13, R17, 0x1, R14 ;  /* 0x00000001110d7824 */ /* 0x000fe400078e020e */
[----:B------:R-:W0:Y:S03]  /*3340*/  LDC.64 R14, c[0x0][0x3a0] ;  /* 0x0000e800ff0e7b82 */ /* 0x000e260000000a00 */
[----:B------:R-:W1:Y:S01]  /*3350*/  SHFL.DOWN PT, R39, R13, 0x10, R29 ;  /* 0x0a0000000d277989 */ /* 0x000e6200000e001d */
[----:B0-----:R-:W-:Y:S02]  /*3360*/  IADD3 R16, P1, PT, R14, 0x100, RZ ;  /* 0x000001000e107810 */ /* 0x001fe40007f3e0ff */
[----:B-1----:R-:W-:-:S03]  /*3370*/  SEL R12, R39, RZ, !P0 ;  /* 0x000000ff270c7207 */ /* 0x002fc60004000000 */
[----:B------:R-:W-:Y:S02]  /*3380*/  IMAD.X R17, RZ, RZ, R15, P1 ;  /* 0x000000ffff117224 */ /* 0x000fe400008e060f */
[----:B------:R-:W-:-:S07]  /*3390*/  IMAD.IADD R15, R13, 0x1, R12 ;  /* 0x000000010d0f7824 */ /* 0x000fce00078e020c */
.L_x_243:
[----:B------:R-:W-:Y:S05]  /*33a0*/  @!P6 BRA `(.L_x_57) ;  /* 0x00000004002ce947 */ /* 0x000fea0003800000 */
[----:B------:R-:W-:-:S07]  /*33b0*/  IMAD.MOV.U32 R52, RZ, RZ, 0x2f2 ;  /* 0x000002f2ff347424 */ /* 0x000fce00078e00ff */
.L_x_63:
[----:B------:R-:W-:Y:S02]  /*33c0*/  IMAD.MOV.U32 R12, RZ, RZ, R16 ;  /* 0x000000ffff0c7224 */ /* 0x000fe400078e0010 */
[----:B------:R-:W-:Y:S02]  /*33d0*/  IMAD.MOV.U32 R13, RZ, RZ, R17 ;  /* 0x000000ffff0d7224 */ /* 0x000fe400078e0011 */
[----:B------:R-:W-:-:S05]  /*33e0*/  IMAD.WIDE R28, R19, 0x8, R12 ;  /* 0x00000008131c7825 */ /* 0x000fca00078e020c */
[----:B------:R-:W2:Y:S01]  /*33f0*/  LD.E.64.STRONG.GPU R12, desc[UR8][R28.64+-0x100] ;  /* 0xffff00081c0c7980 */ /* 0x000ea2000c10fb00 */
[----:B------:R-:W-:Y:S05]  /*3400*/  YIELD ;  /* 0x0000000000007946 */ /* 0x000fea0003800000 */
[----:B------:R-:W-:Y:S01]  /*3410*/  UMOV UR5, 0xffffffff ;  /* 0xffffffff00057882 */ /* 0x000fe20000000000 */
[----:B------:R-:W-:Y:S02]  /*3420*/  SHF.R.U32.HI R52, RZ, 0x1, R52 ;  /* 0x00000001ff347819 */ /* 0x000fe40000011634 */
[----:B--2---:R-:W-:Y:S01]  /*3430*/  ISETP.NE.AND P6, PT, R12, 0x63, PT ;  /* 0x000000630c00780c */ /* 0x004fe20003fc5270 */
[----:B------:R-:W-:-:S12]  /*3440*/  BRA.DIV UR5, `(.L_x_58) ;  /* 0x0000008205c87947 */ /* 0x000fd8000b800000 */
[----:B------:R-:W-:-:S13]  /*3450*/  VOTE.ANY P6, !P6 ;  /* 0x0000000000ff7806 */ /* 0x000fda00070c0100 */
.L_x_246:
[----:B------:R-:W-:Y:S05]  /*3460*/  @!P6 BRA `(.L_x_59) ;  /* 0x00000000007ce947 */ /* 0x000fea0003800000 */
[----:B------:R-:W-:-:S07]  /*3470*/  IMAD.MOV.U32 R39, RZ, RZ, R52 ;  /* 0x000000ffff277224 */ /* 0x000fce00078e0034 */
.L_x_61:
        /* <DEDUP_REMOVED lines=9> */
[----:B------:R-:W0:Y:S02]  /*3510*/  F2I.FTZ.U32.TRUNC.NTZ R13, R13 ;  /* 0x0000000d000d7305 */ /* 0x000e24000021f000 */
[----:B0-----:R-:W-:Y:S02]  /*3520*/  IMAD R53, R12, R13, RZ ;  /* 0x0000000d0c357224 */ /* 0x001fe400078e02ff */
[----:B------:R-:W-:-:S04]  /*3530*/  IMAD.MOV.U32 R12, RZ, RZ, RZ ;  /* 0x000000ffff0c7224 */ /* 0x000fc800078e00ff */
        /* <DEDUP_REMOVED lines=17> */
.L_x_249:
[----:B------:R-:W-:Y:S05]  /*3650*/  @P6 BRA `(.L_x_61) ;  /* 0xfffffffc00886947 */ /* 0x000fea000383ffff */
.L_x_59:
[----:B------:R-:W-:Y:S01]  /*3660*/  UMOV UR5, 0xffffffff ;  /* 0xffffffff00057882 */ /* 0x000fe20000000000 */
[----:B------:R-:W-:Y:S02]  /*3670*/  ISETP.NE.AND P6, PT, R12, 0x65, PT ;  /* 0x000000650c00780c */ /* 0x000fe40003fc5270 */
[----:B------:R-:W-:Y:S11]  /*3680*/  BRA.DIV UR5, `(.L_x_62) ;  /* 0x0000008205787947 */ /* 0x000ff6000b800000 */
[----:B------:R-:W-:Y:S01]  /*3690*/  VOTE.ANY R14, PT, !P6 ;  /* 0x00000000000e7806 */ /* 0x000fe200070e0100 */
[----:B------:R-:W-:Y:S01]  /*36a0*/  VIADD R19, R19, 0xffffffe0 ;  /* 0xffffffe013137836 */ /* 0x000fe20000000000 */
[----:B------:R-:W-:Y:S02]  /*36b0*/  ISETP.NE.AND P6, PT, R12, 0x65, PT ;  /* 0x000000650c00780c */ /* 0x000fe40003fc5270 */
[----:B------:R-:W-:-:S05]  /*36c0*/  LOP3.LUT R14, R14, 0x80000000, R20, 0xec, !PT ;  /* 0x800000000e0e7812 */ /* 0x000fca00078eec14 */
[----:B------:R-:W-:-:S05]  /*36d0*/  VIADD R29, R14, 0xffffffff ;  /* 0xffffffff0e1d7836 */ /* 0x000fca0000000000 */
[----:B------:R-:W-:Y:S02]  /*36e0*/  LOP3.LUT R29, R14, R29, RZ, 0xc, !PT ;  /* 0x0000001d0e1d7212 */ /* 0x000fe400078e0cff */
[----:B------:R-:W-:-:S04]  /*36f0*/  VOTE.ALL P6, P6 ;  /* 0x0000000000ff7806 */ /* 0x000fc800030c0000 */
        /* <DEDUP_REMOVED lines=19> */
[----:B0-----:R-:W-:-:S04]  /*3830*/  SEL R12, R39, RZ, !P0 ;  /* 0x000000ff270c7207 */ /* 0x001fc80004000000 */
[----:B------:R-:W-:-:S07]  /*3840*/  IADD3 R15, PT, PT, R53, R12, R15 ;  /* 0x0000000c350f7210 */ /* 0x000fce0007ffe00f */
.L_x_258:
[----:B------:R-:W-:Y:S05]  /*3850*/  @P6 BRA `(.L_x_63) ;  /* 0xfffffff800d86947 */ /* 0x000fea000383ffff */
.L_x_57:
[----:B------:R-:W-:Y:S02]  /*3860*/  ISETP.NE.AND P1, PT, R46, RZ, PT ;  /* 0x000000ff2e00720c */ /* 0x000fe40003f25270 */
[----:B------:R-:W-:-:S11]  /*3870*/  ISETP.NE.AND P0, PT, R47, RZ, PT ;  /* 0x000000ff2f00720c */ /* 0x000fd60003f05270 */
[----:B------:R-:W0:Y:S01]  /*3880*/  @!P1 S2R R13, SR_CgaCtaId ;  /* 0x00000000000d9919 */ /* 0x000e220000008800 */
[----:B------:R-:W-:Y:S01]  /*3890*/  @!P1 MOV R12, 0x400 ;  /* 0x00000400000c9802 */ /* 0x000fe20000000f00 */
[----:B------:R-:W-:Y:S01]  /*38a0*/  @!P1 IMAD.IADD R23, R23, 0x1, R15 ;  /* 0x0000000117179824 */ /* 0x000fe200078e020f */
[----:B------:R-:W-:Y:S01]  /*38b0*/  @!P0 MOV R14, 0x400 ;  /* 0x00000400000e8802 */ /* 0x000fe20000000f00 */
[----:B------:R-:W1:Y:S01]  /*38c0*/  @!P0 S2R R17, SR_CgaCtaId ;  /* 0x0000000000118919 */ /* 0x000e620000008800 */
[----:B------:R-:W-:-:S05]  /*38d0*/  @!P1 IMAD.MOV.U32 R22, RZ, RZ, 0x65 ;  /* 0x00000065ff169424 */ /* 0x000fca00078e00ff */
[----:B------:R2:W-:Y:S01]  /*38e0*/  @!P1 ST.E.64.STRONG.GPU desc[UR8][R50.64+0x100], R22 ;  /* 0x0001001632009985 */ /* 0x0005e2000c10fb08 */
[----:B0-----:R-:W-:Y:S02]  /*38f0*/  @!P1 LEA R12, R13, R12, 0x18 ;  /* 0x0000000c0d0c9211 */ /* 0x001fe400078ec0ff */
[----:B-1----:R-:W-:-:S03]  /*3900*/  @!P0 LEA R14, R17, R14, 0x18 ;  /* 0x0000000e110e8211 */ /* 0x002fc600078ec0ff */
[----:B------:R2:W-:Y:S01]  /*3910*/  @!P1 STS [R12+0x48], R23 ;  /* 0x000048170c009388 */ /* 0x0005e20000000800 */
[----:B------:R-:W-:Y:S02]  /*3920*/  IMAD.MOV.U32 R17, RZ, RZ, R18 ;  /* 0x000000ffff117224 */ /* 0x000fe400078e0012 */
[----:B------:R-:W-:Y:S01]  /*3930*/  @!P0 IMAD.MOV.U32 R17, RZ, RZ, R15 ;  /* 0x000000ffff118224 */ /* 0x000fe200078e000f */
[----:B------:R2:W-:Y:S04]  /*3940*/  @!P1 STS [R12+0x44], R15 ;  /* 0x0000440f0c009388 */ /* 0x0005e80000000800 */
[----:B------:R2:W-:Y:S02]  /*3950*/  @!P0 STS [R14+0x3c], R15 ;  /* 0x00003c0f0e008388 */ /* 0x0005e40000000800 */
.L_x_51:
[----:B------:R-:W-:Y:S05]  /*3960*/  WARPSYNC.ALL ;  /* 0x0000000000007948 */ /* 0x000fea0003800000 */
[----:B------:R-:W0:Y:S08]  /*3970*/  S2UR UR5, SR_CgaCtaId ;  /* 0x00000000000579c3 */ /* 0x000e300000008800 */
[----:B------:R-:W-:Y:S01]  /*3980*/  BAR.SYNC.DEFER_BLOCKING 0x0 ;  /* 0x0000000000007b1d */ /* 0x000fe20000010000 */
[----:B------:R-:W-:-:S05]  /*3990*/  ISETP.NE.AND P0, PT, R46, RZ, PT ;  /* 0x000000ff2e00720c */ /* 0x000fca0003f05270 */
[----:B------:R-:W-:Y:S02]  /*39a0*/  UMOV UR4, 0x400 ;  /* 0x0000040000047882 */ /* 0x000fe40000000000 */
[----:B0-----:R-:W-:-:S09]  /*39b0*/  ULEA UR4, UR5, UR4, 0x18 ;  /* 0x0000000405047291 */ /* 0x001fd2000f8ec0ff */
[----:B--2---:R-:W0:Y:S04]  /*39c0*/  LDS R14, [UR4+0x3c] ;  /* 0x00003c04ff0e7984 */ /* 0x004e280008000800 */
[----:B------:R-:W1:Y:S04]  /*39d0*/  LDS R13, [UR4+0x4c] ;  /* 0x00004c04ff0d7984 */ /* 0x000e680008000800 */
[----:B------:R-:W2:Y:S01]  /*39e0*/  LDS R12, [UR4+0x44] ;  /* 0x00004404ff0c7984 */ /* 0x000ea20008000800 */
[----:B0-----:R-:W-:Y:S02]  /*39f0*/  SEL R14, R14, RZ, P0 ;  /* 0x000000ff0e0e7207 */ /* 0x001fe40000000000 */
[----:B-1----:R-:W-:-:S03]  /*3a00*/  ISETP.GT.AND P0, PT, R13, 0x180, PT ;  /* 0x000001800d00780c */ /* 0x002fc60003f04270 */
[----:B------:R-:W-:-:S04]  /*3a10*/  IMAD.IADD R14, R14, 0x1, R17 ;  /* 0x000000010e0e7824 */ /* 0x000fc800078e0211 */
[--C-:B------:R-:W-:Y:S02]  /*3a20*/  IMAD.IADD R15, R0, 0x1, R14.reuse ;  /* 0x00000001000f7824 */ /* 0x100fe400078e020e */
[--C-:B------:R-:W-:Y:S02]  /*3a30*/  IMAD.IADD R3, R3, 0x1, R14.reuse ;  /* 0x0000000103037824 */ /* 0x100fe400078e020e */
[--C-:B------:R-:W-:Y:S02]  /*3a40*/  IMAD.IADD R5, R5, 0x1, R14.reuse ;  /* 0x0000000105057824 */ /* 0x100fe400078e020e */
[--C-:B------:R-:W-:Y:S02]  /*3a50*/  IMAD.IADD R7, R7, 0x1, R14.reuse ;  /* 0x0000000107077824 */ /* 0x100fe400078e020e */
[--C-:B------:R-:W-:Y:S02]  /*3a60*/  IMAD.IADD R9, R9, 0x1, R14.reuse ;  /* 0x0000000109097824 */ /* 0x100fe400078e020e */
        /* <DEDUP_REMOVED lines=9> */
[----:B--2---:R-:W-:Y:S06]  /*3b00*/  @P0 BRA `(.L_x_64) ;  /* 0x0000000c00880947 */ /* 0x004fec0003800000 */
[----:B------:R-:W0:Y:S01]  /*3b10*/  LDCU UR4, c[0x0][0x3a8] ;  /* 0x00007500ff0477ac */ /* 0x000e220008000800 */
[----:B------:R-:W-:Y:S01]  /*3b20*/  BSSY.RECONVERGENT B0, `(.L_x_65) ;  /* 0x000000f000007945 */ /* 0x000fe20003800200 */
[----:B------:R-:W1:Y:S01]  /*3b30*/  LDCU.U8 UR5, c[0x0][0x3b8] ;  /* 0x00007700ff0577ac */ /* 0x000e620008000000 */
[----:B0-----:R-:W-:-:S13]  /*3b40*/  ISETP.GE.AND P0, PT, R45, UR4, PT ;  /* 0x000000042d007c0c */ /* 0x001fda000bf06270 */
[----:B-1----:R-:W-:Y:S05]  /*3b50*/  @P0 BRA `(.L_x_66) ;  /* 0x00000000002c0947 */ /* 0x002fea0003800000 */
[----:B------:R-:W-:Y:S01]  /*3b60*/  UISETP.NE.AND UP0, UPT, UR5, URZ, UPT ;  /* 0x000000ff0500728c */ /* 0x000fe2000bf05270 */
[----:B------:R-:W-:Y:S01]  /*3b70*/  CS2R R12, SRZ ;  /* 0x00000000000c7805 */ /* 0x000fe2000001ff00 */
[----:B------:R-:W0:Y:S07]  /*3b80*/  LDCU.64 UR6, c[0x0][0x390] ;  /* 0x00007200ff0677ac */ /* 0x000e2e0008000a00 */
[----:B------:R-:W-:Y:S05]  /*3b90*/  BRA.U UP0, `(.L_x_67) ;  /* 0x0000000100087547 */ /* 0x000fea000b800000 */
[----:B------:R-:W1:Y:S02]  /*3ba0*/  LDC.64 R12, c[0x0][0x3d0] ;  /* 0x0000f400ff0c7b82 */ /* 0x000e640000000a00 */
[----:B-1----:R-:W5:Y:S02]  /*3bb0*/  LDG.E.64 R12, desc[UR8][R12.64] ;  /* 0x000000080c0c7981 */ /* 0x002f64000c1e1b00 */
.L_x_67:
[----:B-----5:R-:W-:-:S04]  /*3bc0*/  IADD3 R0, P0, PT, R14, R12, RZ ;  /* 0x0000000c0e007210 */ /* 0x020fc80007f1e0ff */
[----:B------:R-:W-:Y:S02]  /*3bd0*/  LEA.HI.X.SX32 R13, R14, R13, 0x1, P0 ;  /* 0x0000000d0e0d7211 */ /* 0x000fe400000f0eff */
[----:B0-----:R-:W-:-:S04]  /*3be0*/  LEA R12, P0, R0, UR6, 0x2 ;  /* 0x00000006000c7c11 */ /* 0x001fc8000f8010ff */
[----:B------:R-:W-:-:S05]  /*3bf0*/  LEA.HI.X R13, R0, UR7, R13, 0x2, P0 ;  /* 0x00000007000d7c11 */ /* 0x000fca00080f140d */
[----:B------:R0:W-:Y:S04]  /*3c00*/  STG.E desc[UR8][R12.64], R45 ;  /* 0x0000002d0c007986 */ /* 0x0001e8000c101908 */
.L_x_66:
[----:B------:R-:W-:Y:S05]  /*3c10*/  BSYNC.RECONVERGENT B0 ;  /* 0x0000000000007941 */ /* 0x000fea0003800200 */
.L_x_65:
        /* <DEDUP_REMOVED lines=9> */
.L_x_70:
[----:B-----5:R-:W-:-:S04]  /*3cb0*/  IADD3 R0, P0, PT, R15, R12, RZ ;  /* 0x0000000c0f007210 */ /* 0x020fc80007f1e0ff */
[----:B------:R-:W-:Y:S02]  /*3cc0*/  LEA.HI.X.SX32 R13, R15, R13, 0x1, P0 ;  /* 0x0000000d0f0d7211 */ /* 0x000fe400000f0eff */
[----:B0-----:R-:W-:-:S04]  /*3cd0*/  LEA R12, P0, R0, UR6, 0x2 ;  /* 0x00000006000c7c11 */ /* 0x001fc8000f8010ff */
[----:B------:R-:W-:-:S05]  /*3ce0*/  LEA.HI.X R13, R0, UR7, R13, 0x2, P0 ;  /* 0x00000007000d7c11 */ /* 0x000fca00080f140d */
[----:B------:R1:W-:Y:S04]  /*3cf0*/  STG.E desc[UR8][R12.64], R44 ;  /* 0x0000002c0c007986 */ /* 0x0003e8000c101908 */
.L_x_69:
[----:B------:R-:W-:Y:S05]  /*3d00*/  BSYNC.RECONVERGENT B0 ;  /* 0x0000000000007941 */ /* 0x000fea0003800200 */
.L_x_68:
        /* <DEDUP_REMOVED lines=9> */
.L_x_73:
[----:B-----5:R-:W-:-:S04]  /*3da0*/  IADD3 R0, P0, PT, R3, R12, RZ ;  /* 0x0000000c03007210 */ /* 0x020fc80007f1e0ff */
[----:B------:R-:W-:Y:S02]  /*3db0*/  LEA.HI.X.SX32 R3, R3, R13, 0x1, P0 ;  /* 0x0000000d03037211 */ /* 0x000fe400000f0eff */
[----:B0-----:R-:W-:-:S04]  /*3dc0*/  LEA R12, P0, R0, UR6, 0x2 ;  /* 0x00000006000c7c11 */ /* 0x001fc8000f8010ff */
[----:B------:R-:W-:-:S05]  /*3dd0*/  LEA.HI.X R13, R0, UR7, R3, 0x2, P0 ;  /* 0x00000007000d7c11 */ /* 0x000fca00080f1403 */
[----:B------:R2:W-:Y:S04]  /*3de0*/  STG.E desc[UR8][R12.64], R43 ;  /* 0x0000002b0c007986 */ /* 0x0005e8000c101908 */
.L_x_72:
[----:B------:R-:W-:Y:S05]  /*3df0*/  BSYNC.RECONVERGENT B0 ;  /* 0x0000000000007941 */ /* 0x000fea0003800200 */
.L_x_71:
        /* <DEDUP_REMOVED lines=9> */
.L_x_76:
[----:B-----5:R-:W-:-:S04]  /*3e90*/  IADD3 R0, P0, PT, R5, R12, RZ ;  /* 0x0000000c05007210 */ /* 0x020fc80007f1e0ff */
[----:B------:R-:W-:Y:S02]  /*3ea0*/  LEA.HI.X.SX32 R5, R5, R13, 0x1, P0 ;  /* 0x0000000d05057211 */ /* 0x000fe400000f0eff */
[----:B0-----:R-:W-:-:S04]  /*3eb0*/  LEA R12, P0, R0, UR6, 0x2 ;  /* 0x00000006000c7c11 */ /* 0x001fc8000f8010ff */
[----:B------:R-:W-:-:S05]  /*3ec0*/  LEA.HI.X R13, R0, UR7, R5, 0x2, P0 ;  /* 0x00000007000d7c11 */ /* 0x000fca00080f1405 */
[----:B------:R3:W-:Y:S04]  /*3ed0*/  STG.E desc[UR8][R12.64], R42 ;  /* 0x0000002a0c007986 */ /* 0x0007e8000c101908 */
.L_x_75:
[----:B------:R-:W-:Y:S05]  /*3ee0*/  BSYNC.RECONVERGENT B0 ;  /* 0x0000000000007941 */ /* 0x000fea0003800200 */
.L_x_74:
        /* <DEDUP_REMOVED lines=9> */
.L_x_79:
[----:B-----5:R-:W-:-:S04]  /*3f80*/  IADD3 R0, P0, PT, R7, R12, RZ ;  /* 0x0000000c07007210 */ /* 0x020fc80007f1e0ff */
[----:B------:R-:W-:Y:S02]  /*3f90*/  LEA.HI.X.SX32 R7, R7, R13, 0x1, P0 ;  /* 0x0000000d07077211 */ /* 0x000fe400000f0eff */
[----:B0-----:R-:W-:-:S04]  /*3fa0*/  LEA R12, P0, R0, UR6, 0x2 ;  /* 0x00000006000c7c11 */ /* 0x001fc8000f8010ff */
[----:B------:R-:W-:-:S05]  /*3fb0*/  LEA.HI.X R13, R0, UR7, R7, 0x2, P0 ;  /* 0x00000007000d7c11 */ /* 0x000fca00080f1407 */
[----:B------:R4:W-:Y:S04]  /*3fc0*/  STG.E desc[UR8][R12.64], R41 ;  /* 0x000000290c007986 */ /* 0x0009e8000c101908 */
.L_x_78:
[----:B------:R-:W-:Y:S05]  /*3fd0*/  BSYNC.RECONVERGENT B0 ;  /* 0x0000000000007941 */ /* 0x000fea0003800200 */
.L_x_77:
        /* <DEDUP_REMOVED lines=9> */
.L_x_82:
[----:B-----5:R-:W-:-:S04]  /*4070*/  IADD3 R0, P0, PT, R9, R12, RZ ;  /* 0x0000000c09007210 */ /* 0x020fc80007f1e0ff */
[----:B------:R-:W-:Y:S02]  /*4080*/  LEA.HI.X.SX32 R9, R9, R13, 0x1, P0 ;  /* 0x0000000d09097211 */ /* 0x000fe400000f0eff */
[----:B0-----:R-:W-:-:S04]  /*4090*/  LEA R12, P0, R0, UR6, 0x2 ;  /* 0x00000006000c7c11 */ /* 0x001fc8000f8010ff */
[----:B------:R-:W-:-:S05]  /*40a0*/  LEA.HI.X R13, R0, UR7, R9, 0x2, P0 ;  /* 0x00000007000d7c11 */ /* 0x000fca00080f1409 */
[----:B------:R0:W-:Y:S04]  /*40b0*/  STG.E desc[UR8][R12.64], R40 ;  /* 0x000000280c007986 */ /* 0x0001e8000c101908 */
.L_x_81:
[----:B------:R-:W-:Y:S05]  /*40c0*/  BSYNC.RECONVERGENT B0 ;  /* 0x0000000000007941 */ /* 0x000fea0003800200 */
.L_x_80:
        /* <DEDUP_REMOVED lines=9> */
.L_x_85:
[----:B-----5:R-:W-:-:S04]  /*4160*/  IADD3 R0, P0, PT, R11, R12, RZ ;  /* 0x0000000c0b007210 */ /* 0x020fc80007f1e0ff */
[----:B------:R-:W-:Y:S02]  /*4170*/  LEA.HI.X.SX32 R11, R11, R13, 0x1, P0 ;  /* 0x0000000d0b0b7211 */ /* 0x000fe400000f0eff */
[----:B0-----:R-:W-:-:S04]  /*4180*/  LEA R12, P0, R0, UR6, 0x2 ;  /* 0x00000006000c7c11 */ /* 0x001fc8000f8010ff */
[----:B------:R-:W-:-:S05]  /*4190*/  LEA.HI.X R13, R0, UR7, R11, 0x2, P0 ;  /* 0x00000007000d7c11 */ /* 0x000fca00080f140b */
[----:B------:R0:W-:Y:S04]  /*41a0*/  STG.E desc[UR8][R12.64], R37 ;  /* 0x000000250c007986 */ /* 0x0001e8000c101908 */
.L_x_84:
[----:B------:R-:W-:Y:S05]  /*41b0*/  BSYNC.RECONVERGENT B0 ;  /* 0x0000000000007941 */ /* 0x000fea0003800200 */
.L_x_83:
        /* <DEDUP_REMOVED lines=9> */
.L_x_88:
[----:B-----5:R-:W-:-:S04]  /*4250*/  IADD3 R0, P0, PT, R25, R12, RZ ;  /* 0x0000000c19007210 */ /* 0x020fc80007f1e0ff */
[----:B------:R-:W-:Y:S02]  /*4260*/  LEA.HI.X.SX32 R13, R25, R13, 0x1, P0 ;  /* 0x0000000d190d7211 */ /* 0x000fe400000f0eff */
[----:B0-----:R-:W-:-:S04]  /*4270*/  LEA R12, P0, R0, UR6, 0x2 ;  /* 0x00000006000c7c11 */ /* 0x001fc8000f8010ff */
[----:B------:R-:W-:-:S05]  /*4280*/  LEA.HI.X R13, R0, UR7, R13, 0x2, P0 ;  /* 0x00000007000d7c11 */ /* 0x000fca00080f140d */
[----:B------:R0:W-:Y:S04]  /*4290*/  STG.E desc[UR8][R12.64], R2 ;  /* 0x000000020c007986 */ /* 0x0001e8000c101908 */
.L_x_87:
[----:B------:R-:W-:Y:S05]  /*42a0*/  BSYNC.RECONVERGENT B0 ;  /* 0x0000000000007941 */ /* 0x000fea0003800200 */
.L_x_86:
        /* <DEDUP_REMOVED lines=9> */
.L_x_91:
[----:B-----5:R-:W-:-:S04]  /*4340*/  IADD3 R0, P0, PT, R27, R2, RZ ;  /* 0x000000021b007210 */ /* 0x020fc80007f1e0ff */
[----:B------:R-:W-:Y:S02]  /*4350*/  LEA.HI.X.SX32 R3, R27, R3, 0x1, P0 ;  /* 0x000000031b037211 */ /* 0x000fe400000f0eff */
[----:B0-----:R-:W-:-:S04]  /*4360*/  LEA R2, P0, R0, UR6, 0x2 ;  /* 0x0000000600027c11 */ /* 0x001fc8000f8010ff */
[----:B------:R-:W-:-:S05]  /*4370*/  LEA.HI.X R3, R0, UR7, R3, 0x2, P0 ;  /* 0x0000000700037c11 */ /* 0x000fca00080f1403 */
[----:B------:R0:W-:Y:S04]  /*4380*/  STG.E desc[UR8][R2.64], R4 ;  /* 0x0000000402007986 */ /* 0x0001e8000c101908 */
.L_x_90:
[----:B------:R-:W-:Y:S05]  /*4390*/  BSYNC.RECONVERGENT B0 ;  /* 0x0000000000007941 */ /* 0x000fea0003800200 */
.L_x_89:
        /* <DEDUP_REMOVED lines=9> */
.L_x_94:
[----:B-----5:R-:W-:-:S04]  /*4430*/  IADD3 R0, P0, PT, R31, R2, RZ ;  /* 0x000000021f007210 */ /* 0x020fc80007f1e0ff */
[----:B------:R-:W-:Y:S02]  /*4440*/  LEA.HI.X.SX32 R3, R31, R3, 0x1, P0 ;  /* 0x000000031f037211 */ /* 0x000fe400000f0eff */
[----:B0-----:R-:W-:-:S04]  /*4450*/  LEA R2, P0, R0, UR6, 0x2 ;  /* 0x0000000600027c11 */ /* 0x001fc8000f8010ff */
[----:B------:R-:W-:-:S05]  /*4460*/  LEA.HI.X R3, R0, UR7, R3, 0x2, P0 ;  /* 0x0000000700037c11 */ /* 0x000fca00080f1403 */
[----:B------:R0:W-:Y:S04]  /*4470*/  STG.E desc[UR8][R2.64], R6 ;  /* 0x0000000602007986 */ /* 0x0001e8000c101908 */
.L_x_93:
[----:B------:R-:W-:Y:S05]  /*4480*/  BSYNC.RECONVERGENT B0 ;  /* 0x0000000000007941 */ /* 0x000fea0003800200 */
.L_x_92:
        /* <DEDUP_REMOVED lines=9> */
.L_x_97:
[----:B-----5:R-:W-:-:S04]  /*4520*/  IADD3 R0, P0, PT, R32, R2, RZ ;  /* 0x0000000220007210 */ /* 0x020fc80007f1e0ff */
[----:B------:R-:W-:Y:S02]  /*4530*/  LEA.HI.X.SX32 R3, R32, R3, 0x1, P0 ;  /* 0x0000000320037211 */ /* 0x000fe400000f0eff */
[----:B0-----:R-:W-:-:S04]  /*4540*/  LEA R2, P0, R0, UR6, 0x2 ;  /* 0x0000000600027c11 */ /* 0x001fc8000f8010ff */
[----:B------:R-:W-:-:S05]  /*4550*/  LEA.HI.X R3, R0, UR7, R3, 0x2, P0 ;  /* 0x0000000700037c11 */ /* 0x000fca00080f1403 */
[----:B------:R0:W-:Y:S04]  /*4560*/  STG.E desc[UR8][R2.64], R8 ;  /* 0x0000000802007986 */ /* 0x0001e8000c101908 */
.L_x_96:
[----:B------:R-:W-:Y:S05]  /*4570*/  BSYNC.RECONVERGENT B0 ;  /* 0x0000000000007941 */ /* 0x000fea0003800200 */
.L_x_95:
        /* <DEDUP_REMOVED lines=9> */
.L_x_100:
[----:B-----5:R-:W-:-:S04]  /*4610*/  IADD3 R0, P0, PT, R33, R2, RZ ;  /* 0x0000000221007210 */ /* 0x020fc80007f1e0ff */
[----:B------:R-:W-:Y:S02]  /*4620*/  LEA.HI.X.SX32 R3, R33, R3, 0x1, P0 ;  /* 0x0000000321037211 */ /* 0x000fe400000f0eff */
[----:B0-----:R-:W-:-:S04]  /*4630*/  LEA R2, P0, R0, UR6, 0x2 ;  /* 0x0000000600027c11 */ /* 0x001fc8000f8010ff */
[----:B------:R-:W-:-:S05]  /*4640*/  LEA.HI.X R3, R0, UR7, R3, 0x2, P0 ;  /* 0x0000000700037c11 */ /* 0x000fca00080f1403 */
[----:B------:R0:W-:Y:S04]  /*4650*/  STG.E desc[UR8][R2.64], R10 ;  /* 0x0000000a02007986 */ /* 0x0001e8000c101908 */
.L_x_99:
[----:B------:R-:W-:Y:S05]  /*4660*/  BSYNC.RECONVERGENT B0 ;  /* 0x0000000000007941 */ /* 0x000fea0003800200 */
.L_x_98:
        /* <DEDUP_REMOVED lines=9> */
.L_x_103:
[----:B-----5:R-:W-:-:S04]  /*4700*/  IADD3 R0, P0, PT, R34, R2, RZ ;  /* 0x0000000222007210 */ /* 0x020fc80007f1e0ff */
[----:B------:R-:W-:Y:S02]  /*4710*/  LEA.HI.X.SX32 R3, R34, R3, 0x1, P0 ;  /* 0x0000000322037211 */ /* 0x000fe400000f0eff */
[----:B0-----:R-:W-:-:S04]  /*4720*/  LEA R2, P0, R0, UR6, 0x2 ;  /* 0x0000000600027c11 */ /* 0x001fc8000f8010ff */
[----:B------:R-:W-:-:S05]  /*4730*/  LEA.HI.X R3, R0, UR7, R3, 0x2, P0 ;  /* 0x0000000700037c11 */ /* 0x000fca00080f1403 */
[----:B------:R0:W-:Y:S04]  /*4740*/  STG.E desc[UR8][R2.64], R24 ;  /* 0x0000001802007986 */ /* 0x0001e8000c101908 */
.L_x_102:
[----:B------:R-:W-:Y:S05]  /*4750*/  BSYNC.RECONVERGENT B0 ;  /* 0x0000000000007941 */ /* 0x000fea0003800200 */
.L_x_101:
        /* <DEDUP_REMOVED lines=9> */
.L_x_106:
[----:B-----5:R-:W-:-:S04]  /*47f0*/  IADD3 R0, P0, PT, R35, R2, RZ ;  /* 0x0000000223007210 */ /* 0x020fc80007f1e0ff */
[----:B------:R-:W-:Y:S02]  /*4800*/  LEA.HI.X.SX32 R3, R35, R3, 0x1, P0 ;  /* 0x0000000323037211 */ /* 0x000fe400000f0eff */
[----:B0-----:R-:W-:-:S04]  /*4810*/  LEA R2, P0, R0, UR6, 0x2 ;  /* 0x0000000600027c11 */ /* 0x001fc8000f8010ff */
[----:B------:R-:W-:-:S05]  /*4820*/  LEA.HI.X R3, R0, UR7, R3, 0x2, P0 ;  /* 0x0000000700037c11 */ /* 0x000fca00080f1403 */
[----:B------:R0:W-:Y:S04]  /*4830*/  STG.E desc[UR8][R2.64], R26 ;  /* 0x0000001a02007986 */ /* 0x0001e8000c101908 */
.L_x_105:
[----:B------:R-:W-:Y:S05]  /*4840*/  BSYNC.RECONVERGENT B0 ;  /* 0x0000000000007941 */ /* 0x000fea0003800200 */
.L_x_104:
[----:B------:R-:W-:-:S13]  /*4850*/  ISETP.GE.AND P0, PT, R30, UR4, PT ;  /* 0x000000041e007c0c */ /* 0x000fda000bf06270 */
[----:B------:R-:W-:Y:S05]  /*4860*/  @P0 EXIT ;  /* 0x000000000000094d */ /* 0x000fea0003800000 */
[----:B------:R-:W-:Y:S01]  /*4870*/  UISETP.NE.AND UP0, UPT, UR5, URZ, UPT ;  /* 0x000000ff0500728c */ /* 0x000fe2000bf05270 */
[----:B0-----:R-:W-:-:S08]  /*4880*/  CS2R R2, SRZ ;  /* 0x0000000000027805 */ /* 0x001fd0000001ff00 */
[----:B------:R-:W-:Y:S05]  /*4890*/  BRA.U UP0, `(.L_x_107) ;  /* 0x0000000100087547 */ /* 0x000fea000b800000 */
[----:B------:R-:W0:Y:S02]  /*48a0*/  LDC.64 R2, c[0x0][0x3d0] ;  /* 0x0000f400ff027b82 */ /* 0x000e240000000a00 */
[----:B0-----:R-:W5:Y:S02]  /*48b0*/  LDG.E.64 R2, desc[UR8][R2.64] ;  /* 0x0000000802027981 */ /* 0x001f64000c1e1b00 */
.L_x_107:
[----:B------:R-:W0:Y:S01]  /*48c0*/  LDCU.64 UR4, c[0x0][0x390] ;  /* 0x00007200ff0477ac */ /* 0x000e220008000a00 */
[----:B-----5:R-:W-:-:S04]  /*48d0*/  IADD3 R0, P0, PT, R36, R2, RZ ;  /* 0x0000000224007210 */ /* 0x020fc80007f1e0ff */
[----:B------:R-:W-:Y:S02]  /*48e0*/  LEA.HI.X.SX32 R3, R36, R3, 0x1, P0 ;  /* 0x0000000324037211 */ /* 0x000fe400000f0eff */
[----:B0-----:R-:W-:-:S04]  /*48f0*/  LEA R2, P0, R0, UR4, 0x2 ;  /* 0x0000000400027c11 */ /* 0x001fc8000f8010ff */
[----:B------:R-:W-:-:S05]  /*4900*/  LEA.HI.X R3, R0, UR5, R3, 0x2, P0 ;  /* 0x0000000500037c11 */ /* 0x000fca00080f1403 */
[----:B------:R-:W-:Y:S01]  /*4910*/  STG.E desc[UR8][R2.64], R30 ;  /* 0x0000001e02007986 */ /* 0x000fe2000c101908 */
[----:B------:R-:W-:Y:S05]  /*4920*/  EXIT ;  /* 0x000000000000794d */ /* 0x000fea0003800000 */
.L_x_64:
[----:B------:R-:W0:Y:S01]  /*4930*/  LDCU UR5, c[0x0][0x3a8] ;  /* 0x00007500ff0577ac */ /* 0x000e220008000800 */
[----:B------:R-:W-:Y:S01]  /*4940*/  BAR.SYNC.DEFER_BLOCKING 0x0 ;  /* 0x0000000000007b1d */ /* 0x000fe20000010000 */
[----:B0-----:R-:W-:Y:S02]  /*4950*/  ISETP.GE.AND P0, PT, R45, UR5, PT ;  /* 0x000000052d007c0c */ /* 0x001fe4000bf06270 */
[----:B------:R-:W-:Y:S02]  /*4960*/  ISETP.GE.AND P5, PT, R44, UR5, PT ;  /* 0x000000052c007c0c */ /* 0x000fe4000bfa6270 */
[----:B------:R-:W-:Y:S02]  /*4970*/  ISETP.GE.AND P6, PT, R43, UR5, PT ;  /* 0x000000052b007c0c */ /* 0x000fe4000bfc6270 */
[----:B------:R-:W-:Y:S02]  /*4980*/  ISETP.GE.AND P1, PT, R41, UR5, PT ;  /* 0x0000000529007c0c */ /* 0x000fe4000bf26270 */
[----:B------:R-:W-:-:S02]  /*4990*/  ISETP.GE.AND P2, PT, R40, UR5, PT ;  /* 0x0000000528007c0c */ /* 0x000fc4000bf46270 */
[----:B------:R-:W-:Y:S02]  /*49a0*/  ISETP.GE.AND P3, PT, R37, UR5, PT ;  /* 0x0000000525007c0c */ /* 0x000fe4000bf66270 */
[----:B------:R-:W-:Y:S01]  /*49b0*/  ISETP.GE.AND P4, PT, R2, UR5, PT ;  /* 0x0000000502007c0c */ /* 0x000fe2000bf86270 */
[--C-:B------:R-:W-:Y:S02]  /*49c0*/  @!P0 IMAD.IADD R0, R14, 0x1, -R12.reuse ;  /* 0x000000010e008824 */ /* 0x100fe400078e0a0c */
[--C-:B------:R-:W-:Y:S02]  /*49d0*/  @!P5 IMAD.IADD R15, R15, 0x1, -R12.reuse ;  /* 0x000000010f0fd824 */ /* 0x100fe400078e0a0c */
[--C-:B------:R-:W-:Y:S01]  /*49e0*/  @!P6 IMAD.IADD R3, R3, 0x1, -R12.reuse ;  /* 0x000000010303e824 */ /* 0x100fe200078e0a0c */
[----:B------:R-:W-:Y:S01]  /*49f0*/  @!P0 LEA R0, R0, UR4, 0x2 ;  /* 0x0000000400008c11 */ /* 0x000fe2000f8e10ff */
[--C-:B------:R-:W-:Y:S01]  /*4a00*/  @!P1 IMAD.IADD R7, R7, 0x1, -R12.reuse ;  /* 0x0000000107079824 */ /* 0x100fe200078e0a0c */
[----:B------:R-:W-:Y:S01]  /*4a10*/  @!P5 LEA R15, R15, UR4, 0x2 ;  /* 0x000000040f0fdc11 */ /* 0x000fe2000f8e10ff */
[--C-:B------:R-:W-:Y:S01]  /*4a20*/  @!P2 IMAD.IADD R9, R9, 0x1, -R12.reuse ;  /* 0x000000010909a824 */ /* 0x100fe200078e0a0c */
[----:B------:R-:W-:Y:S01]  /*4a30*/  @!P6 LEA R14, R3, UR4, 0x2 ;  /* 0x00000004030eec11 */ /* 0x000fe2000f8e10ff */
[----:B------:R0:W-:Y:S01]  /*4a40*/  @!P0 STS [R0], R45 ;  /* 0x0000002d00008388 */ /* 0x0001e20000000800 */
[----:B------:R-:W-:Y:S01]  /*4a50*/  ISETP.GE.AND P0, PT, R42, UR5, PT ;  /* 0x000000052a007c0c */ /* 0x000fe2000bf06270 */
[--C-:B------:R-:W-:Y:S01]  /*4a60*/  @!P3 IMAD.IADD R11, R11, 0x1, -R12.reuse ;  /* 0x000000010b0bb824 */ /* 0x100fe200078e0a0c */
[----:B------:R-:W-:Y:S01]  /*4a70*/  @!P2 LEA R9, R9, UR4, 0x2 ;  /* 0x000000040909ac11 */ /* 0x000fe2000f8e10ff */
[----:B------:R-:W-:Y:S01]  /*4a80*/  @!P4 IMAD.IADD R25, R25, 0x1, -R12 ;  /* 0x000000011919c824 */ /* 0x000fe200078e0a0c */
[----:B------:R-:W-:Y:S01]  /*4a90*/  @!P5 STS [R15], R44 ;  /* 0x0000002c0f00d388 */ /* 0x000fe20000000800 */
[----:B------:R-:W-:-:S03]  /*4aa0*/  ISETP.GE.AND P5, PT, R6, UR5, PT ;  /* 0x0000000506007c0c */ /* 0x000fc6000bfa6270 */
[----:B------:R1:W-:Y:S01]  /*4ab0*/  @!P6 STS [R14], R43 ;  /* 0x0000002b0e00e388 */ /* 0x0003e20000000800 */
[----:B0-----:R-:W-:Y:S02]  /*4ac0*/  @!P1 LEA R0, R7, UR4, 0x2 ;  /* 0x0000000407009c11 */ /* 0x001fe4000f8e10ff */
[----:B------:R-:W-:Y:S02]  /*4ad0*/  @!P4 LEA R25, R25, UR4, 0x2 ;  /* 0x000000041919cc11 */ /* 0x000fe4000f8e10ff */
[----:B------:R-:W-:Y:S01]  /*4ae0*/  @!P0 IMAD.IADD R5, R5, 0x1, -R12 ;  /* 0x0000000105058824 */ /* 0x000fe200078e0a0c */
[----:B------:R-:W-:-:S04]  /*4af0*/  ISETP.GE.AND P6, PT, R4, UR5, PT ;  /* 0x0000000504007c0c */ /* 0x000fc8000bfc6270 */
[----:B------:R-:W-:Y:S01]  /*4b00*/  @!P0 LEA R5, R5, UR4, 0x2 ;  /* 0x0000000405058c11 */ /* 0x000fe2000f8e10ff */
[----:B------:R-:W-:Y:S01]  /*4b10*/  @!P5 IMAD.IADD R31, R31, 0x1, -R12 ;  /* 0x000000011f1fd824 */ /* 0x000fe200078e0a0c */
[----:B-1----:R-:W-:-:S03]  /*4b20*/  @!P3 LEA R14, R11, UR4, 0x2 ;  /* 0x000000040b0ebc11 */ /* 0x002fc6000f8e10ff */
[----:B------:R0:W-:Y:S01]  /*4b30*/  @!P0 STS [R5], R42 ;  /* 0x0000002a05008388 */ /* 0x0001e20000000800 */
[----:B------:R-:W-:Y:S02]  /*4b40*/  ISETP.GE.AND P0, PT, R30, UR5, PT ;  /* 0x000000051e007c0c */ /* 0x000fe4000bf06270 */
[----:B------:R-:W-:Y:S01]  /*4b50*/  @!P5 LEA R31, R31, UR4, 0x2 ;  /* 0x000000041f1fdc11 */ /* 0x000fe2000f8e10ff */
[----:B------:R1:W-:Y:S01]  /*4b60*/  @!P1 STS [R0], R41 ;  /* 0x0000002900009388 */ /* 0x0003e20000000800 */
[----:B------:R-:W-:Y:S01]  /*4b70*/  ISETP.GE.AND P1, PT, R26, UR5, PT ;  /* 0x000000051a007c0c */ /* 0x000fe2000bf26270 */
[--C-:B------:R-:W-:Y:S02]  /*4b80*/  @!P6 IMAD.IADD R27, R27, 0x1, -R12.reuse ;  /* 0x000000011b1be824 */ /* 0x100fe400078e0a0c */
[----:B------:R1:W-:Y:S01]  /*4b90*/  @!P2 STS [R9], R40 ;  /* 0x000000280900a388 */ /* 0x0003e20000000800 */
[----:B------:R-:W-:Y:S02]  /*4ba0*/  ISETP.GE.AND P2, PT, R24, UR5, PT ;  /* 0x0000000518007c0c */ /* 0x000fe4000bf46270 */
[----:B------:R-:W-:Y:S01]  /*4bb0*/  @!P6 LEA R27, R27, UR4, 0x2 ;  /* 0x000000041b1bec11 */ /* 0x000fe2000f8e10ff */
[----:B------:R1:W-:Y:S01]  /*4bc0*/  @!P3 STS [R14], R37 ;  /* 0x000000250e00b388 */ /* 0x0003e20000000800 */
[----:B------:R-:W-:Y:S01]  /*4bd0*/  ISETP.GE.AND P3, PT, R10, UR5, PT ;  /* 0x000000050a007c0c */ /* 0x000fe2000bf66270 */
[----:B------:R-:W-:-:S02]  /*4be0*/  @!P0 IMAD.IADD R36, R36, 0x1, -R12 ;  /* 0x0000000124248824 */ /* 0x000fc400078e0a0c */
[----:B------:R1:W-:Y:S01]  /*4bf0*/  @!P4 STS [R25], R2 ;  /* 0x000000021900c388 */ /* 0x0003e20000000800 */
[----:B------:R-:W-:Y:S01]  /*4c00*/  ISETP.GE.AND P4, PT, R8, UR5, PT ;  /* 0x0000000508007c0c */ /* 0x000fe2000bf86270 */
[--C-:B------:R-:W-:Y:S01]  /*4c10*/  @!P1 IMAD.IADD R35, R35, 0x1, -R12.reuse ;  /* 0x0000000123239824 */ /* 0x100fe200078e0a0c */
[----:B------:R-:W-:Y:S01]  /*4c20*/  @!P0 LEA R7, R36, UR4, 0x2 ;  /* 0x0000000424078c11 */ /* 0x000fe2000f8e10ff */
[----:B------:R1:W-:Y:S02]  /*4c30*/  @!P6 STS [R27], R4 ;  /* 0x000000041b00e388 */ /* 0x0003e40000000800 */
[--C-:B------:R-:W-:Y:S01]  /*4c40*/  @!P2 IMAD.IADD R34, R34, 0x1, -R12.reuse ;  /* 0x000000012222a824 */ /* 0x100fe200078e0a0c */
[----:B------:R-:W-:Y:S01]  /*4c50*/  @!P1 LEA R35, R35, UR4, 0x2 ;  /* 0x0000000423239c11 */ /* 0x000fe2000f8e10ff */
[----:B------:R1:W-:Y:S01]  /*4c60*/  @!P5 STS [R31], R6 ;  /* 0x000000061f00d388 */ /* 0x0003e20000000800 */
[----:B------:R-:W-:Y:S01]  /*4c70*/  ISETP.GE.AND P5, PT, R46, R13, PT ;  /* 0x0000000d2e00720c */ /* 0x000fe20003fa6270 */
[----:B------:R-:W-:Y:S01]  /*4c80*/  @!P3 IMAD.IADD R33, R33, 0x1, -R12 ;  /* 0x000000012121b824 */ /* 0x000fe200078e0a0c */
[----:B0-----:R-:W-:-:S03]  /*4c90*/  @!P2 LEA R5, R34, UR4, 0x2 ;  /* 0x000000042205ac11 */ /* 0x001fc6000f8e10ff */
[----:B------:R-:W-:Y:S01]  /*4ca0*/  @!P4 IMAD.IADD R32, R32, 0x1, -R12 ;  /* 0x000000012020c824 */ /* 0x000fe200078e0a0c */
[----:B------:R-:W-:-:S04]  /*4cb0*/  @!P3 LEA R33, R33, UR4, 0x2 ;  /* 0x000000042121bc11 */ /* 0x000fc8000f8e10ff */
[----:B------:R-:W-:-:S05]  /*4cc0*/  @!P4 LEA R3, R32, UR4, 0x2 ;  /* 0x000000042003cc11 */ /* 0x000fca000f8e10ff */
[----:B------:R1:W-:Y:S04]  /*4cd0*/  @!P4 STS [R3], R8 ;  /* 0x000000080300c388 */ /* 0x0003e80000000800 */
[----:B------:R1:W-:Y:S04]  /*4ce0*/  @!P3 STS [R33], R10 ;  /* 0x0000000a2100b388 */ /* 0x0003e80000000800 */
[----:B------:R1:W-:Y:S04]  /*4cf0*/  @!P2 STS [R5], R24 ;  /* 0x000000180500a388 */ /* 0x0003e80000000800 */
[----:B------:R1:W-:Y:S04]  /*4d00*/  @!P1 STS [R35], R26 ;  /* 0x0000001a23009388 */ /* 0x0003e80000000800 */
[----:B------:R1:W-:Y:S01]  /*4d10*/  @!P0 STS [R7], R30 ;  /* 0x0000001e07008388 */ /* 0x0003e20000000800 */
[----:B------:R-:W-:Y:S06]  /*4d20*/  BAR.SYNC.DEFER_BLOCKING 0x0 ;  /* 0x0000000000007b1d */ /* 0x000fec0000010000 */
[----:B------:R-:W-:Y:S05]  /*4d30*/  @P5 EXIT ;  /* 0x000000000000594d */ /* 0x000fea0003800000 */
[----:B-1----:R-:W-:Y:S01]  /*4d40*/  LOP3.LUT R2, RZ, R46, RZ, 0x33, !PT ;  /* 0x0000002eff027212 */ /* 0x002fe200078e33ff */
[----:B------:R-:W0:Y:S01]  /*4d50*/  LDCU.U8 UR6, c[0x0][0x3b8] ;  /* 0x00007700ff0677ac */ /* 0x000e220008000000 */
[----:B------:R-:W-:Y:S03]  /*4d60*/  BSSY.RECONVERGENT B0, `(.L_x_108) ;  /* 0x000001e000007945 */ /* 0x000fe60003800200 */
[----:B------:R-:W-:Y:S01]  /*4d70*/  IMAD.IADD R2, R2, 0x1, R13 ;  /* 0x0000000102027824 */ /* 0x000fe200078e020d */
[----:B------:R-:W1:Y:S03]  /*4d80*/  LDCU.64 UR10, c[0x0][0x390] ;  /* 0x00007200ff0a77ac */ /* 0x000e660008000a00 */
[C---:B------:R-:W-:Y:S01]  /*4d90*/  IMAD.HI.U32 R0, R2.reuse, -0x55555555, RZ ;  /* 0xaaaaaaab02007827 */ /* 0x040fe200078e00ff */
[----:B------:R-:W-:-:S04]  /*4da0*/  ISETP.GE.U32.AND P1, PT, R2, 0x480, PT ;  /* 0x000004800200780c */ /* 0x000fc80003f26070 */
[----:B------:R-:W-:-:S04]  /*4db0*/  SHF.R.U32.HI R0, RZ, 0x8, R0 ;  /* 0x00000008ff007819 */ /* 0x000fc80000011600 */
[----:B------:R-:W-:-:S04]  /*4dc0*/  LOP3.LUT R3, R0, 0x3, RZ, 0xc0, !PT ;  /* 0x0000000300037812 */ /* 0x000fc800078ec0ff */
[----:B------:R-:W-:-:S13]  /*4dd0*/  ISETP.NE.AND P0, PT, R3, 0x3, PT ;  /* 0x000000030300780c */ /* 0x000fda0003f05270 */
[----:B01----:R-:W-:Y:S05]  /*4de0*/  @!P0 BRA `(.L_x_109) ;  /* 0x0000000000548947 */ /* 0x003fea0003800000 */
[----:B------:R-:W-:Y:S01]  /*4df0*/  VIADD R3, R0, 0x1 ;  /* 0x0000000100037836 */ /* 0x000fe20000000000 */
[C---:B------:R-:W-:Y:S01]  /*4e00*/  LEA R0, R46.reuse, UR4, 0x2 ;  /* 0x000000042e007c11 */ /* 0x040fe2000f8e10ff */
[----:B------:R-:W-:Y:S01]  /*4e10*/  IMAD.IADD R7, R46, 0x1, R12 ;  /* 0x000000012e077824 */ /* 0x000fe200078e020c */
[----:B------:R-:W-:Y:S02]  /*4e20*/  ISETP.NE.AND P2, PT, RZ, UR6, PT ;  /* 0x00000006ff007c0c */ /* 0x000fe4000bf45270 */
[----:B------:R-:W-:-:S05]  /*4e30*/  LOP3.LUT R3, R3, 0x3, RZ, 0xc0, !PT ;  /* 0x0000000303037812 */ /* 0x000fca00078ec0ff */
[----:B------:R-:W-:Y:S02]  /*4e40*/  IMAD R46, R3, 0x180, R46 ;  /* 0x00000180032e7824 */ /* 0x000fe400078e022e */
[----:B------:R-:W-:-:S07]  /*4e50*/  IMAD.MOV R6, RZ, RZ, -R3 ;  /* 0x000000ffff067224 */ /* 0x000fce00078e0a03 */
.L_x_110:
[----:B0-----:R-:W0:Y:S01]  /*4e60*/  @!P2 LDC.64 R4, c[0x0][0x3d0] ;  /* 0x0000f400ff04ab82 */ /* 0x001e220000000a00 */
[----:B------:R-:W-:Y:S01]  /*4e70*/  CS2R R2, SRZ ;  /* 0x0000000000027805 */ /* 0x000fe2000001ff00 */
[----:B------:R1:W2:Y:S05]  /*4e80*/  LDS R9, [R0] ;  /* 0x0000000000097984 */ /* 0x0002aa0000000800 */
[----:B0-----:R-:W3:Y:S01]  /*4e90*/  @!P2 LDG.E.64 R2, desc[UR8][R4.64] ;  /* 0x000000080402a981 */ /* 0x001ee2000c1e1b00 */
[----:B------:R-:W-:Y:S02]  /*4ea0*/  VIADD R6, R6, 0x1 ;  /* 0x0000000106067836 */ /* 0x000fe40000000000 */
[----:B-1----:R-:W-:Y:S01]  /*4eb0*/  VIADD R0, R0, 0x600 ;  /* 0x0000060000007836 */ /* 0x002fe20000000000 */
[----:B---3--:R-:W-:-:S04]  /*4ec0*/  IADD3 R8, P0, PT, R7, R2, RZ ;  /* 0x0000000207087210 */ /* 0x008fc80007f1e0ff */
[C---:B------:R-:W-:Y:S01]  /*4ed0*/  LEA.HI.X.SX32 R3, R7.reuse, R3, 0x1, P0 ;  /* 0x0000000307037211 */ /* 0x040fe200000f0eff */
[----:B------:R-:W-:Y:S01]  /*4ee0*/  VIADD R7, R7, 0x180 ;  /* 0x0000018007077836 */ /* 0x000fe20000000000 */
[----:B------:R-:W-:-:S04]  /*4ef0*/  LEA R2, P0, R8, UR10, 0x2 ;  /* 0x0000000a08027c11 */ /* 0x000fc8000f8010ff */
[----:B------:R-:W-:Y:S02]  /*4f00*/  LEA.HI.X R3, R8, UR11, R3, 0x2, P0 ;  /* 0x0000000b08037c11 */ /* 0x000fe400080f1403 */
[----:B------:R-:W-:-:S03]  /*4f10*/  ISETP.NE.AND P0, PT, R6, RZ, PT ;  /* 0x000000ff0600720c */ /* 0x000fc60003f05270 */
[----:B--2---:R0:W-:Y:S10]  /*4f20*/  STG.E desc[UR8][R2.64], R9 ;  /* 0x0000000902007986 */ /* 0x0041f4000c101908 */
[----:B------:R-:W-:Y:S05]  /*4f30*/  @P0 BRA `(.L_x_110) ;  /* 0xfffffffc00c80947 */ /* 0x000fea000383ffff */
.L_x_109:
[----:B------:R-:W-:Y:S05]  /*4f40*/  BSYNC.RECONVERGENT B0 ;  /* 0x0000000000007941 */ /* 0x000fea0003800200 */
.L_x_108:
[----:B------:R-:W-:Y:S05]  /*4f50*/  @!P1 EXIT ;  /* 0x000000000000994d */ /* 0x000fea0003800000 */
[----:B------:R-:W1:Y:S01]  /*4f60*/  S2UR UR5, SR_CgaCtaId ;  /* 0x00000000000579c3 */ /* 0x000e620000008800 */
[----:B------:R-:W-:Y:S01]  /*4f70*/  UMOV UR4, 0x400 ;  /* 0x0000040000047882 */ /* 0x000fe20000000000 */
[----:B------:R-:W-:Y:S01]  /*4f80*/  UISETP.NE.AND UP0, UPT, UR6, URZ, UPT ;  /* 0x000000ff0600728c */ /* 0x000fe2000bf05270 */
[----:B------:R-:W-:Y:S01]  /*4f90*/  IMAD.IADD R15, R46, 0x1, R12 ;  /* 0x000000012e0f7824 */ /* 0x000fe200078e020c */
[----:B------:R-:W2:Y:S04]  /*4fa0*/  LDCU.64 UR10, c[0x0][0x390] ;  /* 0x00007200ff0a77ac */ /* 0x000ea80008000a00 */
[----:B------:R-:W-:Y:S01]  /*4fb0*/  PLOP3.LUT P0, PT, PT, PT, UP0, 0x80, 0x8 ;  /* 0x000000000008781c */ /* 0x000fe20003f0f008 */
[----:B-1----:R-:W-:-:S06]  /*4fc0*/  ULEA UR4, UR5, UR4, 0x18 ;  /* 0x0000000405047291 */ /* 0x002fcc000f8ec0ff */
[----:B------:R-:W-:-:S05]  /*4fd0*/  LEA R0, R46, UR4, 0x2 ;  /* 0x000000042e007c11 */ /* 0x000fca000f8e10ff */
[----:B--2---:R-:W-:-:S07]  /*4fe0*/  VIADD R0, R0, 0xc00 ;  /* 0x00000c0000007836 */ /* 0x004fce0000000000 */
.L_x_111:
[----:B--2---:R-:W1:Y:S01]  /*4ff0*/  @!P0 LDC.64 R6, c[0x0][0x3d0] ;  /* 0x0000f400ff068b82 */ /* 0x004e620000000a00 */
[----:B0-----:R-:W-:Y:S01]  /*5000*/  CS2R R2, SRZ ;  /* 0x0000000000027805 */ /* 0x001fe2000001ff00 */
[----:B------:R-:W-:Y:S01]  /*5010*/  UISETP.NE.AND UP0, UPT, UR6, URZ, UPT ;  /* 0x000000ff0600728c */ /* 0x000fe2000bf05270 */
[----:B------:R-:W0:Y:S01]  /*5020*/  LDS R19, [R0+-0xc00] ;  /* 0xfff4000000137984 */ /* 0x000e220000000800 */
[----:B------:R-:W-:-:S03]  /*5030*/  SHF.R.S32.HI R17, RZ, 0x1f, R15 ;  /* 0x0000001fff117819 */ /* 0x000fc6000001140f */
[----:B------:R-:W2:Y:S04]  /*5040*/  LDS R21, [R0+-0x600] ;  /* 0xfffa000000157984 */ /* 0x000ea80000000800 */
[----:B-1----:R-:W3:Y:S01]  /*5050*/  @!P0 LDG.E.64 R2, desc[UR8][R6.64] ;  /* 0x0000000806028981 */ /* 0x002ee2000c1e1b00 */
[----:B------:R-:W-:-:S13]  /*5060*/  PLOP3.LUT P0, PT, PT, PT, UP0, 0x80, 0x8 ;  /* 0x000000000008781c */ /* 0x000fda0003f0f008 */
[----:B------:R-:W1:Y:S01]  /*5070*/  @!P0 LDC.64 R8, c[0x0][0x3d0] ;  /* 0x0000f400ff088b82 */ /* 0x000e620000000a00 */
[----:B---3--:R-:W-:-:S05]  /*5080*/  IADD3 R2, P1, PT, R15, R2, RZ ;  /* 0x000000020f027210 */ /* 0x008fca0007f3e0ff */
[----:B------:R-:W-:Y:S01]  /*5090*/  IMAD.X R3, R17, 0x1, R3, P1 ;  /* 0x0000000111037824 */ /* 0x000fe200008e0603 */
[----:B------:R-:W-:-:S04]  /*50a0*/  LEA R4, P1, R2, UR10, 0x2 ;  /* 0x0000000a02047c11 */ /* 0x000fc8000f8210ff */
[----:B------:R-:W-:Y:S02]  /*50b0*/  LEA.HI.X R5, R2, UR11, R3, 0x2, P1 ;  /* 0x0000000b02057c11 */ /* 0x000fe400088f1403 */
[----:B------:R-:W-:-:S03]  /*50c0*/  CS2R R2, SRZ ;  /* 0x0000000000027805 */ /* 0x000fc6000001ff00 */
[----:B0-----:R0:W-:Y:S04]  /*50d0*/  STG.E desc[UR8][R4.64], R19 ;  /* 0x0000001304007986 */ /* 0x0011e8000c101908 */
[----:B-1----:R-:W3:Y:S01]  /*50e0*/  @!P0 LDG.E.64 R2, desc[UR8][R8.64] ;  /* 0x0000000808028981 */ /* 0x002ee2000c1e1b00 */
[----:B------:R-:W1:Y:S03]  /*50f0*/  @!P0 LDC.64 R10, c[0x0][0x3d0] ;  /* 0x0000f400ff0a8b82 */ /* 0x000e660000000a00 */
[----:B------:R-:W4:Y:S01]  /*5100*/  LDS R19, [R0] ;  /* 0x0000000000137984 */ /* 0x000f220000000800 */
[----:B---3--:R-:W-:-:S05]  /*5110*/  IADD3 R2, P1, PT, R15, R2, RZ ;  /* 0x000000020f027210 */ /* 0x008fca0007f3e0ff */
[----:B------:R-:W-:Y:S01]  /*5120*/  IMAD.X R3, R17, 0x1, R3, P1 ;  /* 0x0000000111037824 */ /* 0x000fe200008e0603 */
[----:B------:R-:W-:-:S04]  /*5130*/  LEA R6, P1, R2, UR10, 0x2 ;  /* 0x0000000a02067c11 */ /* 0x000fc8000f8210ff */
[----:B------:R-:W-:Y:S02]  /*5140*/  LEA.HI.X R7, R2, UR11, R3, 0x2, P1 ;  /* 0x0000000b02077c11 */ /* 0x000fe400088f1403 */
[----:B------:R-:W-:-:S03]  /*5150*/  CS2R R2, SRZ ;  /* 0x0000000000027805 */ /* 0x000fc6000001ff00 */
[----:B--2---:R-:W-:Y:S04]  /*5160*/  STG.E desc[UR8][R6.64+0x600], R21 ;  /* 0x0006001506007986 */ /* 0x004fe8000c101908 */
[----:B-1----:R-:W2:Y:S01]  /*5170*/  @!P0 LDG.E.64 R2, desc[UR8][R10.64] ;  /* 0x000000080a028981 */ /* 0x002ea2000c1e1b00 */
[----:B------:R-:W1:Y:S03]  /*5180*/  @!P0 LDC.64 R8, c[0x0][0x3d0] ;  /* 0x0000f400ff088b82 */ /* 0x000e660000000a00 */
[----:B------:R3:W5:Y:S01]  /*5190*/  LDS R7, [R0+0x600] ;  /* 0x0006000000077984 */ /* 0x0007620000000800 */
[----:B--2---:R-:W-:-:S05]  /*51a0*/  IADD3 R2, P1, PT, R15, R2, RZ ;  /* 0x000000020f027210 */ /* 0x004fca0007f3e0ff */
[----:B------:R-:W-:Y:S01]  /*51b0*/  IMAD.X R3, R17, 0x1, R3, P1 ;  /* 0x0000000111037824 */ /* 0x000fe200008e0603 */
[----:B0-----:R-:W-:-:S04]  /*51c0*/  LEA R4, P1, R2, UR10, 0x2 ;  /* 0x0000000a02047c11 */ /* 0x001fc8000f8210ff */
[----:B------:R-:W-:Y:S02]  /*51d0*/  LEA.HI.X R5, R2, UR11, R3, 0x2, P1 ;  /* 0x0000000b02057c11 */ /* 0x000fe400088f1403 */
[----:B------:R-:W-:-:S03]  /*51e0*/  CS2R R2, SRZ ;  /* 0x0000000000027805 */ /* 0x000fc6000001ff00 */
[----:B----4-:R2:W-:Y:S04]  /*51f0*/  STG.E desc[UR8][R4.64+0xc00], R19 ;  /* 0x000c001304007986 */ /* 0x0105e8000c101908 */
[----:B-1----:R-:W4:Y:S01]  /*5200*/  @!P0 LDG.E.64 R2, desc[UR8][R8.64] ;  /* 0x0000000808028981 */ /* 0x002f22000c1e1b00 */
[----:B------:R-:W-:Y:S02]  /*5210*/  VIADD R46, R46, 0x600 ;  /* 0x000006002e2e7836 */ /* 0x000fe40000000000 */
[----:B---3--:R-:W-:Y:S01]  /*5220*/  VIADD R0, R0, 0x1800 ;  /* 0x0000180000007836 */ /* 0x008fe20000000000 */
[C---:B----4-:R-:W-:Y:S01]  /*5230*/  IADD3 R6, P1, PT, R15.reuse, R2, RZ ;  /* 0x000000020f067210 */ /* 0x050fe20007f3e0ff */
[----:B------:R-:W-:-:S04]  /*5240*/  VIADD R15, R15, 0x600 ;  /* 0x000006000f0f7836 */ /* 0x000fc80000000000 */
[----:B------:R-:W-:Y:S01]  /*5250*/  IMAD.X R3, R17, 0x1, R3, P1 ;  /* 0x0000000111037824 */ /* 0x000fe200008e0603 */
[----:B------:R-:W-:-:S04]  /*5260*/  LEA R2, P1, R6, UR10, 0x2 ;  /* 0x0000000a06027c11 */ /* 0x000fc8000f8210ff */
[----:B------:R-:W-:Y:S02]  /*5270*/  LEA.HI.X R3, R6, UR11, R3, 0x2, P1 ;  /* 0x0000000b06037c11 */ /* 0x000fe400088f1403 */
[----:B------:R-:W-:-:S03]  /*5280*/  ISETP.GE.AND P1, PT, R46, R13, PT ;  /* 0x0000000d2e00720c */ /* 0x000fc60003f26270 */
[----:B-----5:R2:W-:Y:S10]  /*5290*/  STG.E desc[UR8][R2.64+0x1200], R7 ;  /* 0x0012000702007986 */ /* 0x0205f4000c101908 */
[----:B------:R-:W-:Y:S05]  /*52a0*/  @!P1 BRA `(.L_x_111) ;  /* 0xfffffffc00509947 */ /* 0x000fea000383ffff */
[----:B------:R-:W-:Y:S05]  /*52b0*/  EXIT ;  /* 0x000000000000794d */ /* 0x000fea0003800000 */
.L_x_1:
[----:B------:R-:W0:Y:S01]  /*52c0*/  LDCU UR10, c[0x0][0x3b0] ;  /* 0x00007600ff0a77ac */ /* 0x000e220008000800 */
[----:B------:R-:W-:Y:S01]  /*52d0*/  ISETP.NE.AND P0, PT, R38, RZ, PT ;  /* 0x000000ff2600720c */ /* 0x000fe20003f05270 */
[----:B------:R-:W-:Y:S01]  /*52e0*/  BSSY.RECONVERGENT B1, `(.L_x_112) ;  /* 0x00005de000017945 */ /* 0x000fe20003800200 */
[----:B0-----:R-:W-:-:S11]  /*52f0*/  UIADD3 UR4, UPT, UPT, -UR7, UR10, URZ ;  /* 0x0000000a07047290 */ /* 0x001fd6000fffe1ff */
[----:B------:R-:W-:Y:S05]  /*5300*/  @P0 BRA `(.L_x_113) ;  /* 0x0000002800280947 */ /* 0x000fea0003800000 */
[----:B------:R-:W0:Y:S01]  /*5310*/  S2R R49, SR_TID.X ;  /* 0x0000000000317919 */ /* 0x000e220000002100 */
[----:B------:R-:W1:Y:S01]  /*5320*/  LDC.64 R4, c[0x0][0x3c8] ;  /* 0x0000f200ff047b82 */ /* 0x000e620000000a00 */
[----:B------:R-:W2:Y:S01]  /*5330*/  LDCU.U8 UR11, c[0x0][0x3b8] ;  /* 0x00007700ff0b77ac */ /* 0x000ea20008000000 */
[----:B------:R-:W3:Y:S01]  /*5340*/  LDCU.64 UR12, c[0x0][0x380] ;  /* 0x00007000ff0c77ac */ /* 0x000ee20008000a00 */
[----:B--2---:R-:W-:-:S04]  /*5350*/  ISETP.NE.AND P0, PT, RZ, UR11, PT ;  /* 0x0000000bff007c0c */ /* 0x004fc8000bf05270 */
[----:B-1----:R-:W-:Y:S02]  /*5360*/  SEL R4, R4, RZ, !P0 ;  /* 0x000000ff04047207 */ /* 0x002fe40004000000 */
[----:B------:R-:W-:Y:S02]  /*5370*/  SEL R5, R5, RZ, !P0 ;  /* 0x000000ff05057207 */ /* 0x000fe40004000000 */
[C---:B0-----:R-:W-:Y:S02]  /*5380*/  LOP3.LUT R3, R49.reuse, 0x1f, RZ, 0xc0, !PT ;  /* 0x0000001f31037812 */ /* 0x041fe400078ec0ff */
[----:B------:R-:W-:-:S05]  /*5390*/  LOP3.LUT R8, R49, 0x3e0, RZ, 0xc0, !PT ;  /* 0x000003e031087812 */ /* 0x000fca00078ec0ff */
[----:B------:R-:W-:-:S04]  /*53a0*/  IMAD R21, R8, 0xf, R3 ;  /* 0x0000000f08157824 */ /* 0x000fc800078e0203 */
[C---:B------:R-:W-:Y:S01]  /*53b0*/  VIADD R3, R21.reuse, 0x20 ;  /* 0x0000002015037836 */ /* 0x040fe20000000000 */
[C---:B------:R-:W-:Y:S01]  /*53c0*/  ISETP.GE.AND P3, PT, R21.reuse, UR4, PT ;  /* 0x0000000415007c0c */ /* 0x040fe2000bf66270 */
[C---:B------:R-:W-:Y:S02]  /*53d0*/  VIADD R8, R21.reuse, 0x40 ;  /* 0x0000004015087836 */ /* 0x040fe40000000000 */
[----:B------:R-:W-:Y:S01]  /*53e0*/  VIADD R20, R21, 0x60 ;  /* 0x0000006015147836 */ /* 0x000fe20000000000 */
[----:B------:R-:W-:Y:S01]  /*53f0*/  ISETP.GE.AND P4, PT, R3, UR4, PT ;  /* 0x0000000403007c0c */ /* 0x000fe2000bf86270 */
[C---:B------:R-:W-:Y:S01]  /*5400*/  VIADD R22, R21.reuse, 0xa0 ;  /* 0x000000a015167836 */ /* 0x040fe20000000000 */
[C---:B------:R-:W-:Y:S01]  /*5410*/  IADD3 R3, P0, P1, R21.reuse, UR7, R4 ;  /* 0x0000000715037c10 */ /* 0x040fe2000f91e004 */
[----:B------:R-:W-:Y:S01]  /*5420*/  VIADD R23, R21, 0xc0 ;  /* 0x000000c015177836 */ /* 0x000fe20000000000 */
[----:B------:R-:W-:Y:S02]  /*5430*/  ISETP.GE.AND P5, PT, R8, UR4, PT ;  /* 0x0000000408007c0c */ /* 0x000fe4000bfa6270 */
[----:B------:R-:W-:-:S02]  /*5440*/  IADD3.X R8, PT, PT, RZ, R5, RZ, P0, P1 ;  /* 0x00000005ff087210 */ /* 0x000fc400007e24ff */
[----:B---3--:R-:W-:Y:S02]  /*5450*/  LEA R4, P1, R3, UR12, 0x2 ;  /* 0x0000000c03047c11 */ /* 0x008fe4000f8210ff */
[----:B------:R-:W-:Y:S01]  /*5460*/  ISETP.GE.AND P6, PT, R20, UR4, PT ;  /* 0x0000000414007c0c */ /* 0x000fe2000bfc6270 */
[----:B------:R-:W-:Y:S01]  /*5470*/  VIADD R20, R21, 0x80 ;  /* 0x0000008015147836 */ /* 0x000fe20000000000 */
[----:B------:R-:W-:Y:S01]  /*5480*/  LEA.HI.X R5, R3, UR13, R8, 0x2, P1 ;  /* 0x0000000d03057c11 */ /* 0x000fe200088f1408 */
[C---:B------:R-:W-:Y:S01]  /*5490*/  VIADD R3, R21.reuse, 0xe0 ;  /* 0x000000e015037836 */ /* 0x040fe20000000000 */
[----:B------:R-:W-:Y:S01]  /*54a0*/  ISETP.GE.AND P1, PT, R22, UR4, PT ;  /* 0x0000000416007c0c */ /* 0x000fe2000bf26270 */
[----:B------:R-:W-:Y:S01]  /*54b0*/  VIADD R8, R21, 0x100 ;  /* 0x0000010015087836 */ /* 0x000fe20000000000 */
[----:B------:R-:W-:Y:S01]  /*54c0*/  ISETP.GE.AND P0, PT, R20, UR4, PT ;  /* 0x0000000414007c0c */ /* 0x000fe2000bf06270 */
[----:B------:R-:W2:Y:S01]  /*54d0*/  @!P3 LDG.E R0, desc[UR8][R4.64] ;  /* 0x000000080400b981 */ /* 0x000ea2000c1e1900 */
[----:B------:R-:W-:Y:S01]  /*54e0*/  ISETP.GE.AND P3, PT, R3, UR4, PT ;  /* 0x0000000403007c0c */ /* 0x000fe2000bf66270 */
[----:B------:R-:W-:Y:S01]  /*54f0*/  VIADD R3, R21, 0x120 ;  /* 0x0000012015037836 */ /* 0x000fe20000000000 */
[----:B------:R-:W-:Y:S01]  /*5500*/  ISETP.GE.AND P2, PT, R23, UR4, PT ;  /* 0x0000000417007c0c */ /* 0x000fe2000bf46270 */
[----:B------:R-:W3:Y:S01]  /*5510*/  @!P4 LDG.E R2, desc[UR8][R4.64+0x80] ;  /* 0x000080080402c981 */ /* 0x000ee2000c1e1900 */
[----:B------:R-:W-:Y:S01]  /*5520*/  ISETP.GE.AND P4, PT, R8, UR4, PT ;  /* 0x0000000408007c0c */ /* 0x000fe2000bf86270 */
[----:B------:R-:W-:-:S02]  /*5530*/  VIADD R8, R21, 0x140 ;  /* 0x0000014015087836 */ /* 0x000fc40000000000 */
[----:B------:R-:W4:Y:S01]  /*5540*/  @!P5 LDG.E R6, desc[UR8][R4.64+0x100] ;  /* 0x000100080406d981 */ /* 0x000f22000c1e1900 */
[----:B------:R-:W-:Y:S01]  /*5550*/  ISETP.GE.AND P5, PT, R3, UR4, PT ;  /* 0x0000000403007c0c */ /* 0x000fe2000bfa6270 */
[C---:B------:R-:W-:Y:S02]  /*5560*/  VIADD R3, R21.reuse, 0x160 ;  /* 0x0000016015037836 */ /* 0x040fe40000000000 */
[----:B------:R-:W5:Y:S01]  /*5570*/  @!P6 LDG.E R7, desc[UR8][R4.64+0x180] ;  /* 0x000180080407e981 */ /* 0x000f62000c1e1900 */
[----:B------:R-:W-:Y:S01]  /*5580*/  ISETP.GE.AND P6, PT, R8, UR4, PT ;  /* 0x0000000408007c0c */ /* 0x000fe2000bfc6270 */
[----:B------:R-:W-:Y:S02]  /*5590*/  VIADD R8, R21, 0x180 ;  /* 0x0000018015087836 */ /* 0x000fe40000000000 */
[----:B------:R-:W5:Y:S01]  /*55a0*/  @!P0 LDG.E R9, desc[UR8][R4.64+0x200] ;  /* 0x0002000804098981 */ /* 0x000f62000c1e1900 */
[----:B------:R-:W-:Y:S01]  /*55b0*/  ISETP.GE.AND P0, PT, R3, UR4, PT ;  /* 0x0000000403007c0c */ /* 0x000fe2000bf06270 */
[----:B------:R-:W-:-:S02]  /*55c0*/  VIADD R3, R21, 0x1a0 ;  /* 0x000001a015037836 */ /* 0x000fc40000000000 */
[----:B------:R-:W5:Y:S01]  /*55d0*/  @!P1 LDG.E R10, desc[UR8][R4.64+0x280] ;  /* 0x00028008040a9981 */ /* 0x000f62000c1e1900 */
[----:B------:R-:W-:Y:S01]  /*55e0*/  ISETP.GE.AND P1, PT, R8, UR4, PT ;  /* 0x0000000408007c0c */ /* 0x000fe2000bf26270 */
[----:B------:R-:W-:Y:S02]  /*55f0*/  VIADD R8, R21, 0x1c0 ;  /* 0x000001c015087836 */ /* 0x000fe40000000000 */
[----:B------:R-:W5:Y:S01]  /*5600*/  @!P2 LDG.E R11, desc[UR8][R4.64+0x300] ;  /* 0x00030008040ba981 */ /* 0x000f62000c1e1900 */
[----:B------:R-:W-:-:S03]  /*5610*/  ISETP.GE.AND P2, PT, R3, UR4, PT ;  /* 0x0000000403007c0c */ /* 0x000fc6000bf46270 */
[----:B------:R-:W5:Y:S01]  /*5620*/  @!P3 LDG.E R12, desc[UR8][R4.64+0x380] ;  /* 0x00038008040cb981 */ /* 0x000f62000c1e1900 */
[----:B------:R-:W-:-:S03]  /*5630*/  ISETP.GE.AND P3, PT, R8, UR4, PT ;  /* 0x0000000408007c0c */ /* 0x000fc6000bf66270 */
[----:B------:R-:W5:Y:S04]  /*5640*/  @!P4 LDG.E R13, desc[UR8][R4.64+0x400] ;  /* 0x00040008040dc981 */ /* 0x000f68000c1e1900 */
[----:B------:R-:W5:Y:S04]  /*5650*/  @!P5 LDG.E R14, desc[UR8][R4.64+0x480] ;  /* 0x00048008040ed981 */ /* 0x000f68000c1e1900 */
[----:B------:R-:W5:Y:S04]  /*5660*/  @!P6 LDG.E R15, desc[UR8][R4.64+0x500] ;  /* 0x00050008040fe981 */ /* 0x000f68000c1e1900 */
[----:B------:R-:W5:Y:S04]  /*5670*/  @!P0 LDG.E R16, desc[UR8][R4.64+0x580] ;  /* 0x0005800804108981 */ /* 0x000f68000c1e1900 */
[----:B------:R-:W5:Y:S04]  /*5680*/  @!P1 LDG.E R17, desc[UR8][R4.64+0x600] ;  /* 0x0006000804119981 */ /* 0x000f68000c1e1900 */
[----:B------:R-:W5:Y:S04]  /*5690*/  @!P2 LDG.E R18, desc[UR8][R4.64+0x680] ;  /* 0x000680080412a981 */ /* 0x000f68000c1e1900 */
[----:B------:R0:W5:Y:S01]  /*56a0*/  @!P3 LDG.E R19, desc[UR8][R4.64+0x700] ;  /* 0x000700080413b981 */ /* 0x000162000c1e1900 */
[----:B------:R-:W1:Y:S01]  /*56b0*/  S2R R8, SR_LANEID ;  /* 0x0000000000087919 */ /* 0x000e620000000000 */
[----:B------:R-:W0:Y:S01]  /*56c0*/  S2UR UR6, SR_CgaCtaId ;  /* 0x00000000000679c3 */ /* 0x000e220000008800 */
[----:B------:R-:W-:Y:S01]  /*56d0*/  SHF.R.U32.HI R3, RZ, 0x5, R49 ;  /* 0x00000005ff037819 */ /* 0x000fe20000011631 */
[----:B------:R-:W-:-:S02]  /*56e0*/  UMOV UR5, 0x400 ;  /* 0x0000040000057882 */ /* 0x000fc40000000000 */
[----:B0-----:R-:W-:Y:S01]  /*56f0*/  ULEA UR5, UR6, UR5, 0x18 ;  /* 0x0000000506057291 */ /* 0x001fe2000f8ec0ff */
[----:B------:R-:W0:Y:S01]  /*5700*/  LDCU UR6, c[0x0][0x3a8] ;  /* 0x00007500ff0677ac */ /* 0x000e220008000800 */
[----:B-1----:R-:W-:-:S05]  /*5710*/  IMAD R20, R3, 0x1e0, R8 ;  /* 0x000001e003147824 */ /* 0x002fca00078e0208 */
[----:B------:R-:W-:Y:S01]  /*5720*/  LEA R21, R20, UR5, 0x2 ;  /* 0x0000000514157c11 */ /* 0x000fe2000f8e10ff */
[----:B------:R-:W-:Y:S01]  /*5730*/  IMAD R5, R49, 0xf, RZ ;  /* 0x0000000f31057824 */ /* 0x000fe200078e02ff */
[----:B------:R-:W-:-:S03]  /*5740*/  LOP3.LUT R36, R36, 0xfffffffd, RZ, 0xc0, !PT ;  /* 0xfffffffd24247812 */ /* 0x000fc600078ec0ff */
[----:B--2---:R1:W-:Y:S04]  /*5750*/  STS [R21], R0 ;  /* 0x0000000015007388 */ /* 0x0043e80000000800 */
[----:B---3--:R2:W-:Y:S01]  /*5760*/  STS [R21+0x80], R2 ;  /* 0x0000800215007388 */ /* 0x0085e20000000800 */
[----:B-1----:R-:W-:-:S03]  /*5770*/  IMAD R0, R8, 0x38, R21 ;  /* 0x0000003808007824 */ /* 0x002fc600078e0215 */
        /* <DEDUP_REMOVED lines=15> */
[----:B------:R-:W1:Y:S04]  /*5870*/  LDS R40, [R0+0x8] ;  /* 0x0000080000287984 */ /* 0x000e680000000800 */
[----:B------:R-:W3:Y:S04]  /*5880*/  LDS R45, [R0] ;  /* 0x00000000002d7984 */ /* 0x000ee80000000800 */
[----:B------:R-:W4:Y:S04]  /*5890*/  LDS R39, [R0+0xc] ;  /* 0x00000c0000277984 */ /* 0x000f280000000800 */
[----:B------:R-:W5:Y:S04]  /*58a0*/  LDS R38, [R0+0x10] ;  /* 0x0000100000267984 */ /* 0x000f680000000800 */
[----:B------:R-:W5:Y:S01]  /*58b0*/  LDS R37, [R0+0x14] ;  /* 0x0000140000257984 */ /* 0x000f620000000800 */
[----:B--2---:R-:W-:-:S03]  /*58c0*/  VIADD R2, R5, 0x1 ;  /* 0x0000000105027836 */ /* 0x004fc60000000000 */
[----:B------:R-:W2:Y:S04]  /*58d0*/  LDS R35, [R0+0x18] ;  /* 0x0000180000237984 */ /* 0x000ea80000000800 */
[----:B------:R-:W2:Y:S04]  /*58e0*/  LDS R34, [R0+0x1c] ;  /* 0x00001c0000227984 */ /* 0x000ea80000000800 */
[----:B------:R-:W2:Y:S04]  /*58f0*/  LDS R33, [R0+0x20] ;  /* 0x0000200000217984 */ /* 0x000ea80000000800 */
[----:B------:R-:W2:Y:S01]  /*5900*/  LDS R32, [R0+0x24] ;  /* 0x0000240000207984 */ /* 0x000ea20000000800 */
[----:B0-----:R-:W-:-:S03]  /*5910*/  ISETP.GE.AND P1, PT, R41, UR6, PT ;  /* 0x0000000629007c0c */ /* 0x001fc6000bf26270 */
[----:B------:R-:W0:Y:S01]  /*5920*/  LDS R31, [R0+0x28] ;  /* 0x00002800001f7984 */ /* 0x000e220000000800 */
[----:B------:R-:W-:Y:S01]  /*5930*/  ISETP.GE.OR P5, PT, R2, UR4, !P1 ;  /* 0x0000000402007c0c */ /* 0x000fe2000cfa6670 */
[----:B------:R-:W-:Y:S01]  /*5940*/  VIADD R2, R5, 0x2 ;  /* 0x0000000205027836 */ /* 0x000fe20000000000 */
[----:B-1----:R-:W-:Y:S01]  /*5950*/  ISETP.GE.AND P1, PT, R40, UR6, PT ;  /* 0x0000000628007c0c */ /* 0x002fe2000bf26270 */
[----:B------:R-:W1:Y:S01]  /*5960*/  LDS R30, [R0+0x2c] ;  /* 0x00002c00001e7984 */ /* 0x000e620000000800 */
[----:B---3--:R-:W-:Y:S02]  /*5970*/  ISETP.GE.AND P0, PT, R45, UR6, PT ;  /* 0x000000062d007c0c */ /* 0x008fe4000bf06270 */
[----:B------:R-:W-:Y:S01]  /*5980*/  ISETP.GE.OR P4, PT, R2, UR4, !P1 ;  /* 0x0000000402007c0c */ /* 0x000fe2000cf86670 */
[C---:B------:R-:W-:Y:S01]  /*5990*/  VIADD R2, R5.reuse, 0x3 ;  /* 0x0000000305027836 */ /* 0x040fe20000000000 */
[----:B------:R-:W-:Y:S01]  /*59a0*/  ISETP.GE.OR P0, PT, R5, UR4, !P0 ;  /* 0x0000000405007c0c */ /* 0x000fe2000c706670 */
[----:B------:R-:W3:Y:S01]  /*59b0*/  LDS R29, [R0+0x30] ;  /* 0x00003000001d7984 */ /* 0x000ee20000000800 */
[----:B----4-:R-:W-:-:S03]  /*59c0*/  ISETP.GE.AND P1, PT, R39, UR6, PT ;  /* 0x0000000627007c0c */ /* 0x010fc6000bf26270 */
[----:B------:R-:W-:Y:S01]  /*59d0*/  @P5 LOP3.LUT R36, R36, 0x2, RZ, 0xfc, !PT ;  /* 0x0000000224245812 */ /* 0x000fe200078efcff */
[----:B------:R-:W4:Y:S01]  /*59e0*/  LDS R28, [R0+0x34] ;  /* 0x00003400001c7984 */ /* 0x000f220000000800 */
[----:B------:R-:W-:Y:S02]  /*59f0*/  SEL R26, RZ, 0x1, !P0 ;  /* 0x00000001ff1a7807 */ /* 0x000fe40004000000 */
[----:B------:R-:W-:Y:S01]  /*5a00*/  ISETP.GE.OR P2, PT, R2, UR4, !P1 ;  /* 0x0000000402007c0c */ /* 0x000fe2000cf46670 */
[----:B------:R4:W4:Y:S01]  /*5a10*/  LDS R27, [R0+0x38] ;  /* 0x00003800001b7984 */ /* 0x0009220000000800 */
[----:B------:R-:W-:Y:S01]  /*5a20*/  LOP3.LUT R36, R36, 0xfffffffb, RZ, 0xc0, !PT ;  /* 0xfffffffb24247812 */ /* 0x000fe200078ec0ff */
[----:B------:R-:W-:Y:S01]  /*5a30*/  VIADD R2, R5, 0x4 ;  /* 0x0000000405027836 */ /* 0x000fe20000000000 */
[----:B------:R-:W-:Y:S01]  /*5a40*/  BAR.SYNC.DEFER_BLOCKING 0x0 ;  /* 0x0000000000007b1d */ /* 0x000fe20000010000 */
[----:B------:R-:W-:Y:S01]  /*5a50*/  VIADD R52, R26, 0x1 ;  /* 0x000000011a347836 */ /* 0x000fe20000000000 */
[----:B-----5:R-:W-:Y:S01]  /*5a60*/  ISETP.GE.AND P1, PT, R38, UR6, PT ;  /* 0x0000000626007c0c */ /* 0x020fe2000bf26270 */
[----:B------:R-:W-:Y:S01]  /*5a70*/  @!P5 IMAD.MOV R52, RZ, RZ, R26 ;  /* 0x000000ffff34d224 */ /* 0x000fe200078e021a */
[----:B------:R-:W-:-:S02]  /*5a80*/  @P4 LOP3.LUT R36, R36, 0x4, RZ, 0xfc, !PT ;  /* 0x0000000424244812 */ /* 0x000fc400078efcff */
[----:B------:R-:W-:Y:S01]  /*5a90*/  ISETP.GE.OR P3, PT, R2, UR4, !P1 ;  /* 0x0000000402007c0c */ /* 0x000fe2000cf66670 */
[----:B------:R-:W-:Y:S01]  /*5aa0*/  VIADD R25, R52, 0x1 ;  /* 0x0000000134197836 */ /* 0x000fe20000000000 */
[----:B------:R-:W-:Y:S01]  /*5ab0*/  LOP3.LUT R36, R36, 0xfffffff7, RZ, 0xc0, !PT ;  /* 0xfffffff724247812 */ /* 0x000fe200078ec0ff */
[----:B------:R-:W-:Y:S01]  /*5ac0*/  @!P4 IMAD.MOV R25, RZ, RZ, R52 ;  /* 0x000000ffff19c224 */ /* 0x000fe200078e0234 */
[----:B------:R-:W-:Y:S01]  /*5ad0*/  ISETP.GE.AND P1, PT, R37, UR6, PT ;  /* 0x0000000625007c0c */ /* 0x000fe2000bf26270 */
[----:B------:R-:W-:Y:S01]  /*5ae0*/  VIADD R2, R5, 0x5 ;  /* 0x0000000505027836 */ /* 0x000fe20000000000 */
[----:B------:R-:W-:Y:S01]  /*5af0*/  @P2 LOP3.LUT R36, R36, 0x8, RZ, 0xfc, !PT ;  /* 0x0000000824242812 */ /* 0x000fe200078efcff */
[----:B------:R-:W-:Y:S02]  /*5b00*/  VIADD R24, R25, 0x1 ;  /* 0x0000000119187836 */ /* 0x000fe40000000000 */
[----:B------:R-:W-:Y:S01]  /*5b10*/  @!P2 IMAD.MOV R24, RZ, RZ, R25 ;  /* 0x000000ffff18a224 */ /* 0x000fe200078e0219 */
[----:B------:R-:W-:-:S02]  /*5b20*/  ISETP.GE.OR P2, PT, R2, UR4, !P1 ;  /* 0x0000000402007c0c */ /* 0x000fc4000cf46670 */
[----:B------:R-:W-:Y:S01]  /*5b30*/  LOP3.LUT R36, R36, 0xffffffef, RZ, 0xc0, !PT ;  /* 0xffffffef24247812 */ /* 0x000fe200078ec0ff */
[----:B------:R-:W-:Y:S01]  /*5b40*/  VIADD R2, R5, 0x6 ;  /* 0x0000000605027836 */ /* 0x000fe20000000000 */
[----:B--2---:R-:W-:Y:S01]  /*5b50*/  ISETP.GE.AND P1, PT, R35, UR6, PT ;  /* 0x0000000623007c0c */ /* 0x004fe2000bf26270 */
[----:B------:R-:W-:Y:S01]  /*5b60*/  VIADD R50, R24, 0x1 ;  /* 0x0000000118327836 */ /* 0x000fe20000000000 */
[----:B------:R-:W-:Y:S01]  /*5b70*/  @P3 LOP3.LUT R36, R36, 0x10, RZ, 0xfc, !PT ;  /* 0x0000001024243812 */ /* 0x000fe200078efcff */
[----:B------:R-:W-:Y:S01]  /*5b80*/  @!P3 IMAD.MOV R50, RZ, RZ, R24 ;  /* 0x000000ffff32b224 */ /* 0x000fe200078e0218 */
[----:B------:R-:W-:Y:S02]  /*5b90*/  ISETP.GE.OR P3, PT, R2, UR4, !P1 ;  /* 0x0000000402007c0c */ /* 0x000fe4000cf66670 */
[----:B------:R-:W-:Y:S01]  /*5ba0*/  LOP3.LUT R36, R36, 0xffffffdf, RZ, 0xc0, !PT ;  /* 0xffffffdf24247812 */ /* 0x000fe200078ec0ff */
[----:B------:R-:W-:Y:S01]  /*5bb0*/  VIADD R2, R5, 0x7 ;  /* 0x0000000705027836 */ /* 0x000fe20000000000 */
[----:B------:R-:W-:Y:S01]  /*5bc0*/  ISETP.GE.AND P1, PT, R34, UR6, PT ;  /* 0x0000000622007c0c */ /* 0x000fe2000bf26270 */
[----:B------:R-:W-:Y:S01]  /*5bd0*/  VIADD R48, R50, 0x1 ;  /* 0x0000000132307836 */ /* 0x000fe20000000000 */
[----:B------:R-:W-:Y:S01]  /*5be0*/  @P2 LOP3.LUT R36, R36, 0x20, RZ, 0xfc, !PT ;  /* 0x0000002024242812 */ /* 0x000fe200078efcff */
[----:B------:R-:W-:Y:S01]  /*5bf0*/  @!P2 IMAD.MOV R48, RZ, RZ, R50 ;  /* 0x000000ffff30a224 */ /* 0x000fe200078e0232 */
[----:B------:R-:W-:-:S02]  /*5c00*/  ISETP.GE.OR P2, PT, R2, UR4, !P1 ;  /* 0x0000000402007c0c */ /* 0x000fc4000cf46670 */
[----:B------:R-:W-:Y:S01]  /*5c10*/  LOP3.LUT R36, R36, 0xffffffbf, RZ, 0xc0, !PT ;  /* 0xffffffbf24247812 */ /* 0x000fe200078ec0ff */
[----:B------:R-:W-:Y:S01]  /*5c20*/  VIADD R2, R5, 0x8 ;  /* 0x0000000805027836 */ /* 0x000fe20000000000 */
[----:B------:R-:W-:Y:S01]  /*5c30*/  ISETP.GE.AND P1, PT, R33, UR6, PT ;  /* 0x0000000621007c0c */ /* 0x000fe2000bf26270 */
        /* <DEDUP_REMOVED lines=12> */
[----:B------:R-:W-:-:S03]  /*5d00*/  VIADD R6, R46, 0x1 ;  /* 0x000000012e067836 */ /* 0x000fc60000000000 */
[----:B------:R-:W-:Y:S01]  /*5d10*/  @P3 LOP3.LUT R36, R36, 0x100, RZ, 0xfc, !PT ;  /* 0x0000010024243812 */ /* 0x000fe200078efcff */
[----:B------:R-:W-:Y:S01]  /*5d20*/  VIADD R2, R5, 0xa ;  /* 0x0000000a05027836 */ /* 0x000fe20000000000 */
[----:B0-----:R-:W-:Y:S01]  /*5d30*/  ISETP.GE.AND P1, PT, R31, UR6, PT ;  /* 0x000000061f007c0c */ /* 0x001fe2000bf26270 */
[----:B------:R-:W-:Y:S01]  /*5d40*/  @!P3 IMAD.MOV R6, RZ, RZ, R46 ;  /* 0x000000ffff06b224 */ /* 0x000fe200078e022e */
[----:B------:R-:W-:Y:S02]  /*5d50*/  LOP3.LUT R36, R36, 0xfffffffe, RZ, 0xc0, !PT ;  /* 0xfffffffe24247812 */ /* 0x000fe400078ec0ff */
[----:B------:R-:W-:Y:S01]  /*5d60*/  ISETP.GE.OR P1, PT, R2, UR4, !P1 ;  /* 0x0000000402007c0c */ /* 0x000fe2000cf26670 */
[----:B------:R-:W-:Y:S01]  /*5d70*/  VIADD R44, R6, 0x1 ;  /* 0x00000001062c7836 */ /* 0x000fe20000000000 */
[----:B------:R-:W-:Y:S01]  /*5d80*/  @P2 LOP3.LUT R36, R36, 0x1, RZ, 0xfc, !PT ;  /* 0x0000000124242812 */ /* 0x000fe200078efcff */
[----:B------:R-:W-:Y:S01]  /*5d90*/  @!P2 IMAD.MOV R44, RZ, RZ, R6 ;  /* 0x000000ffff2ca224 */ /* 0x000fe200078e0206 */
[----:B-1----:R-:W-:Y:S01]  /*5da0*/  ISETP.GE.AND P2, PT, R30, UR6, PT ;  /* 0x000000061e007c0c */ /* 0x002fe2000bf46270 */
[----:B------:R-:W-:Y:S01]  /*5db0*/  VIADD R2, R5, 0xb ;  /* 0x0000000b05027836 */ /* 0x000fe20000000000 */
[----:B---3--:R-:W-:-:S04]  /*5dc0*/  ISETP.GE.AND P3, PT, R29, UR6, PT ;  /* 0x000000061d007c0c */ /* 0x008fc8000bf66270 */
[----:B------:R-:W-:Y:S01]  /*5dd0*/  ISETP.GE.OR P2, PT, R2, UR4, !P2 ;  /* 0x0000000402007c0c */ /* 0x000fe2000d746670 */
[C---:B------:R-:W-:Y:S01]  /*5de0*/  VIADD R2, R5.reuse, 0xc ;  /* 0x0000000c05027836 */ /* 0x040fe20000000000 */
[----:B----4-:R-:W-:Y:S01]  /*5df0*/  ISETP.GE.AND P4, PT, R28, UR6, PT ;  /* 0x000000061c007c0c */ /* 0x010fe2000bf86270 */
[----:B------:R-:W-:-:S03]  /*5e00*/  VIADD R0, R5, 0xd ;  /* 0x0000000d05007836 */ /* 0x000fc60000000000 */
[----:B------:R-:W-:Y:S01]  /*5e10*/  ISETP.GE.OR P3, PT, R2, UR4, !P3 ;  /* 0x0000000402007c0c */ /* 0x000fe2000df66670 */
[----:B------:R-:W-:Y:S02]  /*5e20*/  VIADD R4, R44, 0x1 ;  /* 0x000000012c047836 */ /* 0x000fe40000000000 */
[----:B------:R-:W-:Y:S01]  /*5e30*/  @!P1 IMAD.MOV R4, RZ, RZ, R44 ;  /* 0x000000ffff049224 */ /* 0x000fe200078e022c */
[----:B------:R-:W-:Y:S01]  /*5e40*/  ISETP.GE.OR P4, PT, R0, UR4, !P4 ;  /* 0x0000000400007c0c */ /* 0x000fe2000e786670 */
[----:B------:R-:W-:Y:S01]  /*5e50*/  VIADD R5, R5, 0xe ;  /* 0x0000000e05057836 */ /* 0x000fe20000000000 */
[----:B------:R-:W-:Y:S01]  /*5e60*/  ISETP.GE.AND P5, PT, R27, UR6, PT ;  /* 0x000000061b007c0c */ /* 0x000fe2000bfa6270 */
[----:B------:R-:W-:Y:S02]  /*5e70*/  VIADD R42, R4, 0x1 ;  /* 0x00000001042a7836 */ /* 0x000fe40000000000 */
[----:B------:R-:W-:Y:S01]  /*5e80*/  @!P2 IMAD.MOV R42, RZ, RZ, R4 ;  /* 0x000000ffff2aa224 */ /* 0x000fe200078e0204 */
[----:B------:R-:W-:-:S03]  /*5e90*/  ISETP.GE.OR P5, PT, R5, UR4, !P5 ;  /* 0x0000000405007c0c */ /* 0x000fc6000efa6670 */
[----:B------:R-:W-:Y:S02]  /*5ea0*/  VIADD R2, R42, 0x1 ;  /* 0x000000012a027836 */ /* 0x000fe40000000000 */
[----:B------:R-:W-:-:S04]  /*5eb0*/  @!P3 IMAD.MOV R2, RZ, RZ, R42 ;  /* 0x000000ffff02b224 */ /* 0x000fc800078e022a */
[----:B------:R-:W-:Y:S02]  /*5ec0*/  VIADD R0, R2, 0x1 ;  /* 0x0000000102007836 */ /* 0x000fe40000000000 */
[----:B------:R-:W-:-:S04]  /*5ed0*/  @!P4 IMAD.MOV R0, RZ, RZ, R2 ;  /* 0x000000ffff00c224 */ /* 0x000fc800078e0202 */
[----:B------:R-:W-:Y:S02]  /*5ee0*/  VIADD R5, R0, 0x1 ;  /* 0x0000000100057836 */ /* 0x000fe40000000000 */
[----:B------:R-:W-:-:S05]  /*5ef0*/  @!P5 IMAD.MOV R5, RZ, RZ, R0 ;  /* 0x000000ffff05d224 */ /* 0x000fca00078e0200 */
[----:B------:R-:W0:Y:S02]  /*5f00*/  SHFL.UP P6, R10, R5, 0x1, RZ ;  /* 0x04200000050a7989 */ /* 0x000e2400000c00ff */
        /* <DEDUP_REMOVED lines=9> */
[----:B------:R-:W-:-:S13]  /*5fa0*/  ISETP.NE.AND P6, PT, R8, 0x1f, PT ;  /* 0x0000001f0800780c */ /* 0x000fda0003fc5270 */
[----:B------:R-:W-:-:S05]  /*5fb0*/  @!P6 LEA R11, R3, UR5, 0x2 ;  /* 0x00000005030bec11 */ /* 0x000fca000f8e10ff */
[----:B------:R-:W-:Y:S01]  /*5fc0*/  @!P6 STS [R11], R16 ;  /* 0x000000100b00e388 */ /* 0x000fe20000000800 */
[----:B------:R-:W-:Y:S01]  /*5fd0*/  BAR.SYNC.DEFER_BLOCKING 0x0 ;  /* 0x0000000000007b1d */ /* 0x000fe20000010000 */
[----:B------:R-:W-:-:S05]  /*5fe0*/  IMAD.IADD R47, R16, 0x1, -R5 ;  /* 0x00000001102f7824 */ /* 0x000fca00078e0a05 */
[----:B------:R-:W0:Y:S04]  /*5ff0*/  LDS.128 R20, [UR5] ;  /* 0x00000005ff147984 */ /* 0x000e280008000c00 */
[----:B------:R-:W1:Y:S01]  /*6000*/  LDS.128 R16, [UR5+0x10] ;  /* 0x00001005ff107984 */ /* 0x000e620008000c00 */
[----:B------:R-:W-:-:S04]  /*6010*/  ISETP.NE.AND P6, PT, R8, RZ, PT ;  /* 0x000000ff0800720c */ /* 0x000fc80003fc5270 */
[----:B------:R-:W-:Y:S02]  /*6020*/  SEL R47, R47, RZ, P6 ;  /* 0x000000ff2f2f7207 */ /* 0x000fe40003000000 */
[----:B------:R-:W-:Y:S01]  /*6030*/  ISETP.NE.AND P6, PT, R3, 0x2, PT ;  /* 0x000000020300780c */ /* 0x000fe20003fc5270 */
[----:B0-----:R-:W-:-:S04]  /*6040*/  IMAD.IADD R5, R20, 0x1, R21 ;  /* 0x0000000114057824 */ /* 0x001fc800078e0215 */
[----:B------:R-:W-:Y:S01]  /*6050*/  IMAD.IADD R8, R22, 0x1, R5 ;  /* 0x0000000116087824 */ /* 0x000fe200078e0205 */
[----:B------:R-:W-:Y:S02]  /*6060*/  SEL R7, R5, R20, !P6 ;  /* 0x0000001405077207 */ /* 0x000fe40007000000 */
[----:B------:R-:W-:-:S04]  /*6070*/  ISETP.NE.AND P6, PT, R3, 0x3, PT ;  /* 0x000000030300780c */ /* 0x000fc80003fc5270 */
[----:B------:R-:W-:Y:S01]  /*6080*/  SEL R7, R8, R7, !P6 ;  /* 0x0000000708077207 */ /* 0x000fe20007000000 */
[----:B------:R-:W-:Y:S01]  /*6090*/  IMAD.IADD R8, R23, 0x1, R8 ;  /* 0x0000000117087824 */ /* 0x000fe200078e0208 */
[----:B------:R-:W-:-:S04]  /*60a0*/  ISETP.NE.AND P6, PT, R3, 0x4, PT ;  /* 0x000000040300780c */ /* 0x000fc80003fc5270 */
[C---:B------:R-:W-:Y:S01]  /*60b0*/  SEL R7, R8.reuse, R7, !P6 ;  /* 0x0000000708077207 */ /* 0x040fe20007000000 */
[----:B-1----:R-:W-:Y:S01]  /*60c0*/  IMAD.IADD R8, R8, 0x1, R16 ;  /* 0x0000000108087824 */ /* 0x002fe200078e0210 */
[----:B------:R-:W-:-:S04]  /*60d0*/  ISETP.NE.AND P6, PT, R3, 0x5, PT ;  /* 0x000000050300780c */ /* 0x000fc80003fc5270 */
        /* <DEDUP_REMOVED lines=8> */
[----:B------:R-:W0:Y:S01]  /*6160*/  LDS.128 R8, [UR5+0x20] ;  /* 0x00002005ff087984 */ /* 0x000e220008000c00 */
[----:B------:R-:W-:-:S04]  /*6170*/  ISETP.NE.AND P6, PT, R3, 0x8, PT ;  /* 0x000000080300780c */ /* 0x000fc80003fc5270 */
[----:B------:R-:W-:Y:S02]  /*6180*/  SEL R7, R5, R7, !P6 ;  /* 0x0000000705077207 */ /* 0x000fe40007000000 */
[----:B------:R-:W-:Y:S01]  /*6190*/  ISETP.NE.AND P6, PT, R3, 0x9, PT ;  /* 0x000000090300780c */ /* 0x000fe20003fc5270 */
[----:B0-----:R-:W-:-:S05]  /*61a0*/  IMAD.IADD R14, R5, 0x1, R8 ;  /* 0x00000001050e7824 */ /* 0x001fca00078e0208 */
[----:B------:R-:W-:Y:S01]  /*61b0*/  SEL R7, R14, R7, !P6 ;  /* 0x000000070e077207 */ /* 0x000fe20007000000 */
[----:B------:R-:W-:Y:S01]  /*61c0*/  IMAD.IADD R14, R9, 0x1, R14 ;  /* 0x00000001090e7824 */ /* 0x000fe200078e020e */
[----:B------:R-:W-:-:S04]  /*61d0*/  ISETP.NE.AND P6, PT, R3, 0xa, PT ;  /* 0x0000000a0300780c */ /* 0x000fc80003fc5270 */
[----:B------:R-:W-:Y:S01]  /*61e0*/  SEL R7, R14, R7, !P6 ;  /* 0x000000070e077207 */ /* 0x000fe20007000000 */
[----:B------:R-:W-:Y:S01]  /*61f0*/  IMAD.IADD R14, R10, 0x1, R14 ;  /* 0x000000010a0e7824 */ /* 0x000fe200078e020e */
[----:B------:R-:W-:-:S04]  /*6200*/  ISETP.NE.AND P6, PT, R3, 0xb, PT ;  /* 0x0000000b0300780c */ /* 0x000fc80003fc5270 */
[C---:B------:R-:W-:Y:S02]  /*6210*/  SEL R7, R14.reuse, R7, !P6 ;  /* 0x000000070e077207 */ /* 0x040fe40007000000 */
[----:B------:R-:W-:Y:S02]  /*6220*/  IADD3 R14, PT, PT, R14, UR4, R11 ;  /* 0x000000040e0e7c10 */ /* 0x000fe4000fffe00b */
[----:B------:R-:W-:-:S03]  /*6230*/  ISETP.GE.U32.AND P6, PT, R49, 0x20, PT ;  /* 0x000000203100780c */ /* 0x000fc60003fc6070 */
[----:B------:R-:W-:Y:S01]  /*6240*/  VIADD R14, R14, 0xffffe980 ;  /* 0xffffe9800e0e7836 */ /* 0x000fe20000000000 */
[----:B------:R-:W-:-:S04]  /*6250*/  SEL R7, R7, RZ, P6 ;  /* 0x000000ff07077207 */ /* 0x000fc80003000000 */
[----:B------:R-:W-:Y:S01]  /*6260*/  ISETP.GT.AND P6, PT, R14, 0x180, PT ;  /* 0x000001800e00780c */ /* 0x000fe20003fc4270 */
[----:B------:R-:W-:Y:S01]  /*6270*/  IMAD.IADD R47, R7, 0x1, R47 ;  /* 0x00000001072f7824 */ /* 0x000fe200078e022f */
[----:B------:R-:W-:Y:S03]  /*6280*/  BSSY.RECONVERGENT B0, `(.L_x_114) ;  /* 0x0000191000007945 */ /* 0x000fe60003800200 */
        /* <DEDUP_REMOVED lines=13> */
[----:B------:R-:W-:Y:S01]  /*6360*/  IMAD.IADD R0, R0, 0x1, R47 ;  /* 0x0000000100007824 */ /* 0x000fe200078e022f */
[----:B------:R-:W-:Y:S06]  /*6370*/  @P6 BRA `(.L_x_115) ;  /* 0x0000000c00a46947 */ /* 0x000fec0003800000 */
[----:B------:R-:W-:Y:S01]  /*6380*/  ISETP.LT.AND P0, PT, R47, R14, P0 ;  /* 0x0000000e2f00720c */ /* 0x000fe20000701270 */
[----:B------:R-:W-:-:S12]  /*6390*/  BSSY.RECONVERGENT B2, `(.L_x_116) ;  /* 0x000000d000027945 */ /* 0x000fd80003800200 */
[----:B------:R-:W-:Y:S05]  /*63a0*/  @!P0 BRA `(.L_x_117) ;  /* 0x00000000002c8947 */ /* 0x000fea0003800000 */
[----:B------:R-:W-:Y:S01]  /*63b0*/  UISETP.NE.AND UP0, UPT, UR11, URZ, UPT ;  /* 0x000000ff0b00728c */ /* 0x000fe2000bf05270 */
[----:B------:R-:W-:-:S08]  /*63c0*/  CS2R R8, SRZ ;  /* 0x0000000000087805 */ /* 0x000fd0000001ff00 */
[----:B------:R-:W-:Y:S05]  /*63d0*/  BRA.U UP0, `(.L_x_118) ;  /* 0x0000000100087547 */ /* 0x000fea000b800000 */
[----:B------:R-:W0:Y:S02]  /*63e0*/  LDC.64 R8, c[0x0][0x3d0] ;  /* 0x0000f400ff087b82 */ /* 0x000e240000000a00 */
[----:B0-----:R-:W5:Y:S02]  /*63f0*/  LDG.E.64 R8, desc[UR8][R8.64] ;  /* 0x0000000808087981 */ /* 0x001f64000c1e1b00 */
.L_x_118:
[----:B------:R-:W0:Y:S01]  /*6400*/  LDCU.64 UR12, c[0x0][0x390] ;  /* 0x00007200ff0c77ac */ /* 0x000e220008000a00 */
[----:B-----5:R-:W-:-:S04]  /*6410*/  IADD3 R10, P0, PT, R47, R8, RZ ;  /* 0x000000082f0a7210 */ /* 0x020fc80007f1e0ff */
[----:B------:R-:W-:Y:S02]  /*6420*/  LEA.HI.X.SX32 R9, R47, R9, 0x1, P0 ;  /* 0x000000092f097211 */ /* 0x000fe400000f0eff */
[----:B0-----:R-:W-:-:S04]  /*6430*/  LEA R8, P0, R10, UR12, 0x2 ;  /* 0x0000000c0a087c11 */ /* 0x001fc8000f8010ff */
[----:B------:R-:W-:-:S05]  /*6440*/  LEA.HI.X R9, R10, UR13, R9, 0x2, P0 ;  /* 0x0000000d0a097c11 */ /* 0x000fca00080f1409 */
[----:B------:R0:W-:Y:S04]  /*6450*/  STG.E desc[UR8][R8.64], R45 ;  /* 0x0000002d08007986 */ /* 0x0001e8000c101908 */
.L_x_117:
[----:B------:R-:W-:Y:S05]  /*6460*/  BSYNC.RECONVERGENT B2 ;  /* 0x0000000000027941 */ /* 0x000fea0003800200 */
.L_x_116:
[----:B------:R-:W-:Y:S01]  /*6470*/  LOP3.LUT P0, RZ, R36, 0x2, RZ, 0xc0, !PT ;  /* 0x0000000224ff7812 */ /* 0x000fe2000780c0ff */
[----:B------:R-:W-:Y:S03]  /*6480*/  BSSY.RECONVERGENT B2, `(.L_x_119) ;  /* 0x000000e000027945 */ /* 0x000fe60003800200 */
[----:B------:R-:W-:-:S13]  /*6490*/  ISETP.GE.OR P0, PT, R43, R14, !P0 ;  /* 0x0000000e2b00720c */ /* 0x000fda0004706670 */
[----:B------:R-:W-:Y:S05]  /*64a0*/  @P0 BRA `(.L_x_120) ;  /* 0x00000000002c0947 */ /* 0x000fea0003800000 */
[----:B------:R-:W-:Y:S01]  /*64b0*/  UISETP.NE.AND UP0, UPT, UR11, URZ, UPT ;  /* 0x000000ff0b00728c */ /* 0x000fe2000bf05270 */
[----:B0-----:R-:W-:-:S08]  /*64c0*/  CS2R R8, SRZ ;  /* 0x0000000000087805 */ /* 0x001fd0000001ff00 */
[----:B------:R-:W-:Y:S05]  /*64d0*/  BRA.U UP0, `(.L_x_121) ;  /* 0x0000000100087547 */ /* 0x000fea000b800000 */
[----:B------:R-:W0:Y:S02]  /*64e0*/  LDC.64 R8, c[0x0][0x3d0] ;  /* 0x0000f400ff087b82 */ /* 0x000e240000000a00 */
[----:B0-----:R-:W5:Y:S02]  /*64f0*/  LDG.E.64 R8, desc[UR8][R8.64] ;  /* 0x0000000808087981 */ /* 0x001f64000c1e1b00 */
.L_x_121:
[----:B------:R-:W0:Y:S01]  /*6500*/  LDCU.64 UR12, c[0x0][0x390] ;  /* 0x00007200ff0c77ac */ /* 0x000e220008000a00 */
[----:B-----5:R-:W-:-:S04]  /*6510*/  IADD3 R10, P0, PT, R43, R8, RZ ;  /* 0x000000082b0a7210 */ /* 0x020fc80007f1e0ff */
[----:B------:R-:W-:Y:S02]  /*6520*/  LEA.HI.X.SX32 R9, R43, R9, 0x1, P0 ;  /* 0x000000092b097211 */ /* 0x000fe400000f0eff */
[----:B0-----:R-:W-:-:S04]  /*6530*/  LEA R8, P0, R10, UR12, 0x2 ;  /* 0x0000000c0a087c11 */ /* 0x001fc8000f8010ff */
[----:B------:R-:W-:-:S05]  /*6540*/  LEA.HI.X R9, R10, UR13, R9, 0x2, P0 ;  /* 0x0000000d0a097c11 */ /* 0x000fca00080f1409 */
[----:B------:R1:W-:Y:S04]  /*6550*/  STG.E desc[UR8][R8.64], R41 ;  /* 0x0000002908007986 */ /* 0x0003e8000c101908 */
.L_x_120:
[----:B------:R-:W-:Y:S05]  /*6560*/  BSYNC.RECONVERGENT B2 ;  /* 0x0000000000027941 */ /* 0x000fea0003800200 */
.L_x_119:
[----:B------:R-:W-:Y:S01]  /*6570*/  LOP3.LUT P0, RZ, R36, 0x4, RZ, 0xc0, !PT ;  /* 0x0000000424ff7812 */ /* 0x000fe2000780c0ff */
[----:B------:R-:W-:Y:S03]  /*6580*/  BSSY.RECONVERGENT B2, `(.L_x_122) ;  /* 0x000000e000027945 */ /* 0x000fe60003800200 */
[----:B------:R-:W-:-:S13]  /*6590*/  ISETP.GE.OR P0, PT, R26, R14, !P0 ;  /* 0x0000000e1a00720c */ /* 0x000fda0004706670 */
[----:B------:R-:W-:Y:S05]  /*65a0*/  @P0 BRA `(.L_x_123) ;  /* 0x00000000002c0947 */ /* 0x000fea0003800000 */
[----:B------:R-:W-:Y:S01]  /*65b0*/  UISETP.NE.AND UP0, UPT, UR11, URZ, UPT ;  /* 0x000000ff0b00728c */ /* 0x000fe2000bf05270 */
[----:B01----:R-:W-:-:S08]  /*65c0*/  CS2R R8, SRZ ;  /* 0x0000000000087805 */ /* 0x003fd0000001ff00 */
[----:B------:R-:W-:Y:S05]  /*65d0*/  BRA.U UP0, `(.L_x_124) ;  /* 0x0000000100087547 */ /* 0x000fea000b800000 */
[----:B------:R-:W0:Y:S02]  /*65e0*/  LDC.64 R8, c[0x0][0x3d0] ;  /* 0x0000f400ff087b82 */ /* 0x000e240000000a00 */
[----:B0-----:R-:W5:Y:S02]  /*65f0*/  LDG.E.64 R8, desc[UR8][R8.64] ;  /* 0x0000000808087981 */ /* 0x001f64000c1e1b00 */
.L_x_124:
[----:B------:R-:W0:Y:S01]  /*6600*/  LDCU.64 UR12, c[0x0][0x390] ;  /* 0x00007200ff0c77ac */ /* 0x000e220008000a00 */
[----:B-----5:R-:W-:-:S04]  /*6610*/  IADD3 R10, P0, PT, R26, R8, RZ ;  /* 0x000000081a0a7210 */ /* 0x020fc80007f1e0ff */
[----:B------:R-:W-:Y:S02]  /*6620*/  LEA.HI.X.SX32 R9, R26, R9, 0x1, P0 ;  /* 0x000000091a097211 */ /* 0x000fe400000f0eff */
[----:B0-----:R-:W-:-:S04]  /*6630*/  LEA R8, P0, R10, UR12, 0x2 ;  /* 0x0000000c0a087c11 */ /* 0x001fc8000f8010ff */
[----:B------:R-:W-:-:S05]  /*6640*/  LEA.HI.X R9, R10, UR13, R9, 0x2, P0 ;  /* 0x0000000d0a097c11 */ /* 0x000fca00080f1409 */
[----:B------:R2:W-:Y:S04]  /*6650*/  STG.E desc[UR8][R8.64], R40 ;  /* 0x0000002808007986 */ /* 0x0005e8000c101908 */
.L_x_123:
[----:B------:R-:W-:Y:S05]  /*6660*/  BSYNC.RECONVERGENT B2 ;  /* 0x0000000000027941 */ /* 0x000fea0003800200 */
.L_x_122:
[----:B------:R-:W-:Y:S01]  /*6670*/  LOP3.LUT P0, RZ, R36, 0x8, RZ, 0xc0, !PT ;  /* 0x0000000824ff7812 */ /* 0x000fe2000780c0ff */
[----:B------:R-:W-:Y:S03]  /*6680*/  BSSY.RECONVERGENT B2, `(.L_x_125) ;  /* 0x000000e000027945 */ /* 0x000fe60003800200 */
[----:B------:R-:W-:-:S13]  /*6690*/  ISETP.GE.OR P0, PT, R25, R14, !P0 ;  /* 0x0000000e1900720c */ /* 0x000fda0004706670 */
[----:B------:R-:W-:Y:S05]  /*66a0*/  @P0 BRA `(.L_x_126) ;  /* 0x00000000002c0947 */ /* 0x000fea0003800000 */
[----:B------:R-:W-:Y:S01]  /*66b0*/  UISETP.NE.AND UP0, UPT, UR11, URZ, UPT ;  /* 0x000000ff0b00728c */ /* 0x000fe2000bf05270 */
[----:B012---:R-:W-:-:S08]  /*66c0*/  CS2R R8, SRZ ;  /* 0x0000000000087805 */ /* 0x007fd0000001ff00 */
[----:B------:R-:W-:Y:S05]  /*66d0*/  BRA.U UP0, `(.L_x_127) ;  /* 0x0000000100087547 */ /* 0x000fea000b800000 */
[----:B------:R-:W0:Y:S02]  /*66e0*/  LDC.64 R8, c[0x0][0x3d0] ;  /* 0x0000f400ff087b82 */ /* 0x000e240000000a00 */
[----:B0-----:R-:W5:Y:S02]  /*66f0*/  LDG.E.64 R8, desc[UR8][R8.64] ;  /* 0x0000000808087981 */ /* 0x001f64000c1e1b00 */
.L_x_127:
[----:B------:R-:W0:Y:S01]  /*6700*/  LDCU.64 UR12, c[0x0][0x390] ;  /* 0x00007200ff0c77ac */ /* 0x000e220008000a00 */
[----:B-----5:R-:W-:-:S04]  /*6710*/  IADD3 R10, P0, PT, R25, R8, RZ ;  /* 0x00000008190a7210 */ /* 0x020fc80007f1e0ff */
[----:B------:R-:W-:Y:S02]  /*6720*/  LEA.HI.X.SX32 R9, R25, R9, 0x1, P0 ;  /* 0x0000000919097211 */ /* 0x000fe400000f0eff */
[----:B0-----:R-:W-:-:S04]  /*6730*/  LEA R8, P0, R10, UR12, 0x2 ;  /* 0x0000000c0a087c11 */ /* 0x001fc8000f8010ff */
[----:B------:R-:W-:-:S05]  /*6740*/  LEA.HI.X R9, R10, UR13, R9, 0x2, P0 ;  /* 0x0000000d0a097c11 */ /* 0x000fca00080f1409 */
[----:B------:R3:W-:Y:S04]  /*6750*/  STG.E desc[UR8][R8.64], R39 ;  /* 0x0000002708007986 */ /* 0x0007e8000c101908 */
.L_x_126:
[----:B------:R-:W-:Y:S05]  /*6760*/  BSYNC.RECONVERGENT B2 ;  /* 0x0000000000027941 */ /* 0x000fea0003800200 */
.L_x_125:
[----:B------:R-:W-:Y:S01]  /*6770*/  LOP3.LUT P0, RZ, R36, 0x10, RZ, 0xc0, !PT ;  /* 0x0000001024ff7812 */ /* 0x000fe2000780c0ff */
[----:B------:R-:W-:Y:S03]  /*6780*/  BSSY.RECONVERGENT B2, `(.L_x_128) ;  /* 0x000000e000027945 */ /* 0x000fe60003800200 */
[----:B------:R-:W-:-:S13]  /*6790*/  ISETP.GE.OR P0, PT, R24, R14, !P0 ;  /* 0x0000000e1800720c */ /* 0x000fda0004706670 */
[----:B------:R-:W-:Y:S05]  /*67a0*/  @P0 BRA `(.L_x_129) ;  /* 0x00000000002c0947 */ /* 0x000fea0003800000 */
[----:B------:R-:W-:Y:S01]  /*67b0*/  UISETP.NE.AND UP0, UPT, UR11, URZ, UPT ;  /* 0x000000ff0b00728c */ /* 0x000fe2000bf05270 */
[----:B0123--:R-:W-:-:S08]  /*67c0*/  CS2R R8, SRZ ;  /* 0x0000000000087805 */ /* 0x00ffd0000001ff00 */
[----:B------:R-:W-:Y:S05]  /*67d0*/  BRA.U UP0, `(.L_x_130) ;  /* 0x0000000100087547 */ /* 0x000fea000b800000 */
[----:B------:R-:W0:Y:S02]  /*67e0*/  LDC.64 R8, c[0x0][0x3d0] ;  /* 0x0000f400ff087b82 */ /* 0x000e240000000a00 */
[----:B0-----:R-:W5:Y:S02]  /*67f0*/  LDG.E.64 R8, desc[UR8][R8.64] ;  /* 0x0000000808087981 */ /* 0x001f64000c1e1b00 */
.L_x_130:
[----:B------:R-:W0:Y:S01]  /*6800*/  LDCU.64 UR12, c[0x0][0x390] ;  /* 0x00007200ff0c77ac */ /* 0x000e220008000a00 */
[----:B-----5:R-:W-:-:S04]  /*6810*/  IADD3 R10, P0, PT, R24, R8, RZ ;  /* 0x00000008180a7210 */ /* 0x020fc80007f1e0ff */
[----:B------:R-:W-:Y:S02]  /*6820*/  LEA.HI.X.SX32 R9, R24, R9, 0x1, P0 ;  /* 0x0000000918097211 */ /* 0x000fe400000f0eff */
[----:B0-----:R-:W-:-:S04]  /*6830*/  LEA R8, P0, R10, UR12, 0x2 ;  /* 0x0000000c0a087c11 */ /* 0x001fc8000f8010ff */
[----:B------:R-:W-:-:S05]  /*6840*/  LEA.HI.X R9, R10, UR13, R9, 0x2, P0 ;  /* 0x0000000d0a097c11 */ /* 0x000fca00080f1409 */
[----:B------:R4:W-:Y:S04]  /*6850*/  STG.E desc[UR8][R8.64], R38 ;  /* 0x0000002608007986 */ /* 0x0009e8000c101908 */
.L_x_129:
[----:B------:R-:W-:Y:S05]  /*6860*/  BSYNC.RECONVERGENT B2 ;  /* 0x0000000000027941 */ /* 0x000fea0003800200 */
.L_x_128:
[----:B------:R-:W-:Y:S01]  /*6870*/  LOP3.LUT P0, RZ, R36, 0x20, RZ, 0xc0, !PT ;  /* 0x0000002024ff7812 */ /* 0x000fe2000780c0ff */
[----:B------:R-:W-:Y:S03]  /*6880*/  BSSY.RECONVERGENT B2, `(.L_x_131) ;  /* 0x000000e000027945 */ /* 0x000fe60003800200 */
[----:B------:R-:W-:-:S13]  /*6890*/  ISETP.GE.OR P0, PT, R15, R14, !P0 ;  /* 0x0000000e0f00720c */ /* 0x000fda0004706670 */
[----:B------:R-:W-:Y:S05]  /*68a0*/  @P0 BRA `(.L_x_132) ;  /* 0x00000000002c0947 */ /* 0x000fea0003800000 */
[----:B------:R-:W-:Y:S01]  /*68b0*/  UISETP.NE.AND UP0, UPT, UR11, URZ, UPT ;  /* 0x000000ff0b00728c */ /* 0x000fe2000bf05270 */
[----:B01234-:R-:W-:-:S08]  /*68c0*/  CS2R R8, SRZ ;  /* 0x0000000000087805 */ /* 0x01ffd0000001ff00 */
[----:B------:R-:W-:Y:S05]  /*68d0*/  BRA.U UP0, `(.L_x_133) ;  /* 0x0000000100087547 */ /* 0x000fea000b800000 */
[----:B------:R-:W0:Y:S02]  /*68e0*/  LDC.64 R8, c[0x0][0x3d0] ;  /* 0x0000f400ff087b82 */ /* 0x000e240000000a00 */
[----:B0-----:R-:W5:Y:S02]  /*68f0*/  LDG.E.64 R8, desc[UR8][R8.64] ;  /* 0x0000000808087981 */ /* 0x001f64000c1e1b00 */
.L_x_133:
[----:B------:R-:W0:Y:S01]  /*6900*/  LDCU.64 UR12, c[0x0][0x390] ;  /* 0x00007200ff0c77ac */ /* 0x000e220008000a00 */
[----:B-----5:R-:W-:-:S04]  /*6910*/  IADD3 R10, P0, PT, R15, R8, RZ ;  /* 0x000000080f0a7210 */ /* 0x020fc80007f1e0ff */
[----:B------:R-:W-:Y:S02]  /*6920*/  LEA.HI.X.SX32 R9, R15, R9, 0x1, P0 ;  /* 0x000000090f097211 */ /* 0x000fe400000f0eff */
[----:B0-----:R-:W-:-:S04]  /*6930*/  LEA R8, P0, R10, UR12, 0x2 ;  /* 0x0000000c0a087c11 */ /* 0x001fc8000f8010ff */
[----:B------:R-:W-:-:S05]  /*6940*/  LEA.HI.X R9, R10, UR13, R9, 0x2, P0 ;  /* 0x0000000d0a097c11 */ /* 0x000fca00080f1409 */
[----:B------:R0:W-:Y:S04]  /*6950*/  STG.E desc[UR8][R8.64], R37 ;  /* 0x0000002508007986 */ /* 0x0001e8000c101908 */
.L_x_132:
[----:B------:R-:W-:Y:S05]  /*6960*/  BSYNC.RECONVERGENT B2 ;  /* 0x0000000000027941 */ /* 0x000fea0003800200 */
.L_x_131:
        /* <DEDUP_REMOVED lines=9> */
.L_x_136:
[----:B------:R-:W0:Y:S01]  /*6a00*/  LDCU.64 UR12, c[0x0][0x390] ;  /* 0x00007200ff0c77ac */ /* 0x000e220008000a00 */
[----:B-----5:R-:W-:-:S04]  /*6a10*/  IADD3 R10, P0, PT, R13, R8, RZ ;  /* 0x000000080d0a7210 */ /* 0x020fc80007f1e0ff */
[----:B------:R-:W-:Y:S02]  /*6a20*/  LEA.HI.X.SX32 R9, R13, R9, 0x1, P0 ;  /* 0x000000090d097211 */ /* 0x000fe400000f0eff */
[----:B0-----:R-:W-:-:S04]  /*6a30*/  LEA R8, P0, R10, UR12, 0x2 ;  /* 0x0000000c0a087c11 */ /* 0x001fc8000f8010ff */
[----:B------:R-:W-:-:S05]  /*6a40*/  LEA.HI.X R9, R10, UR13, R9, 0x2, P0 ;  /* 0x0000000d0a097c11 */ /* 0x000fca00080f1409 */
[----:B------:R0:W-:Y:S04]  /*6a50*/  STG.E desc[UR8][R8.64], R35 ;  /* 0x0000002308007986 */ /* 0x0001e8000c101908 */
.L_x_135:
[----:B------:R-:W-:Y:S05]  /*6a60*/  BSYNC.RECONVERGENT B2 ;  /* 0x0000000000027941 */ /* 0x000fea0003800200 */
.L_x_134:
        /* <DEDUP_REMOVED lines=9> */
.L_x_139:
[----:B------:R-:W0:Y:S01]  /*6b00*/  LDCU.64 UR12, c[0x0][0x390] ;  /* 0x00007200ff0c77ac */ /* 0x000e220008000a00 */
[----:B-----5:R-:W-:-:S04]  /*6b10*/  IADD3 R10, P0, PT, R12, R8, RZ ;  /* 0x000000080c0a7210 */ /* 0x020fc80007f1e0ff */
[----:B------:R-:W-:Y:S02]  /*6b20*/  LEA.HI.X.SX32 R9, R12, R9, 0x1, P0 ;  /* 0x000000090c097211 */ /* 0x000fe400000f0eff */
[----:B0-----:R-:W-:-:S04]  /*6b30*/  LEA R8, P0, R10, UR12, 0x2 ;  /* 0x0000000c0a087c11 */ /* 0x001fc8000f8010ff */
[----:B------:R-:W-:-:S05]  /*6b40*/  LEA.HI.X R9, R10, UR13, R9, 0x2, P0 ;  /* 0x0000000d0a097c11 */ /* 0x000fca00080f1409 */
[----:B------:R0:W-:Y:S04]  /*6b50*/  STG.E desc[UR8][R8.64], R34 ;  /* 0x0000002208007986 */ /* 0x0001e8000c101908 */
.L_x_138:
[----:B------:R-:W-:Y:S05]  /*6b60*/  BSYNC.RECONVERGENT B2 ;  /* 0x0000000000027941 */ /* 0x000fea0003800200 */
.L_x_137:
[----:B------:R-:W-:Y:S01]  /*6b70*/  LOP3.LUT P0, RZ, R36, 0x100, RZ, 0xc0, !PT ;  /* 0x0000010024ff7812 */ /* 0x000fe2000780c0ff */
[----:B------:R-:W-:Y:S03]  /*6b80*/  BSSY.RECONVERGENT B2, `(.L_x_140) ;  /* 0x000000e000027945 */ /* 0x000fe60003800200 */
[----:B------:R-:W-:-:S13]  /*6b90*/  ISETP.GE.OR P0, PT, R7, R14, !P0 ;  /* 0x0000000e0700720c */ /* 0x000fda0004706670 */
[----:B------:R-:W-:Y:S05]  /*6ba0*/  @P0 BRA `(.L_x_141) ;  /* 0x00000000002c0947 */ /* 0x000fea0003800000 */
[----:B------:R-:W-:Y:S01]  /*6bb0*/  UISETP.NE.AND UP0, UPT, UR11, URZ, UPT ;  /* 0x000000ff0b00728c */ /* 0x000fe2000bf05270 */
[----:B01234-:R-:W-:Y:S01]  /*6bc0*/  CS2R R8, SRZ ;  /* 0x0000000000087805 */ /* 0x01ffe2000001ff00 */
[----:B------:R-:W0:Y:S07]  /*6bd0*/  LDCU.64 UR12, c[0x0][0x390] ;  /* 0x00007200ff0c77ac */ /* 0x000e2e0008000a00 */
[----:B------:R-:W-:Y:S05]  /*6be0*/  BRA.U UP0, `(.L_x_142) ;  /* 0x0000000100087547 */ /* 0x000fea000b800000 */
[----:B------:R-:W1:Y:S02]  /*6bf0*/  LDC.64 R8, c[0x0][0x3d0] ;  /* 0x0000f400ff087b82 */ /* 0x000e640000000a00 */
[----:B-1----:R-:W5:Y:S02]  /*6c00*/  LDG.E.64 R8, desc[UR8][R8.64] ;  /* 0x0000000808087981 */ /* 0x002f64000c1e1b00 */
.L_x_142:
[----:B-----5:R-:W-:-:S04]  /*6c10*/  IADD3 R10, P0, PT, R7, R8, RZ ;  /* 0x00000008070a7210 */ /* 0x020fc80007f1e0ff */
[----:B------:R-:W-:Y:S02]  /*6c20*/  LEA.HI.X.SX32 R7, R7, R9, 0x1, P0 ;  /* 0x0000000907077211 */ /* 0x000fe400000f0eff */
[----:B0-----:R-:W-:-:S04]  /*6c30*/  LEA R8, P0, R10, UR12, 0x2 ;  /* 0x0000000c0a087c11 */ /* 0x001fc8000f8010ff */
[----:B------:R-:W-:-:S05]  /*6c40*/  LEA.HI.X R9, R10, UR13, R7, 0x2, P0 ;  /* 0x0000000d0a097c11 */ /* 0x000fca00080f1407 */
[----:B------:R0:W-:Y:S04]  /*6c50*/  STG.E desc[UR8][R8.64], R33 ;  /* 0x0000002108007986 */ /* 0x0001e8000c101908 */
.L_x_141:
[----:B------:R-:W-:Y:S05]  /*6c60*/  BSYNC.RECONVERGENT B2 ;  /* 0x0000000000027941 */ /* 0x000fea0003800200 */
.L_x_140:
        /* <DEDUP_REMOVED lines=10> */
.L_x_145:
[----:B-----5:R-:W-:-:S04]  /*6d10*/  IADD3 R7, P0, PT, R6, R8, RZ ;  /* 0x0000000806077210 */ /* 0x020fc80007f1e0ff */
[----:B------:R-:W-:Y:S02]  /*6d20*/  LEA.HI.X.SX32 R8, R6, R9, 0x1, P0 ;  /* 0x0000000906087211 */ /* 0x000fe400000f0eff */
[----:B0-----:R-:W-:-:S04]  /*6d30*/  LEA R6, P0, R7, UR12, 0x2 ;  /* 0x0000000c07067c11 */ /* 0x001fc8000f8010ff */
[----:B------:R-:W-:-:S05]  /*6d40*/  LEA.HI.X R7, R7, UR13, R8, 0x2, P0 ;  /* 0x0000000d07077c11 */ /* 0x000fca00080f1408 */
[----:B------:R0:W-:Y:S04]  /*6d50*/  STG.E desc[UR8][R6.64], R32 ;  /* 0x0000002006007986 */ /* 0x0001e8000c101908 */
.L_x_144:
[----:B------:R-:W-:Y:S05]  /*6d60*/  BSYNC.RECONVERGENT B2 ;  /* 0x0000000000027941 */ /* 0x000fea0003800200 */
.L_x_143:
[----:B------:R-:W-:Y:S01]  /*6d70*/  ISETP.GE.OR P1, PT, R5, R14, !P1 ;  /* 0x0000000e0500720c */ /* 0x000fe20004f26670 */
        /* <DEDUP_REMOVED lines=8> */
.L_x_148:
[----:B-12345:R-:W-:-:S04]  /*6e00*/  IADD3 R8, P0, PT, R5, R6, RZ ;  /* 0x0000000605087210 */ /* 0x03efc80007f1e0ff */
[----:B------:R-:W-:Y:S02]  /*6e10*/  LEA.HI.X.SX32 R5, R5, R7, 0x1, P0 ;  /* 0x0000000705057211 */ /* 0x000fe400000f0eff */
[----:B0-----:R-:W-:-:S04]  /*6e20*/  LEA R6, P0, R8, UR12, 0x2 ;  /* 0x0000000c08067c11 */ /* 0x001fc8000f8010ff */
[----:B------:R-:W-:-:S05]  /*6e30*/  LEA.HI.X R7, R8, UR13, R5, 0x2, P0 ;  /* 0x0000000d08077c11 */ /* 0x000fca00080f1405 */
[----:B------:R0:W-:Y:S04]  /*6e40*/  STG.E desc[UR8][R6.64], R31 ;  /* 0x0000001f06007986 */ /* 0x0001e8000c101908 */
.L_x_147:
[----:B------:R-:W-:Y:S05]  /*6e50*/  BSYNC.RECONVERGENT B2 ;  /* 0x0000000000027941 */ /* 0x000fea0003800200 */
.L_x_146:
        /* <DEDUP_REMOVED lines=9> */
.L_x_151:
[----:B-----5:R-:W-:-:S04]  /*6ef0*/  IADD3 R5, P0, PT, R4, R6, RZ ;  /* 0x0000000604057210 */ /* 0x020fc80007f1e0ff */
[----:B------:R-:W-:Y:S02]  /*6f00*/  LEA.HI.X.SX32 R6, R4, R7, 0x1, P0 ;  /* 0x0000000704067211 */ /* 0x000fe400000f0eff */
[----:B0-----:R-:W-:-:S04]  /*6f10*/  LEA R4, P0, R5, UR12, 0x2 ;  /* 0x0000000c05047c11 */ /* 0x001fc8000f8010ff */
[----:B------:R-:W-:-:S05]  /*6f20*/  LEA.HI.X R5, R5, UR13, R6, 0x2, P0 ;  /* 0x0000000d05057c11 */ /* 0x000fca00080f1406 */
[----:B------:R0:W-:Y:S04]  /*6f30*/  STG.E desc[UR8][R4.64], R30 ;  /* 0x0000001e04007986 */ /* 0x0001e8000c101908 */
.L_x_150:
[----:B------:R-:W-:Y:S05]  /*6f40*/  BSYNC.RECONVERGENT B2 ;  /* 0x0000000000027941 */ /* 0x000fea0003800200 */
.L_x_149:
        /* <DEDUP_REMOVED lines=9> */
.L_x_154:
[----:B-----5:R-:W-:-:S04]  /*6fe0*/  IADD3 R6, P0, PT, R3, R4, RZ ;  /* 0x0000000403067210 */ /* 0x020fc80007f1e0ff */
[----:B------:R-:W-:Y:S02]  /*6ff0*/  LEA.HI.X.SX32 R3, R3, R5, 0x1, P0 ;  /* 0x0000000503037211 */ /* 0x000fe400000f0eff */
[----:B0-----:R-:W-:-:S04]  /*7000*/  LEA R4, P0, R6, UR12, 0x2 ;  /* 0x0000000c06047c11 */ /* 0x001fc8000f8010ff */
[----:B------:R-:W-:-:S05]  /*7010*/  LEA.HI.X R5, R6, UR13, R3, 0x2, P0 ;  /* 0x0000000d06057c11 */ /* 0x000fca00080f1403 */
[----:B------:R0:W-:Y:S04]  /*7020*/  STG.E desc[UR8][R4.64], R29 ;  /* 0x0000001d04007986 */ /* 0x0001e8000c101908 */
.L_x_153:
[----:B------:R-:W-:Y:S05]  /*7030*/  BSYNC.RECONVERGENT B2 ;  /* 0x0000000000027941 */ /* 0x000fea0003800200 */
.L_x_152:
        /* <DEDUP_REMOVED lines=9> */
.L_x_157:
[----:B-----5:R-:W-:-:S04]  /*70d0*/  IADD3 R3, P0, PT, R2, R4, RZ ;  /* 0x0000000402037210 */ /* 0x020fc80007f1e0ff */
[----:B------:R-:W-:Y:S02]  /*70e0*/  LEA.HI.X.SX32 R4, R2, R5, 0x1, P0 ;  /* 0x0000000502047211 */ /* 0x000fe400000f0eff */
[----:B0-----:R-:W-:-:S04]  /*70f0*/  LEA R2, P0, R3, UR12, 0x2 ;  /* 0x0000000c03027c11 */ /* 0x001fc8000f8010ff */
[----:B------:R-:W-:-:S05]  /*7100*/  LEA.HI.X R3, R3, UR13, R4, 0x2, P0 ;  /* 0x0000000d03037c11 */ /* 0x000fca00080f1404 */
[----:B------:R0:W-:Y:S04]  /*7110*/  STG.E desc[UR8][R2.64], R28 ;  /* 0x0000001c02007986 */ /* 0x0001e8000c101908 */
.L_x_156:
[----:B------:R-:W-:Y:S05]  /*7120*/  BSYNC.RECONVERGENT B2 ;  /* 0x0000000000027941 */ /* 0x000fea0003800200 */
.L_x_155:
[----:B------:R-:W-:-:S13]  /*7130*/  ISETP.GE.OR P5, PT, R0, R14, !P5 ;  /* 0x0000000e0000720c */ /* 0x000fda0006fa6670 */
[----:B------:R-:W-:Y:S05]  /*7140*/  @P5 BRA `(.L_x_158) ;  /* 0x0000000800905947 */ /* 0x000fea0003800000 */
[----:B------:R-:W-:Y:S01]  /*7150*/  UISETP.NE.AND UP0, UPT, UR11, URZ, UPT ;  /* 0x000000ff0b00728c */ /* 0x000fe2000bf05270 */
[----:B0-----:R-:W-:Y:S01]  /*7160*/  CS2R R2, SRZ ;  /* 0x0000000000027805 */ /* 0x001fe2000001ff00 */
[----:B------:R-:W0:Y:S07]  /*7170*/  LDCU.64 UR12, c[0x0][0x390] ;  /* 0x00007200ff0c77ac */ /* 0x000e2e0008000a00 */
[----:B------:R-:W-:Y:S05]  /*7180*/  BRA.U UP0, `(.L_x_159) ;  /* 0x0000000100087547 */ /* 0x000fea000b800000 */
[----:B------:R-:W1:Y:S02]  /*7190*/  LDC.64 R2, c[0x0][0x3d0] ;  /* 0x0000f400ff027b82 */ /* 0x000e640000000a00 */
[----:B-1----:R-:W5:Y:S02]  /*71a0*/  LDG.E.64 R2, desc[UR8][R2.64] ;  /* 0x0000000802027981 */ /* 0x002f64000c1e1b00 */
.L_x_159:
[----:B-----5:R-:W-:-:S04]  /*71b0*/  IADD3 R4, P0, PT, R0, R2, RZ ;  /* 0x0000000200047210 */ /* 0x020fc80007f1e0ff */
[----:B------:R-:W-:Y:S02]  /*71c0*/  LEA.HI.X.SX32 R3, R0, R3, 0x1, P0 ;  /* 0x0000000300037211 */ /* 0x000fe400000f0eff */
[----:B0-----:R-:W-:-:S04]  /*71d0*/  LEA R2, P0, R4, UR12, 0x2 ;  /* 0x0000000c04027c11 */ /* 0x001fc8000f8010ff */
[----:B------:R-:W-:-:S05]  /*71e0*/  LEA.HI.X R3, R4, UR13, R3, 0x2, P0 ;  /* 0x0000000d04037c11 */ /* 0x000fca00080f1403 */
[----:B------:R0:W-:Y:S01]  /*71f0*/  STG.E desc[UR8][R2.64], R27 ;  /* 0x0000001b02007986 */ /* 0x0001e2000c101908 */
[----:B------:R-:W-:Y:S05]  /*7200*/  BRA `(.L_x_158) ;  /* 0x0000000800607947 */ /* 0x000fea0003800000 */
.L_x_115:
[----:B------:R-:W-:Y:S01]  /*7210*/  BAR.SYNC.DEFER_BLOCKING 0x0 ;  /* 0x0000000000007b1d */ /* 0x000fe20000010000 */
[----:B------:R-:W-:Y:S02]  /*7220*/  P2R R51, PR, RZ, 0x2 ;  /* 0x00000002ff337803 */ /* 0x000fe40000000000 */
[C---:B------:R-:W-:Y:S02]  /*7230*/  LOP3.LUT P1, RZ, R36.reuse, 0x8, RZ, 0xc0, !PT ;  /* 0x0000000824ff7812 */ /* 0x040fe4000782c0ff */
[----:B------:R-:W-:Y:S01]  /*7240*/  @P0 LEA R42, R47, UR5, 0x2 ;  /* 0x000000052f2a0c11 */ /* 0x000fe2000f8e10ff */
[----:B------:R-:W0:Y:S01]  /*7250*/  LDCU.64 UR12, c[0x0][0x390] ;  /* 0x00007200ff0c77ac */ /* 0x000e220008000a00 */
[----:B------:R-:W-:Y:S02]  /*7260*/  P2R R52, PR, RZ, 0x2 ;  /* 0x00000002ff347803 */ /* 0x000fe40000000000 */
[----:B------:R-:W-:Y:S02]  /*7270*/  LOP3.LUT P1, RZ, R36, 0x4, RZ, 0xc0, !PT ;  /* 0x0000000424ff7812 */ /* 0x000fe4000782c0ff */
[----:B------:R-:W-:-:S02]  /*7280*/  P2R R50, PR, RZ, 0x4 ;  /* 0x00000004ff327803 */ /* 0x000fc40000000000 */
[----:B------:R-:W-:Y:S02]  /*7290*/  P2R R53, PR, RZ, 0x2 ;  /* 0x00000002ff357803 */ /* 0x000fe40000000000 */
[C---:B------:R-:W-:Y:S02]  /*72a0*/  LOP3.LUT P1, RZ, R36.reuse, 0x2, RZ, 0xc0, !PT ;  /* 0x0000000224ff7812 */ /* 0x040fe4000782c0ff */
[----:B------:R-:W-:Y:S02]  /*72b0*/  P2R R48, PR, RZ, 0x8 ;  /* 0x00000008ff307803 */ /* 0x000fe40000000000 */
[----:B------:R-:W-:Y:S02]  /*72c0*/  P2R R46, PR, RZ, 0x10 ;  /* 0x00000010ff2e7803 */ /* 0x000fe40000000000 */
[----:B------:R-:W-:Y:S02]  /*72d0*/  P2R R44, PR, RZ, 0x20 ;  /* 0x00000020ff2c7803 */ /* 0x000fe40000000000 */
[C---:B------:R-:W-:Y:S01]  /*72e0*/  LOP3.LUT P2, RZ, R36.reuse, 0x10, RZ, 0xc0, !PT ;  /* 0x0000001024ff7812 */ /* 0x040fe2000784c0ff */
[----:B------:R1:W-:Y:S01]  /*72f0*/  @P0 STS [R42], R45 ;  /* 0x0000002d2a000388 */ /* 0x0003e20000000800 */
[----:B------:R-:W-:-:S02]  /*7300*/  LOP3.LUT P3, RZ, R36, 0x20, RZ, 0xc0, !PT ;  /* 0x0000002024ff7812 */ /* 0x000fc4000786c0ff */
[C---:B------:R-:W-:Y:S02]  /*7310*/  LOP3.LUT P4, RZ, R36.reuse, 0x40, RZ, 0xc0, !PT ;  /* 0x0000004024ff7812 */ /* 0x040fe4000788c0ff */
[C---:B------:R-:W-:Y:S02]  /*7320*/  LOP3.LUT P5, RZ, R36.reuse, 0x80, RZ, 0xc0, !PT ;  /* 0x0000008024ff7812 */ /* 0x040fe400078ac0ff */
[C---:B------:R-:W-:Y:S02]  /*7330*/  LOP3.LUT P6, RZ, R36.reuse, 0x1, RZ, 0xc0, !PT ;  /* 0x0000000124ff7812 */ /* 0x040fe400078cc0ff */
[----:B------:R-:W-:Y:S02]  /*7340*/  LOP3.LUT P0, RZ, R36, 0x100, RZ, 0xc0, !PT ;  /* 0x0000010024ff7812 */ /* 0x000fe4000780c0ff */
[----:B------:R-:W-:-:S05]  /*7350*/  @P1 LEA R36, R43, UR5, 0x2 ;  /* 0x000000052b241c11 */ /* 0x000fca000f8e10ff */
[----:B------:R2:W-:Y:S01]  /*7360*/  @P1 STS [R36], R41 ;  /* 0x0000002924001388 */ /* 0x0005e20000000800 */
[----:B------:R-:W-:Y:S02]  /*7370*/  ISETP.NE.AND P1, PT, R53, RZ, PT ;  /* 0x000000ff3500720c */ /* 0x000fe40003f25270 */
[----:B-1----:R-:W-:Y:S02]  /*7380*/  @P4 LEA R42, R13, UR5, 0x2 ;  /* 0x000000050d2a4c11 */ /* 0x002fe4000f8e10ff */
[----:B------:R-:W-:Y:S02]  /*7390*/  @P5 LEA R13, R12, UR5, 0x2 ;  /* 0x000000050c0d5c11 */ /* 0x000fe4000f8e10ff */
[----:B------:R-:W-:Y:S02]  /*73a0*/  @P0 LEA R12, R7, UR5, 0x2 ;  /* 0x00000005070c0c11 */ /* 0x000fe4000f8e10ff */
[----:B------:R-:W-:-:S05]  /*73b0*/  @P6 LEA R7, R6, UR5, 0x2 ;  /* 0x0000000506076c11 */ /* 0x000fca000f8e10ff */
[----:B------:R-:W-:-:S05]  /*73c0*/  @P1 LEA R43, R26, UR5, 0x2 ;  /* 0x000000051a2b1c11 */ /* 0x000fca000f8e10ff */
[----:B------:R2:W-:Y:S01]  /*73d0*/  @P1 STS [R43], R40 ;  /* 0x000000282b001388 */ /* 0x0005e20000000800 */
[----:B------:R-:W-:-:S13]  /*73e0*/  ISETP.NE.AND P1, PT, R52, RZ, PT ;  /* 0x000000ff3400720c */ /* 0x000fda0003f25270 */
[----:B------:R-:W-:Y:S02]  /*73f0*/  @P1 LEA R26, R25, UR5, 0x2 ;  /* 0x00000005191a1c11 */ /* 0x000fe4000f8e10ff */
[----:B------:R-:W-:Y:S02]  /*7400*/  @P2 LEA R25, R24, UR5, 0x2 ;  /* 0x0000000518192c11 */ /* 0x000fe4000f8e10ff */
[----:B------:R-:W-:Y:S01]  /*7410*/  @P3 LEA R24, R15, UR5, 0x2 ;  /* 0x000000050f183c11 */ /* 0x000fe2000f8e10ff */
[----:B------:R2:W-:Y:S01]  /*7420*/  @P1 STS [R26], R39 ;  /* 0x000000271a001388 */ /* 0x0005e20000000800 */
[----:B------:R-:W-:-:S03]  /*7430*/  ISETP.NE.AND P1, PT, R51, RZ, PT ;  /* 0x000000ff3300720c */ /* 0x000fc60003f25270 */
[----:B------:R2:W-:Y:S01]  /*7440*/  @P2 STS [R25], R38 ;  /* 0x0000002619002388 */ /* 0x0005e20000000800 */
[----:B------:R-:W-:-:S03]  /*7450*/  ISETP.NE.AND P2, PT, R50, RZ, PT ;  /* 0x000000ff3200720c */ /* 0x000fc60003f45270 */
[----:B------:R2:W-:Y:S01]  /*7460*/  @P3 STS [R24], R37 ;  /* 0x0000002518003388 */ /* 0x0005e20000000800 */
[----:B------:R-:W-:-:S03]  /*7470*/  ISETP.NE.AND P3, PT, R48, RZ, PT ;  /* 0x000000ff3000720c */ /* 0x000fc60003f65270 */
[----:B------:R2:W-:Y:S01]  /*7480*/  @P4 STS [R42], R35 ;  /* 0x000000232a004388 */ /* 0x0005e20000000800 */
[----:B------:R-:W-:Y:S02]  /*7490*/  ISETP.NE.AND P4, PT, R46, RZ, PT ;  /* 0x000000ff2e00720c */ /* 0x000fe40003f85270 */
[----:B------:R-:W-:Y:S01]  /*74a0*/  @P1 LEA R6, R5, UR5, 0x2 ;  /* 0x0000000505061c11 */ /* 0x000fe2000f8e10ff */
[----:B------:R2:W-:Y:S01]  /*74b0*/  @P5 STS [R13], R34 ;  /* 0x000000220d005388 */ /* 0x0005e20000000800 */
[----:B------:R-:W-:Y:S02]  /*74c0*/  ISETP.NE.AND P5, PT, R44, RZ, PT ;  /* 0x000000ff2c00720c */ /* 0x000fe40003fa5270 */
[----:B------:R-:W-:Y:S01]  /*74d0*/  @P2 LEA R5, R4, UR5, 0x2 ;  /* 0x0000000504052c11 */ /* 0x000fe2000f8e10ff */
[----:B------:R2:W-:Y:S01]  /*74e0*/  @P0 STS [R12], R33 ;  /* 0x000000210c000388 */ /* 0x0005e20000000800 */
[----:B------:R-:W-:Y:S02]  /*74f0*/  ISETP.GE.U32.AND P0, PT, R49, R14, PT ;  /* 0x0000000e3100720c */ /* 0x000fe40003f06070 */
[----:B------:R-:W-:Y:S01]  /*7500*/  @P3 LEA R4, R3, UR5, 0x2 ;  /* 0x0000000503043c11 */ /* 0x000fe2000f8e10ff */
[----:B------:R2:W-:Y:S02]  /*7510*/  @P6 STS [R7], R32 ;  /* 0x0000002007006388 */ /* 0x0005e40000000800 */
[----:B------:R-:W-:-:S02]  /*7520*/  @P4 LEA R3, R2, UR5, 0x2 ;  /* 0x0000000502034c11 */ /* 0x000fc4000f8e10ff */
[----:B------:R2:W-:Y:S02]  /*7530*/  @P1 STS [R6], R31 ;  /* 0x0000001f06001388 */ /* 0x0005e40000000800 */
[----:B------:R-:W-:Y:S02]  /*7540*/  @P5 LEA R0, R0, UR5, 0x2 ;  /* 0x0000000500005c11 */ /* 0x000fe4000f8e10ff */
[----:B------:R2:W-:Y:S04]  /*7550*/  @P2 STS [R5], R30 ;  /* 0x0000001e05002388 */ /* 0x0005e80000000800 */
[----:B------:R2:W-:Y:S04]  /*7560*/  @P3 STS [R4], R29 ;  /* 0x0000001d04003388 */ /* 0x0005e80000000800 */
[----:B------:R2:W-:Y:S04]  /*7570*/  @P4 STS [R3], R28 ;  /* 0x0000001c03004388 */ /* 0x0005e80000000800 */
[----:B------:R2:W-:Y:S01]  /*7580*/  @P5 STS [R0], R27 ;  /* 0x0000001b00005388 */ /* 0x0005e20000000800 */
[----:B------:R-:W-:Y:S06]  /*7590*/  BAR.SYNC.DEFER_BLOCKING 0x0 ;  /* 0x0000000000007b1d */ /* 0x000fec0000010000 */
[----:B0-----:R-:W-:Y:S05]  /*75a0*/  @P0 BRA `(.L_x_158) ;  /* 0x0000000400780947 */ /* 0x001fea0003800000 */
[----:B------:R-:W-:Y:S01]  /*75b0*/  IADD3 R21, PT, PT, R23, R21, R22 ;  /* 0x0000001517157210 */ /* 0x000fe20007ffe016 */
[----:B------:R-:W-:Y:S03]  /*75c0*/  BSSY.RECONVERGENT B2, `(.L_x_160) ;  /* 0x0000023000027945 */ /* 0x000fe60003800200 */
[----:B------:R-:W-:-:S04]  /*75d0*/  IADD3 R21, PT, PT, R17, R21, R16 ;  /* 0x0000001511157210 */ /* 0x000fc80007ffe010 */
[----:B------:R-:W-:-:S04]  /*75e0*/  IADD3 R21, PT, PT, R19, R21, R18 ;  /* 0x0000001513157210 */ /* 0x000fc80007ffe012 */
[----:B------:R-:W-:-:S04]  /*75f0*/  IADD3 R21, PT, PT, R9, R21, R8 ;  /* 0x0000001509157210 */ /* 0x000fc80007ffe008 */
[----:B------:R-:W-:-:S04]  /*7600*/  IADD3 R21, PT, PT, R11, R21, R10 ;  /* 0x000000150b157210 */ /* 0x000fc80007ffe00a */
[----:B------:R-:W-:-:S04]  /*7610*/  IADD3 R20, PT, PT, R21, UR10, R20 ;  /* 0x0000000a15147c10 */ /* 0x000fc8000fffe014 */
[----:B------:R-:W-:-:S05]  /*7620*/  IADD3 R20, PT, PT, R20, -0x1681, -R49 ;  /* 0xffffe97f14147810 */ /* 0x000fca0007ffe831 */
[----:B--2---:R-:W-:-:S05]  /*7630*/  IMAD.HI.U32 R0, R20, -0x55555555, RZ ;  /* 0xaaaaaaab14007827 */ /* 0x004fca00078e00ff */
[----:B------:R-:W-:-:S04]  /*7640*/  SHF.R.U32.HI R0, RZ, 0x8, R0 ;  /* 0x00000008ff007819 */ /* 0x000fc80000011600 */
[----:B------:R-:W-:-:S04]  /*7650*/  LOP3.LUT R2, R0, 0x3, RZ, 0xc0, !PT ;  /* 0x0000000300027812 */ /* 0x000fc800078ec0ff */
[----:B------:R-:W-:-:S13]  /*7660*/  ISETP.NE.AND P0, PT, R2, 0x3, PT ;  /* 0x000000030200780c */ /* 0x000fda0003f05270 */
[----:B------:R-:W-:Y:S05]  /*7670*/  @!P0 BRA `(.L_x_161) ;  /* 0x00000000005c8947 */ /* 0x000fea0003800000 */
[----:B------:R-:W-:Y:S01]  /*7680*/  VIADD R0, R0, 0x1 ;  /* 0x0000000100007836 */ /* 0x000fe20000000000 */
[----:B------:R-:W-:Y:S01]  /*7690*/  BSSY.RECONVERGENT B3, `(.L_x_161) ;  /* 0x0000015000037945 */ /* 0x000fe20003800200 */
[----:B------:R-:W-:Y:S01]  /*76a0*/  LEA R6, R49, UR5, 0x2 ;  /* 0x0000000531067c11 */ /* 0x000fe2000f8e10ff */
[----:B------:R-:W-:Y:S02]  /*76b0*/  IMAD.MOV.U32 R9, RZ, RZ, RZ ;  /* 0x000000ffff097224 */ /* 0x000fe400078e00ff */
[----:B------:R-:W-:-:S05]  /*76c0*/  LOP3.LUT R0, R0, 0x3, RZ, 0xc0, !PT ;  /* 0x0000000300007812 */ /* 0x000fca00078ec0ff */
[----:B------:R-:W-:-:S07]  /*76d0*/  IMAD.MOV R0, RZ, RZ, -R0 ;  /* 0x000000ffff007224 */ /* 0x000fce00078e0a00 */
.L_x_162:
        /* <DEDUP_REMOVED lines=17> */
.L_x_161:
[----:B------:R-:W-:Y:S05]  /*77f0*/  BSYNC.RECONVERGENT B2 ;  /* 0x0000000000027941 */ /* 0x000fea0003800200 */
.L_x_160:
[----:B------:R-:W-:-:S13]  /*7800*/  ISETP.GE.U32.AND P0, PT, R20, 0x480, PT ;  /* 0x000004801400780c */ /* 0x000fda0003f06070 */
[----:B------:R-:W-:Y:S05]  /*7810*/  @!P0 BRA `(.L_x_158) ;  /* 0x0000000000dc8947 */ /* 0x000fea0003800000 */
[----:B------:R-:W1:Y:S01]  /*7820*/  S2UR UR6, SR_CgaCtaId ;  /* 0x00000000000679c3 */ /* 0x000e620000008800 */
[----:B------:R-:W-:Y:S01]  /*7830*/  UMOV UR4, 0x400 ;  /* 0x0000040000047882 */ /* 0x000fe20000000000 */
[----:B------:R-:W-:Y:S02]  /*7840*/  UISETP.NE.AND UP0, UPT, UR11, URZ, UPT ;  /* 0x000000ff0b00728c */ /* 0x000fe4000bf05270 */
[----:B------:R-:W-:Y:S01]  /*7850*/  ISETP.NE.AND P0, PT, RZ, UR11, PT ;  /* 0x0000000bff007c0c */ /* 0x000fe2000bf05270 */
[----:B------:R-:W-:Y:S02]  /*7860*/  IMAD.MOV.U32 R15, RZ, RZ, RZ ;  /* 0x000000ffff0f7224 */ /* 0x000fe400078e00ff */
[----:B------:R-:W-:Y:S01]  /*7870*/  IMAD.MOV.U32 R17, RZ, RZ, RZ ;  /* 0x000000ffff117224 */ /* 0x000fe200078e00ff */
[----:B0-----:R-:W0:Y:S01]  /*7880*/  LDC.64 R2, c[0x0][0x390] ;  /* 0x0000e400ff027b82 */ /* 0x001e220000000a00 */
[----:B------:R-:W-:Y:S01]  /*7890*/  PLOP3.LUT P1, PT, PT, PT, UP0, 0x80, 0x8 ;  /* 0x000000000008781c */ /* 0x000fe20003f2f008 */
[----:B-1----:R-:W-:-:S06]  /*78a0*/  ULEA UR4, UR6, UR4, 0x18 ;  /* 0x0000000406047291 */ /* 0x002fcc000f8ec0ff */
[C---:B------:R-:W-:Y:S01]  /*78b0*/  LEA R0, R49.reuse, UR4, 0x2 ;  /* 0x0000000431007c11 */ /* 0x040fe2000f8e10ff */
[----:B0-----:R-:W-:-:S04]  /*78c0*/  IMAD.WIDE.U32 R2, R49, 0x4, R2 ;  /* 0x0000000431027825 */ /* 0x001fc800078e0002 */
[----:B------:R-:W-:-:S07]  /*78d0*/  VIADD R0, R0, 0xc00 ;  /* 0x00000c0000007836 */ /* 0x000fce0000000000 */
.L_x_163:
[----:B------:R-:W0:Y:S01]  /*78e0*/  @!P1 LDC.64 R8, c[0x0][0x3d0] ;  /* 0x0000f400ff089b82 */ /* 0x000e220000000a00 */
[----:B-1----:R-:W-:Y:S01]  /*78f0*/  CS2R R4, SRZ ;  /* 0x0000000000047805 */ /* 0x002fe2000001ff00 */
[----:B------:R-:W1:Y:S04]  /*7900*/  LDS R19, [R0+-0xc00] ;  /* 0xfff4000000137984 */ /* 0x000e680000000800 */
[----:B------:R-:W2:Y:S04]  /*7910*/  LDS R21, [R0+-0x600] ;  /* 0xfffa000000157984 */ /* 0x000ea80000000800 */
[----:B0-----:R-:W3:Y:S01]  /*7920*/  @!P1 LDG.E.64 R4, desc[UR8][R8.64] ;  /* 0x0000000808049981 */ /* 0x001ee2000c1e1b00 */
[----:B------:R-:W-:-:S13]  /*7930*/  PLOP3.LUT P1, PT, P0, PT, PT, 0x80, 0x8 ;  /* 0x000000000008781c */ /* 0x000fda000072f070 */
        /* <DEDUP_REMOVED lines=37> */
.L_x_158:
[----:B------:R-:W-:Y:S05]  /*7b90*/  BSYNC.RECONVERGENT B0 ;  /* 0x0000000000007941 */ /* 0x000fea0003800200 */
.L_x_114:
[----:B------:R-:W-:Y:S05]  /*7ba0*/  BRA `(.L_x_164) ;  /* 0x0000003400447947 */ /* 0x000fea0003800000 */
.L_x_113:
[----:B------:R-:W0:Y:S01]  /*7bb0*/  S2R R35, SR_TID.X ;  /* 0x0000000000237919 */ /* 0x000e220000002100 */
[----:B------:R-:W1:Y:S01]  /*7bc0*/  LDC.64 R2, c[0x0][0x3c8] ;  /* 0x0000f200ff027b82 */ /* 0x000e620000000a00 */
[----:B------:R-:W2:Y:S01]  /*7bd0*/  LDCU.U8 UR5, c[0x0][0x3b8] ;  /* 0x00007700ff0577ac */ /* 0x000ea20008000000 */
[----:B------:R-:W3:Y:S01]  /*7be0*/  LDCU.64 UR12, c[0x0][0x380] ;  /* 0x00007000ff0c77ac */ /* 0x000ee20008000a00 */
[----:B--2---:R-:W-:Y:S01]  /*7bf0*/  ISETP.NE.AND P1, PT, RZ, UR5, PT ;  /* 0x00000005ff007c0c */ /* 0x004fe2000bf25270 */
[----:B------:R-:W-:-:S03]  /*7c00*/  USHF.R.S32.HI UR5, URZ, 0x1f, UR7 ;  /* 0x0000001fff057899 */ /* 0x000fc60008011407 */
        /* <DEDUP_REMOVED lines=8> */
[C---:B------:R-:W-:Y:S01]  /*7c90*/  VIADD R21, R19.reuse, 0xa0 ;  /* 0x000000a013157836 */ /* 0x040fe20000000000 */
[----:B------:R-:W-:Y:S01]  /*7ca0*/  ISETP.GE.AND P0, PT, R18, UR4, PT ;  /* 0x0000000412007c0c */ /* 0x000fe2000bf06270 */
[C---:B------:R-:W-:Y:S01]  /*7cb0*/  VIADD R22, R19.reuse, 0xc0 ;  /* 0x000000c013167836 */ /* 0x040fe20000000000 */
[C---:B------:R-:W-:Y:S02]  /*7cc0*/  IADD3 R18, P2, P3, R19.reuse, UR7, R2 ;  /* 0x0000000713127c10 */ /* 0x040fe4000fb5e002 */
[----:B------:R-:W-:Y:S01]  /*7cd0*/  ISETP.GE.AND P4, PT, R20, UR4, PT ;  /* 0x0000000414007c0c */ /* 0x000fe2000bf86270 */
[----:B------:R-:W-:Y:S01]  /*7ce0*/  VIADD R20, R19, 0x60 ;  /* 0x0000006013147836 */ /* 0x000fe20000000000 */
[----:B------:R-:W-:-:S02]  /*7cf0*/  IADD3.X R3, PT, PT, RZ, UR5, R3, P2, P3 ;  /* 0x00000005ff037c10 */ /* 0x000fc400097e6403 */
[----:B---3--:R-:W-:Y:S02]  /*7d00*/  LEA R2, P2, R18, UR12, 0x2 ;  /* 0x0000000c12027c11 */ /* 0x008fe4000f8410ff */
[----:B------:R-:W-:Y:S01]  /*7d10*/  ISETP.GE.AND P6, PT, R20, UR4, PT ;  /* 0x0000000414007c0c */ /* 0x000fe2000bfc6270 */
[C---:B------:R-:W-:Y:S01]  /*7d20*/  VIADD R20, R19.reuse, 0x80 ;  /* 0x0000008013147836 */ /* 0x040fe20000000000 */
[----:B------:R-:W-:Y:S01]  /*7d30*/  LEA.HI.X R3, R18, UR13, R3, 0x2, P2 ;  /* 0x0000000d12037c11 */ /* 0x000fe200090f1403 */
[----:B------:R-:W-:Y:S01]  /*7d40*/  VIADD R18, R19, 0xe0 ;  /* 0x000000e013127836 */ /* 0x000fe20000000000 */
[----:B------:R-:W-:Y:S02]  /*7d50*/  ISETP.GE.AND P3, PT, R21, UR4, PT ;  /* 0x0000000415007c0c */ /* 0x000fe4000bf66270 */
[----:B------:R-:W-:Y:S01]  /*7d60*/  ISETP.GE.AND P5, PT, R20, UR4, PT ;  /* 0x0000000414007c0c */ /* 0x000fe2000bfa6270 */
[----:B------:R-:W2:Y:S01]  /*7d70*/  @!P1 LDG.E R0, desc[UR8][R2.64] ;  /* 0x0000000802009981 */ /* 0x000ea2000c1e1900 */
[----:B------:R-:W-:Y:S01]  /*7d80*/  ISETP.GE.AND P1, PT, R18, UR4, PT ;  /* 0x0000000412007c0c */ /* 0x000fe2000bf26270 */
[C---:B------:R-:W-:Y:S01]  /*7d90*/  VIADD R20, R19.reuse, 0x100 ;  /* 0x0000010013147836 */ /* 0x040fe20000000000 */
[----:B------:R-:W-:Y:S01]  /*7da0*/  ISETP.GE.AND P2, PT, R22, UR4, PT ;  /* 0x0000000416007c0c */ /* 0x000fe2000bf46270 */
[----:B------:R-:W-:Y:S01]  /*7db0*/  VIADD R18, R19, 0x120 ;  /* 0x0000012013127836 */ /* 0x000fe20000000000 */
[----:B------:R-:W3:Y:S02]  /*7dc0*/  @!P0 LDG.E R4, desc[UR8][R2.64+0x80] ;  /* 0x0000800802048981 */ /* 0x000ee4000c1e1900 */
[----:B------:R-:W-:-:S02]  /*7dd0*/  ISETP.GE.AND P0, PT, R20, UR4, PT ;  /* 0x0000000414007c0c */ /* 0x000fc4000bf06270 */
[----:B------:R-:W4:Y:S01]  /*7de0*/  @!P4 LDG.E R5, desc[UR8][R2.64+0x100] ;  /* 0x000100080205c981 */ /* 0x000f22000c1e1900 */
[----:B------:R-:W-:Y:S01]  /*7df0*/  ISETP.GE.AND P4, PT, R18, UR4, PT ;  /* 0x0000000412007c0c */ /* 0x000fe2000bf86270 */
[C---:B------:R-:W-:Y:S02]  /*7e00*/  VIADD R20, R19.reuse, 0x140 ;  /* 0x0000014013147836 */ /* 0x040fe40000000000 */
[C---:B------:R-:W-:Y:S01]  /*7e10*/  VIADD R18, R19.reuse, 0x160 ;  /* 0x0000016013127836 */ /* 0x040fe20000000000 */
[----:B------:R-:W5:Y:S02]  /*7e20*/  @!P6 LDG.E R6, desc[UR8][R2.64+0x180] ;  /* 0x000180080206e981 */ /* 0x000f64000c1e1900 */
[----:B------:R-:W-:Y:S02]  /*7e30*/  ISETP.GE.AND P6, PT, R20, UR4, PT ;  /* 0x0000000414007c0c */ /* 0x000fe4000bfc6270 */
[----:B------:R-:W5:Y:S01]  /*7e40*/  @!P5 LDG.E R7, desc[UR8][R2.64+0x200] ;  /* 0x000200080207d981 */ /* 0x000f62000c1e1900 */
[----:B------:R-:W-:Y:S01]  /*7e50*/  ISETP.GE.AND P5, PT, R18, UR4, PT ;  /* 0x0000000412007c0c */ /* 0x000fe2000bfa6270 */
[----:B------:R-:W-:-:S02]  /*7e60*/  VIADD R20, R19, 0x180 ;  /* 0x0000018013147836 */ /* 0x000fc40000000000 */
[C---:B------:R-:W-:Y:S01]  /*7e70*/  VIADD R18, R19.reuse, 0x1a0 ;  /* 0x000001a013127836 */ /* 0x040fe20000000000 */
[----:B------:R-:W5:Y:S01]  /*7e80*/  @!P3 LDG.E R8, desc[UR8][R2.64+0x280] ;  /* 0x000280080208b981 */ /* 0x000f62000c1e1900 */
[----:B------:R-:W-:Y:S01]  /*7e90*/  VIADD R19, R19, 0x1c0 ;  /* 0x000001c013137836 */ /* 0x000fe20000000000 */
[----:B------:R-:W-:Y:S02]  /*7ea0*/  ISETP.GE.AND P3, PT, R20, UR4, PT ;  /* 0x0000000414007c0c */ /* 0x000fe4000bf66270 */
        /* <DEDUP_REMOVED lines=10> */
[----:B------:R-:W5:Y:S01]  /*7f50*/  @!P1 LDG.E R17, desc[UR8][R2.64+0x700] ;  /* 0x0007000802119981 */ /* 0x000f62000c1e1900 */
[----:B------:R-:W0:Y:S01]  /*7f60*/  S2R R37, SR_LANEID ;  /* 0x0000000000257919 */ /* 0x000e220000000000 */
[----:B------:R-:W1:Y:S01]  /*7f70*/  S2UR UR6, SR_CgaCtaId ;  /* 0x00000000000679c3 */ /* 0x000e620000008800 */
[----:B------:R-:W-:Y:S01]  /*7f80*/  SHF.R.U32.HI R28, RZ, 0x5, R35 ;  /* 0x00000005ff1c7819 */ /* 0x000fe20000011623 */
[----:B------:R-:W-:-:S02]  /*7f90*/  UMOV UR5, 0x400 ;  /* 0x0000040000057882 */ /* 0x000fc40000000000 */
[----:B-1----:R-:W-:Y:S01]  /*7fa0*/  ULEA UR5, UR6, UR5, 0x18 ;  /* 0x0000000506057291 */ /* 0x002fe2000f8ec0ff */
[----:B------:R-:W1:Y:S01]  /*7fb0*/  LDCU UR6, c[0x0][0x3a8] ;  /* 0x00007500ff0677ac */ /* 0x000e620008000800 */
[----:B0-----:R-:W-:-:S05]  /*7fc0*/  IMAD R18, R28, 0x1e0, R37 ;  /* 0x000001e01c127824 */ /* 0x001fca00078e0225 */
[----:B------:R-:W-:Y:S02]  /*7fd0*/  LEA R18, R18, UR5, 0x2 ;  /* 0x0000000512127c11 */ /* 0x000fe4000f8e10ff */
[----:B------:R-:W-:Y:S01]  /*7fe0*/  LOP3.LUT R36, R36, 0xfffffffd, RZ, 0xc0, !PT ;  /* 0xfffffffd24247812 */ /* 0x000fe200078ec0ff */
[----:B------:R-:W-:Y:S02]  /*7ff0*/  IMAD.MOV.U32 R34, RZ, RZ, 0x2 ;  /* 0x00000002ff227424 */ /* 0x000fe400078e00ff */
[----:B--2---:R0:W-:Y:S04]  /*8000*/  STS [R18], R0 ;  /* 0x0000000012007388 */ /* 0x0041e80000000800 */
[----:B---3--:R-:W-:Y:S01]  /*8010*/  STS [R18+0x80], R4 ;  /* 0x0000800412007388 */ /* 0x008fe20000000800 */
[----:B0-----:R-:W-:-:S03]  /*8020*/  IMAD R0, R37, 0x38, R18 ;  /* 0x0000003825007824 */ /* 0x001fc600078e0212 */
[----:B----4-:R-:W-:Y:S04]  /*8030*/  STS [R18+0x100], R5 ;  /* 0x0001000512007388 */ /* 0x010fe80000000800 */
[----:B-----5:R-:W-:Y:S04]  /*8040*/  STS [R18+0x180], R6 ;  /* 0x0001800612007388 */ /* 0x020fe80000000800 */
[----:B------:R-:W-:Y:S04]  /*8050*/  STS [R18+0x200], R7 ;  /* 0x0002000712007388 */ /* 0x000fe80000000800 */
[----:B------:R-:W-:Y:S04]  /*8060*/  STS [R18+0x280], R8 ;  /* 0x0002800812007388 */ /* 0x000fe80000000800 */
[----:B------:R-:W-:Y:S04]  /*8070*/  STS [R18+0x300], R9 ;  /* 0x0003000912007388 */ /* 0x000fe80000000800 */
[----:B------:R-:W-:Y:S04]  /*8080*/  STS [R18+0x380], R10 ;  /* 0x0003800a12007388 */ /* 0x000fe80000000800 */
[----:B------:R-:W-:Y:S04]  /*8090*/  STS [R18+0x400], R11 ;  /* 0x0004000b12007388 */ /* 0x000fe80000000800 */
[----:B------:R0:W-:Y:S04]  /*80a0*/  STS [R18+0x480], R12 ;  /* 0x0004800c12007388 */ /* 0x0001e80000000800 */
[----:B------:R-:W-:Y:S04]  /*80b0*/  STS [R18+0x500], R13 ;  /* 0x0005000d12007388 */ /* 0x000fe80000000800 */
[----:B------:R-:W-:Y:S04]  /*80c0*/  STS [R18+0x580], R14 ;  /* 0x0005800e12007388 */ /* 0x000fe80000000800 */
[----:B------:R-:W-:Y:S04]  /*80d0*/  STS [R18+0x600], R15 ;  /* 0x0006000f12007388 */ /* 0x000fe80000000800 */
[----:B------:R-:W-:Y:S04]  /*80e0*/  STS [R18+0x680], R16 ;  /* 0x0006801012007388 */ /* 0x000fe80000000800 */
[----:B------:R-:W-:Y:S01]  /*80f0*/  STS [R18+0x700], R17 ;  /* 0x0007001112007388 */ /* 0x000fe20000000800 */
[----:B------:R-:W-:-:S03]  /*8100*/  NOP ;  /* 0x0000000000007918 */ /* 0x000fc60000000000 */
[----:B------:R-:W1:Y:S04]  /*8110*/  LDS R27, [R0+0x4] ;  /* 0x00000400001b7984 */ /* 0x000e680000000800 */
[----:B------:R-:W2:Y:S04]  /*8120*/  LDS R30, [R0] ;  /* 0x00000000001e7984 */ /* 0x000ea80000000800 */
[----:B------:R-:W3:Y:S04]  /*8130*/  LDS R26, [R0+0x8] ;  /* 0x00000800001a7984 */ /* 0x000ee80000000800 */
[----:B------:R-:W4:Y:S04]  /*8140*/  LDS R25, [R0+0xc] ;  /* 0x00000c0000197984 */ /* 0x000f280000000800 */
[----:B------:R-:W5:Y:S01]  /*8150*/  LDS R24, [R0+0x10] ;  /* 0x0000100000187984 */ /* 0x000f620000000800 */
[----:B0-----:R-:W-:-:S03]  /*8160*/  IMAD R12, R35, 0xf, RZ ;  /* 0x0000000f230c7824 */ /* 0x001fc600078e02ff */
[----:B------:R-:W0:Y:S01]  /*8170*/  LDS R23, [R0+0x14] ;  /* 0x0000140000177984 */ /* 0x000e220000000800 */
[----:B------:R-:W-:-:S03]  /*8180*/  VIADD R2, R12, 0x1 ;  /* 0x000000010c027836 */ /* 0x000fc60000000000 */
[----:B------:R-:W0:Y:S04]  /*8190*/  LDS R22, [R0+0x18] ;  /* 0x0000180000167984 */ /* 0x000e280000000800 */
[----:B------:R-:W0:Y:S04]  /*81a0*/  LDS R21, [R0+0x1c] ;  /* 0x00001c0000157984 */ /* 0x000e280000000800 */
[----:B------:R-:W0:Y:S04]  /*81b0*/  LDS R20, [R0+0x20] ;  /* 0x0000200000147984 */ /* 0x000e280000000800 */
[----:B------:R-:W0:Y:S01]  /*81c0*/  LDS R19, [R0+0x24] ;  /* 0x0000240000137984 */ /* 0x000e220000000800 */
[----:B-1----:R-:W-:-:S03]  /*81d0*/  ISETP.GE.AND P1, PT, R27, UR6, PT ;  /* 0x000000061b007c0c */ /* 0x002fc6000bf26270 */
[----:B------:R-:W1:Y:S01]  /*81e0*/  LDS R17, [R0+0x28] ;  /* 0x0000280000117984 */ /* 0x000e620000000800 */
[----:B--2---:R-:W-:-:S03]  /*81f0*/  ISETP.GE.AND P0, PT, R30, UR6, PT ;  /* 0x000000061e007c0c */ /* 0x004fc6000bf06270 */
[----:B------:R-:W2:Y:S01]  /*8200*/  LDS R16, [R0+0x2c] ;  /* 0x00002c0000107984 */ /* 0x000ea20000000800 */
[----:B------:R-:W-:Y:S01]  /*8210*/  ISETP.GE.OR P6, PT, R2, UR4, !P1 ;  /* 0x0000000402007c0c */ /* 0x000fe2000cfc6670 */
[C---:B------:R-:W-:Y:S01]  /*8220*/  VIADD R2, R12.reuse, 0x2 ;  /* 0x000000020c027836 */ /* 0x040fe20000000000 */
[----:B------:R-:W-:Y:S01]  /*8230*/  ISETP.GE.OR P0, PT, R12, UR4, !P0 ;  /* 0x000000040c007c0c */ /* 0x000fe2000c706670 */
[----:B------:R-:W2:Y:S01]  /*8240*/  LDS R9, [R0+0x30] ;  /* 0x0000300000097984 */ /* 0x000ea20000000800 */
[----:B---3--:R-:W-:Y:S01]  /*8250*/  ISETP.GE.AND P1, PT, R26, UR6, PT ;  /* 0x000000061a007c0c */ /* 0x008fe2000bf26270 */
[----:B------:R-:W-:Y:S02]  /*8260*/  VIADD R3, R12, 0x3 ;  /* 0x000000030c037836 */ /* 0x000fe40000000000 */
[----:B------:R-:W3:Y:S01]  /*8270*/  LDS R7, [R0+0x34] ;  /* 0x0000340000077984 */ /* 0x000ee20000000800 */
[----:B------:R-:W-:Y:S02]  /*8280*/  ISETP.GE.OR P4, PT, R2, UR4, !P1 ;  /* 0x0000000402007c0c */ /* 0x000fe4000cf86670 */
[----:B----4-:R-:W-:Y:S01]  /*8290*/  ISETP.GE.AND P1, PT, R25, UR6, PT ;  /* 0x0000000619007c0c */ /* 0x010fe2000bf26270 */
[----:B------:R4:W4:Y:S01]  /*82a0*/  LDS R6, [R0+0x38] ;  /* 0x0000380000067984 */ /* 0x0009220000000800 */
[----:B------:R-:W-:-:S02]  /*82b0*/  SEL R2, RZ, 0x1, !P0 ;  /* 0x00000001ff027807 */ /* 0x000fc40004000000 */
[----:B------:R-:W-:Y:S01]  /*82c0*/  @P6 LOP3.LUT R36, R36, 0x2, RZ, 0xfc, !PT ;  /* 0x0000000224246812 */ /* 0x000fe200078efcff */
[----:B------:R-:W-:Y:S01]  /*82d0*/  @!P0 IMAD.MOV R34, RZ, RZ, 0x1 ;  /* 0x00000001ff228424 */ /* 0x000fe200078e02ff */
[----:B------:R-:W-:Y:S01]  /*82e0*/  BAR.SYNC.DEFER_BLOCKING 0x0 ;  /* 0x0000000000007b1d */ /* 0x000fe20000010000 */
[----:B------:R-:W-:Y:S01]  /*82f0*/  ISETP.GE.OR P2, PT, R3, UR4, !P1 ;  /* 0x0000000403007c0c */ /* 0x000fe2000cf46670 */
[----:B------:R-:W-:Y:S01]  /*8300*/  @!P6 IMAD.MOV R34, RZ, RZ, R2 ;  /* 0x000000ffff22e224 */ /* 0x000fe200078e0202 */
[----:B------:R-:W-:Y:S01]  /*8310*/  LOP3.LUT R36, R36, 0xfffffffb, RZ, 0xc0, !PT ;  /* 0xfffffffb24247812 */ /* 0x000fe200078ec0ff */
[----:B------:R-:W-:Y:S01]  /*8320*/  VIADD R2, R12, 0x4 ;  /* 0x000000040c027836 */ /* 0x000fe20000000000 */
[----:B-----5:R-:W-:Y:S02]  /*8330*/  ISETP.GE.AND P1, PT, R24, UR6, PT ;  /* 0x0000000618007c0c */ /* 0x020fe4000bf26270 */
[----:B------:R-:W-:Y:S01]  /*8340*/  @P4 LOP3.LUT R36, R36, 0x4, RZ, 0xfc, !PT ;  /* 0x0000000424244812 */ /* 0x000fe200078efcff */
[----:B------:R-:W-:Y:S01]  /*8350*/  VIADD R33, R34, 0x1 ;  /* 0x0000000122217836 */ /* 0x000fe20000000000 */
[----:B------:R-:W-:Y:S01]  /*8360*/  ISETP.GE.OR P3, PT, R2, UR4, !P1 ;  /* 0x0000000402007c0c */ /* 0x000fe2000cf66670 */
[----:B------:R-:W-:Y:S01]  /*8370*/  @!P4 IMAD.MOV R33, RZ, RZ, R34 ;  /* 0x000000ffff21c224 */ /* 0x000fe200078e0222 */
[----:B------:R-:W-:Y:S01]  /*8380*/  LOP3.LUT R36, R36, 0xfffffff7, RZ, 0xc0, !PT ;  /* 0xfffffff724247812 */ /* 0x000fe200078ec0ff */
[----:B------:R-:W-:Y:S01]  /*8390*/  VIADD R2, R12, 0x5 ;  /* 0x000000050c027836 */ /* 0x000fe20000000000 */
[----:B0-----:R-:W-:Y:S01]  /*83a0*/  ISETP.GE.AND P1, PT, R23, UR6, PT ;  /* 0x0000000617007c0c */ /* 0x001fe2000bf26270 */
        /* <DEDUP_REMOVED lines=36> */
[----:B-1----:R-:W-:Y:S01]  /*85f0*/  ISETP.GE.AND P1, PT, R17, UR6, PT ;  /* 0x0000000611007c0c */ /* 0x002fe2000bf26270 */
[----:B------:R-:W-:Y:S01]  /*8600*/  @!P3 IMAD.MOV R8, RZ, RZ, R10 ;  /* 0x000000ffff08b224 */ /* 0x000fe200078e020a */
[----:B------:R-:W-:Y:S02]  /*8610*/  LOP3.LUT R36, R36, 0xfffffffe, RZ, 0xc0, !PT ;  /* 0xfffffffe24247812 */ /* 0x000fe400078ec0ff */
[----:B------:R-:W-:Y:S01]  /*8620*/  ISETP.GE.OR P1, PT, R2, UR4, !P1 ;  /* 0x0000000402007c0c */ /* 0x000fe2000cf26670 */
[----:B------:R-:W-:Y:S01]  /*8630*/  VIADD R5, R8, 0x1 ;  /* 0x0000000108057836 */ /* 0x000fe20000000000 */
[----:B------:R-:W-:Y:S01]  /*8640*/  @P2 LOP3.LUT R36, R36, 0x1, RZ, 0xfc, !PT ;  /* 0x0000000124242812 */ /* 0x000fe200078efcff */
[----:B------:R-:W-:Y:S01]  /*8650*/  @!P2 IMAD.MOV R5, RZ, RZ, R8 ;  /* 0x000000ffff05a224 */ /* 0x000fe200078e0208 */
[----:B--2---:R-:W-:Y:S01]  /*8660*/  ISETP.GE.AND P2, PT, R16, UR6, PT ;  /* 0x0000000610007c0c */ /* 0x004fe2000bf46270 */
[----:B------:R-:W-:Y:S01]  /*8670*/  VIADD R2, R12, 0xb ;  /* 0x0000000b0c027836 */ /* 0x000fe20000000000 */
[----:B------:R-:W-:-:S04]  /*8680*/  ISETP.GE.AND P3, PT, R9, UR6, PT ;  /* 0x0000000609007c0c */ /* 0x000fc8000bf66270 */
[----:B------:R-:W-:Y:S01]  /*8690*/  ISETP.GE.OR P2, PT, R2, UR4, !P2 ;  /* 0x0000000402007c0c */ /* 0x000fe2000d746670 */
[C---:B------:R-:W-:Y:S01]  /*86a0*/  VIADD R2, R12.reuse, 0xc ;  /* 0x0000000c0c027836 */ /* 0x040fe20000000000 */
[----:B---3--:R-:W-:Y:S01]  /*86b0*/  ISETP.GE.AND P4, PT, R7, UR6, PT ;  /* 0x0000000607007c0c */ /* 0x008fe2000bf86270 */
[----:B----4-:R-:W-:-:S03]  /*86c0*/  VIADD R0, R12, 0xd ;  /* 0x0000000d0c007836 */ /* 0x010fc60000000000 */
        /* <DEDUP_REMOVED lines=28> */
[----:B------:R-:W-:Y:S06]  /*8890*/  BAR.SYNC.DEFER_BLOCKING 0x0 ;  /* 0x0000000000007b1d */ /* 0x000fec0000010000 */
[----:B------:R-:W0:Y:S01]  /*88a0*/  LDS.128 R12, [UR5] ;  /* 0x00000005ff0c7984 */ /* 0x000e220008000c00 */
[----:B------:R-:W-:Y:S01]  /*88b0*/  IMAD.IADD R40, R39, 0x1, -R40 ;  /* 0x0000000127287824 */ /* 0x000fe200078e0a28 */
[----:B------:R-:W-:-:S04]  /*88c0*/  ISETP.NE.AND P6, PT, R37, RZ, PT ;  /* 0x000000ff2500720c */ /* 0x000fc80003fc5270 */
[----:B------:R-:W-:Y:S02]  /*88d0*/  SEL R29, R40, RZ, P6 ;  /* 0x000000ff281d7207 */ /* 0x000fe40003000000 */
[----:B------:R-:W-:Y:S01]  /*88e0*/  ISETP.NE.AND P6, PT, R28, 0x2, PT ;  /* 0x000000021c00780c */ /* 0x000fe20003fc5270 */
[----:B0-----:R-:W-:-:S04]  /*88f0*/  IMAD.IADD R13, R12, 0x1, R13 ;  /* 0x000000010c0d7824 */ /* 0x001fc800078e020d */
[----:B------:R-:W-:Y:S01]  /*8900*/  IMAD.IADD R14, R14, 0x1, R13 ;  /* 0x000000010e0e7824 */ /* 0x000fe200078e020d */
[----:B------:R-:W-:Y:S02]  /*8910*/  SEL R12, R13, R12, !P6 ;  /* 0x0000000c0d0c7207 */ /* 0x000fe40007000000 */
[----:B------:R-:W-:Y:S01]  /*8920*/  ISETP.NE.AND P6, PT, R28, 0x3, PT ;  /* 0x000000031c00780c */ /* 0x000fe20003fc5270 */
[----:B------:R-:W-:-:S03]  /*8930*/  IMAD.IADD R39, R15, 0x1, R14 ;  /* 0x000000010f277824 */ /* 0x000fc600078e020e */
[----:B------:R-:W-:Y:S02]  /*8940*/  SEL R12, R14, R12, !P6 ;  /* 0x0000000c0e0c7207 */ /* 0x000fe40007000000 */
[----:B------:R-:W-:-:S04]  /*8950*/  ISETP.NE.AND P6, PT, R28, 0x4, PT ;  /* 0x000000041c00780c */ /* 0x000fc80003fc5270 */
[C---:B------:R-:W-:Y:S02]  /*8960*/  SEL R41, R39.reuse, R12, !P6 ;  /* 0x0000000c27297207 */ /* 0x040fe40007000000 */
[----:B------:R-:W0:Y:S01]  /*8970*/  LDS.128 R12, [UR5+0x10] ;  /* 0x00001005ff0c7984 */ /* 0x000e220008000c00 */
[----:B------:R-:W-:Y:S01]  /*8980*/  ISETP.NE.AND P6, PT, R28, 0x5, PT ;  /* 0x000000051c00780c */ /* 0x000fe20003fc5270 */
[----:B0-----:R-:W-:-:S04]  /*8990*/  IMAD.IADD R12, R39, 0x1, R12 ;  /* 0x00000001270c7824 */ /* 0x001fc800078e020c */
[----:B------:R-:W-:Y:S01]  /*89a0*/  IMAD.IADD R13, R13, 0x1, R12 ;  /* 0x000000010d0d7824 */ /* 0x000fe200078e020c */
[----:B------:R-:W-:Y:S02]  /*89b0*/  SEL R41, R12, R41, !P6 ;  /* 0x000000290c297207 */ /* 0x000fe40007000000 */
[----:B------:R-:W-:Y:S01]  /*89c0*/  ISETP.NE.AND P6, PT, R28, 0x6, PT ;  /* 0x000000061c00780c */ /* 0x000fe20003fc5270 */
[----:B------:R-:W-:-:S03]  /*89d0*/  IMAD.IADD R14, R14, 0x1, R13 ;  /* 0x000000010e0e7824 */ /* 0x000fc600078e020d */
[----:B------:R-:W-:Y:S02]  /*89e0*/  SEL R41, R13, R41, !P6 ;  /* 0x000000290d297207 */ /* 0x000fe40007000000 */
[----:B------:R-:W-:Y:S01]  /*89f0*/  ISETP.NE.AND P6, PT, R28, 0x7, PT ;  /* 0x000000071c00780c */ /* 0x000fe20003fc5270 */
[----:B------:R-:W-:-:S03]  /*8a00*/  IMAD.IADD R39, R15, 0x1, R14 ;  /* 0x000000010f277824 */ /* 0x000fc600078e020e */
[----:B------:R-:W-:Y:S02]  /*8a10*/  SEL R41, R14, R41, !P6 ;  /* 0x000000290e297207 */ /* 0x000fe40007000000 */
[----:B------:R-:W0:Y:S01]  /*8a20*/  LDS.128 R12, [UR5+0x20] ;  /* 0x00002005ff0c7984 */ /* 0x000e220008000c00 */
[----:B------:R-:W-:-:S04]  /*8a30*/  ISETP.NE.AND P6, PT, R28, 0x8, PT ;  /* 0x000000081c00780c */ /* 0x000fc80003fc5270 */
[C---:B------:R-:W-:Y:S02]  /*8a40*/  SEL R41, R39.reuse, R41, !P6 ;  /* 0x0000002927297207 */ /* 0x040fe40007000000 */
        /* <DEDUP_REMOVED lines=8> */
[----:B------:R-:W-:Y:S02]  /*8ad0*/  SEL R12, R14, R41, !P6 ;  /* 0x000000290e0c7207 */ /* 0x000fe40007000000 */
[----:B------:R-:W-:-:S03]  /*8ae0*/  ISETP.GE.U32.AND P6, PT, R35, 0x20, PT ;  /* 0x000000202300780c */ /* 0x000fc60003fc6070 */
[----:B------:R-:W-:-:S05]  /*8af0*/  IMAD.IADD R29, R12, 0x1, R29 ;  /* 0x000000010c1d7824 */ /* 0x000fca00078e021d */
[----:B------:R-:W-:Y:S02]  /*8b00*/  SEL R40, R40, R29, !P6 ;  /* 0x0000001d28287207 */ /* 0x000fe40007000000 */
[----:B------:R-:W-:Y:S01]  /*8b10*/  ISETP.GT.U32.AND P6, PT, R35, 0x1f, PT ;  /* 0x0000001f2300780c */ /* 0x000fe20003fc4070 */
[----:B------:R-:W-:-:S12]  /*8b20*/  IMAD.IADD R15, R15, 0x1, R14 ;  /* 0x000000010f0f7824 */ /* 0x000fd800078e020e */
        /* <DEDUP_REMOVED lines=16> */
.L_x_261:
[----:B------:R-:W-:Y:S05]  /*8c30*/  @!P6 BRA `(.L_x_167) ;  /* 0x00000000007ce947 */ /* 0x000fea0003800000 */
[----:B------:R-:W-:-:S07]  /*8c40*/  IMAD.MOV.U32 R39, RZ, RZ, 0x2f2 ;  /* 0x000002f2ff277424 */ /* 0x000fce00078e00ff */
.L_x_169:
[----:B------:R-:W-:Y:S01]  /*8c50*/  SHF.R.U32.HI R14, RZ, 0x1, R39 ;  /* 0x00000001ff0e7819 */ /* 0x000fe20000011627 */
[----:B------:R-:W-:-:S03]  /*8c60*/  IMAD R38, R38, 0x41a7, RZ ;  /* 0x000041a726267824 */ /* 0x000fc600078e02ff */
[----:B------:R-:W-:Y:S02]  /*8c70*/  IADD3 R39, PT, PT, R39, 0x1, -R14 ;  /* 0x0000000127277810 */ /* 0x000fe40007ffe80e */
[----:B------:R-:W-:Y:S02]  /*8c80*/  LOP3.LUT R38, R38, 0x7fffffff, RZ, 0xc0, !PT ;  /* 0x7fffffff26267812 */ /* 0x000fe400078ec0ff */
[----:B------:R-:W0:Y:S01]  /*8c90*/  I2F.U32.RP R42, R39 ;  /* 0x00000027002a7306 */ /* 0x000e220000209000 */
[----:B------:R-:W-:-:S07]  /*8ca0*/  IMAD.MOV R43, RZ, RZ, -R39 ;  /* 0x000000ffff2b7224 */ /* 0x000fce00078e0a27 */
        /* <DEDUP_REMOVED lines=13> */
[----:B------:R-:W-:-:S13]  /*8d80*/  ISETP.NE.U32.AND P6, PT, R39, RZ, PT ;  /* 0x000000ff2700720c */ /* 0x000fda0003fc5070 */
        /* <DEDUP_REMOVED lines=9> */
.L_x_264:
[----:B------:R-:W-:Y:S05]  /*8e20*/  @P6 BRA `(.L_x_169) ;  /* 0xfffffffc00886947 */ /* 0x000fea000383ffff */
.L_x_167:
[----:B------:R-:W-:Y:S01]  /*8e30*/  UMOV UR6, 0xffffffff ;  /* 0xffffffff00067882 */ /* 0x000fe20000000000 */
[----:B------:R-:W-:Y:S02]  /*8e40*/  ISETP.NE.AND P6, PT, R12, 0x65, PT ;  /* 0x000000650c00780c */ /* 0x000fe40003fc5270 */
[----:B------:R-:W-:Y:S11]  /*8e50*/  BRA.DIV UR6, `(.L_x_170) ;  /* 0x0000002e06a47947 */ /* 0x000ff6000b800000 */
[----:B------:R-:W0:Y:S01]  /*8e60*/  S2R R42, SR_GEMASK ;  /* 0x00000000002a7919 */ /* 0x000e220000003c00 */
[----:B------:R-:W-:Y:S01]  /*8e70*/  VOTE.ANY R14, PT, !P6 ;  /* 0x00000000000e7806 */ /* 0x000fe200070e0100 */
[C---:B------:R-:W-:Y:S02]  /*8e80*/  VIADD R45, R37.reuse, 0x2 ;  /* 0x00000002252d7836 */ /* 0x040fe40000000000 */
[C---:B------:R-:W-:Y:S02]  /*8e90*/  VIADD R43, R37.reuse, 0x4 ;  /* 0x00000004252b7836 */ /* 0x040fe40000000000 */
[----:B------:R-:W-:Y:S01]  /*8ea0*/  VIADD R51, R37, 0x10 ;  /* 0x0000001025337836 */ /* 0x000fe20000000000 */
[----:B0-----:R-:W-:-:S05]  /*8eb0*/  LOP3.LUT R14, R14, 0x80000000, R42, 0xec, !PT ;  /* 0x800000000e0e7812 */ /* 0x001fca00078eec2a */
[----:B------:R-:W-:-:S05]  /*8ec0*/  VIADD R29, R14, 0xffffffff ;  /* 0xffffffff0e1d7836 */ /* 0x000fca0000000000 */
[----:B------:R-:W-:-:S04]  /*8ed0*/  LOP3.LUT R29, R14, R29, RZ, 0xc, !PT ;  /* 0x0000001d0e1d7212 */ /* 0x000fc800078e0cff */
[----:B------:R0:W1:Y:S02]  /*8ee0*/  POPC R47, R29 ;  /* 0x0000001d002f7309 */ /* 0x0000640000000000 */
[----:B0-----:R-:W0:Y:S01]  /*8ef0*/  LDC.64 R28, c[0x0][0x3a0] ;  /* 0x0000e800ff1c7b82 */ /* 0x001e220000000a00 */
[----:B-1----:R-:W1:Y:S01]  /*8f00*/  SHFL.DOWN PT, R39, R13, 0x1, R47 ;  /* 0x082000000d277989 */ /* 0x002e6200000e002f */
[----:B------:R-:W-:-:S04]  /*8f10*/  ISETP.GE.AND P6, PT, R37, R47, PT ;  /* 0x0000002f2500720c */ /* 0x000fc80003fc6270 */
[----:B-1----:R-:W-:Y:S02]  /*8f20*/  SEL R14, R39, RZ, !P6 ;  /* 0x000000ff270e7207 */ /* 0x002fe40007000000 */
[----:B------:R-:W-:-:S03]  /*8f30*/  ISETP.GT.AND P6, PT, R45, R47, PT ;  /* 0x0000002f2d00720c */ /* 0x000fc60003fc4270 */
[----:B------:R-:W-:-:S05]  /*8f40*/  IMAD.IADD R44, R14, 0x1, R13 ;  /* 0x000000010e2c7824 */ /* 0x000fca00078e020d */
[----:B------:R-:W1:Y:S02]  /*8f50*/  SHFL.DOWN PT, R39, R44, 0x2, R47 ;  /* 0x084000002c277989 */ /* 0x000e6400000e002f */
[----:B-1----:R-:W-:Y:S02]  /*8f60*/  SEL R39, R39, RZ, !P6 ;  /* 0x000000ff27277207 */ /* 0x002fe40007000000 */
[----:B------:R-:W-:-:S03]  /*8f70*/  ISETP.GT.AND P6, PT, R43, R47, PT ;  /* 0x0000002f2b00720c */ /* 0x000fc60003fc4270 */
[----:B------:R-:W-:Y:S02]  /*8f80*/  IMAD.IADD R50, R44, 0x1, R39 ;  /* 0x000000012c327824 */ /* 0x000fe400078e0227 */
[----:B------:R-:W-:-:S03]  /*8f90*/  VIADD R44, R37, 0x8 ;  /* 0x00000008252c7836 */ /* 0x000fc60000000000 */
[----:B------:R-:W1:Y:S02]  /*8fa0*/  SHFL.DOWN PT, R39, R50, 0x4, R47 ;  /* 0x0880000032277989 */ /* 0x000e6400000e002f */
[----:B-1----:R-:W-:Y:S02]  /*8fb0*/  SEL R13, R39, RZ, !P6 ;  /* 0x000000ff270d7207 */ /* 0x002fe40007000000 */
[----:B------:R-:W-:-:S03]  /*8fc0*/  ISETP.GT.AND P6, PT, R44, R47, PT ;  /* 0x0000002f2c00720c */ /* 0x000fc60003fc4270 */
[----:B------:R-:W-:-:S05]  /*8fd0*/  IMAD.IADD R13, R50, 0x1, R13 ;  /* 0x00000001320d7824 */ /* 0x000fca00078e020d */
[----:B------:R-:W1:Y:S02]  /*8fe0*/  SHFL.DOWN PT, R39, R13, 0x8, R47 ;  /* 0x090000000d277989 */ /* 0x000e6400000e002f */
[----:B-1----:R-:W-:Y:S02]  /*8ff0*/  SEL R52, R39, RZ, !P6 ;  /* 0x000000ff27347207 */ /* 0x002fe40007000000 */
[----:B0-----:R-:W-:-:S03]  /*9000*/  IADD3 R46, P6, PT, R28, 0x100, RZ ;  /* 0x000001001c2e7810 */ /* 0x001fc60007fde0ff */
[----:B------:R-:W-:Y:S02]  /*9010*/  IMAD.IADD R52, R13, 0x1, R52 ;  /* 0x000000010d347824 */ /* 0x000fe400078e0234 */
[----:B------:R-:W-:Y:S01]  /*9020*/  IMAD.X R50, RZ, RZ, R29, P6 ;  /* 0x000000ffff327224 */ /* 0x000fe200030e061d */
[----:B------:R-:W-:Y:S02]  /*9030*/  ISETP.GT.AND P6, PT, R51, R47, PT ;  /* 0x0000002f3300720c */ /* 0x000fe40003fc4270 */
[----:B------:R-:W0:Y:S02]  /*9040*/  SHFL.DOWN PT, R39, R52, 0x10, R47 ;  /* 0x0a00000034277989 */ /* 0x000e2400000e002f */
[----:B0-----:R-:W-:Y:S02]  /*9050*/  SEL R39, R39, RZ, !P6 ;  /* 0x000000ff27277207 */ /* 0x001fe40007000000 */
[----:B------:R-:W-:-:S03]  /*9060*/  ISETP.NE.AND P6, PT, R12, 0x65, PT ;  /* 0x000000650c00780c */ /* 0x000fc60003fc5270 */
[----:B------:R-:W-:-:S10]  /*9070*/  IMAD.IADD R47, R52, 0x1, R39 ;  /* 0x00000001342f7824 */ /* 0x000fd400078e0227 */
[----:B------:R-:W-:-:S13]  /*9080*/  VOTE.ALL P6, P6 ;  /* 0x0000000000ff7806 */ /* 0x000fda00030c0000 */
.L_x_273:
[----:B------:R-:W-:Y:S05]  /*9090*/  @!P6 BRA `(.L_x_171) ;  /* 0x00000004002ce947 */ /* 0x000fea0003800000 */
[----:B------:R-:W-:-:S07]  /*90a0*/  IMAD.MOV.U32 R52, RZ, RZ, 0x2f2 ;  /* 0x000002f2ff347424 */ /* 0x000fce00078e00ff */
.L_x_177:
        /* <DEDUP_REMOVED lines=10> */
.L_x_276:
[----:B------:R-:W-:Y:S05]  /*9150*/  @!P6 BRA `(.L_x_173) ;  /* 0x00000000007ce947 */ /* 0x000fea0003800000 */
[----:B------:R-:W-:-:S07]  /*9160*/  IMAD.MOV.U32 R39, RZ, RZ, R52 ;  /* 0x000000ffff277224 */ /* 0x000fce00078e0034 */
.L_x_175:
        /* <DEDUP_REMOVED lines=29> */
.L_x_279:
[----:B------:R-:W-:Y:S05]  /*9340*/  @P6 BRA `(.L_x_175) ;  /* 0xfffffffc00886947 */ /* 0x000fea000383ffff */
.L_x_173:
[----:B------:R-:W-:Y:S01]  /*9350*/  UMOV UR6, 0xffffffff ;  /* 0xffffffff00067882 */ /* 0x000fe20000000000 */
[----:B------:R-:W-:Y:S02]  /*9360*/  ISETP.NE.AND P6, PT, R12, 0x65, PT ;  /* 0x000000650c00780c */ /* 0x000fe40003fc5270 */
[----:B------:R-:W-:Y:S11]  /*9370*/  BRA.DIV UR6, `(.L_x_176) ;  /* 0x0000002e06a07947 */ /* 0x000ff6000b800000 */
[----:B------:R-:W-:Y:S01]  /*9380*/  VOTE.ANY R14, PT, !P6 ;  /* 0x00000000000e7806 */ /* 0x000fe200070e0100 */
[----:B------:R-:W-:-:S03]  /*9390*/  VIADD R41, R41, 0xffffffe0 ;  /* 0xffffffe029297836 */ /* 0x000fc60000000000 */
[----:B------:R-:W-:-:S05]  /*93a0*/  LOP3.LUT R14, R14, 0x80000000, R42, 0xec, !PT ;  /* 0x800000000e0e7812 */ /* 0x000fca00078eec2a */
[----:B------:R-:W-:-:S05]  /*93b0*/  VIADD R29, R14, 0xffffffff ;  /* 0xffffffff0e1d7836 */ /* 0x000fca0000000000 */
[----:B------:R-:W-:-:S06]  /*93c0*/  LOP3.LUT R29, R14, R29, RZ, 0xc, !PT ;  /* 0x0000001d0e1d7212 */ /* 0x000fcc00078e0cff */
        /* <DEDUP_REMOVED lines=20> */
[----:B------:R-:W-:Y:S02]  /*9510*/  ISETP.NE.AND P6, PT, R12, 0x65, PT ;  /* 0x000000650c00780c */ /* 0x000fe40003fc5270 */
[----:B------:R-:W-:-:S11]  /*9520*/  IADD3 R47, PT, PT, R53, R14, R47 ;  /* 0x0000000e352f7210 */ /* 0x000fd60007ffe02f */
[----:B------:R-:W-:-:S13]  /*9530*/  VOTE.ALL P6, P6 ;  /* 0x0000000000ff7806 */ /* 0x000fda00030c0000 */
.L_x_288:
[----:B------:R-:W-:Y:S05]  /*9540*/  @P6 BRA `(.L_x_177) ;  /* 0xfffffff800d86947 */ /* 0x000fea000383ffff */
.L_x_171:
[----:B------:R-:W-:Y:S01]  /*9550*/  ISETP.NE.AND P6, PT, R35, RZ, PT ;  /* 0x000000ff2300720c */ /* 0x000fe20003fc5270 */
[----:B------:R-:W-:-:S12]  /*9560*/  IMAD.MOV.U32 R29, RZ, RZ, R40 ;  /* 0x000000ffff1d7224 */ /* 0x000fd800078e0028 */
[----:B------:R-:W0:Y:S01]  /*9570*/  @!P6 S2R R13, SR_CgaCtaId ;  /* 0x00000000000de919 */ /* 0x000e220000008800 */
[----:B------:R-:W-:Y:S01]  /*9580*/  @!P6 MOV R12, 0x400 ;  /* 0x00000400000ce802 */ /* 0x000fe20000000f00 */
[----:B------:R-:W-:Y:S02]  /*9590*/  @!P6 IMAD.IADD R15, R15, 0x1, R47 ;  /* 0x000000010f0fe824 */ /* 0x000fe400078e022f */
[----:B------:R-:W-:-:S05]  /*95a0*/  @!P6 IMAD.MOV.U32 R14, RZ, RZ, 0x65 ;  /* 0x00000065ff0ee424 */ /* 0x000fca00078e00ff */
[----:B------:R1:W-:Y:S01]  /*95b0*/  @!P6 ST.E.64.STRONG.GPU desc[UR8][R48.64+0x100], R14 ;  /* 0x0001000e3000e985 */ /* 0x0003e2000c10fb08 */
[----:B0-----:R-:W-:-:S05]  /*95c0*/  @!P6 LEA R12, R13, R12, 0x18 ;  /* 0x0000000c0d0ce211 */ /* 0x001fca00078ec0ff */
[----:B------:R1:W-:Y:S04]  /*95d0*/  @!P6 STS [R12+0x48], R15 ;  /* 0x0000480f0c00e388 */ /* 0x0003e80000000800 */
[----:B------:R1:W-:Y:S01]  /*95e0*/  @!P6 STS [R12+0x44], R47 ;  /* 0x0000442f0c00e388 */ /* 0x0003e20000000800 */
[----:B------:R-:W-:-:S13]  /*95f0*/  ISETP.NE.AND P6, PT, R37, RZ, PT ;  /* 0x000000ff2500720c */ /* 0x000fda0003fc5270 */
[----:B------:R-:W0:Y:S01]  /*9600*/  @!P6 S2R R28, SR_CgaCtaId ;  /* 0x00000000001ce919 */ /* 0x000e220000008800 */
[----:B------:R-:W-:Y:S01]  /*9610*/  @!P6 MOV R13, 0x400 ;  /* 0x00000400000de802 */ /* 0x000fe20000000f00 */
[----:B------:R-:W-:-:S03]  /*9620*/  @!P6 IMAD.MOV.U32 R29, RZ, RZ, R47 ;  /* 0x000000ffff1de224 */ /* 0x000fc600078e002f */
[----:B0-----:R-:W-:-:S05]  /*9630*/  @!P6 LEA R28, R28, R13, 0x18 ;  /* 0x0000000d1c1ce211 */ /* 0x001fca00078ec0ff */
[----:B------:R1:W-:Y:S02]  /*9640*/  @!P6 STS [R28+0x3c], R47 ;  /* 0x00003c2f1c00e388 */ /* 0x0003e40000000800 */
.L_x_165:
[----:B------:R-:W-:Y:S05]  /*9650*/  WARPSYNC.ALL ;  /* 0x0000000000007948 */ /* 0x000fea0003800000 */
[----:B------:R-:W0:Y:S08]  /*9660*/  S2UR UR6, SR_CgaCtaId ;  /* 0x00000000000679c3 */ /* 0x000e300000008800 */
[----:B------:R-:W-:Y:S01]  /*9670*/  BAR.SYNC.DEFER_BLOCKING 0x0 ;  /* 0x0000000000007b1d */ /* 0x000fe20000010000 */
[----:B------:R-:W-:Y:S01]  /*9680*/  ISETP.NE.AND P6, PT, R35, RZ, PT ;  /* 0x000000ff2300720c */ /* 0x000fe20003fc5270 */
[----:B------:R-:W-:-:S04]  /*9690*/  UIADD3 UR4, UPT, UPT, -UR4, 0x1680, URZ ;  /* 0x0000168004047890 */ /* 0x000fc8000fffe1ff */
[----:B------:R-:W-:Y:S02]  /*96a0*/  UMOV UR5, 0x400 ;  /* 0x0000040000057882 */ /* 0x000fe40000000000 */
[----:B0-----:R-:W-:-:S09]  /*96b0*/  ULEA UR5, UR6, UR5, 0x18 ;  /* 0x0000000506057291 */ /* 0x001fd2000f8ec0ff */
[----:B-1----:R-:W0:Y:S02]  /*96c0*/  LDS R12, [UR5+0x3c] ;  /* 0x00003c05ff0c7984 */ /* 0x002e240008000800 */
[----:B0-----:R-:W-:Y:S02]  /*96d0*/  SEL R28, R12, RZ, P6 ;  /* 0x000000ff0c1c7207 */ /* 0x001fe40003000000 */
[----:B------:R-:W0:Y:S03]  /*96e0*/  LDS.128 R12, [UR5+0x40] ;  /* 0x00004005ff0c7984 */ /* 0x000e260008000c00 */
[----:B------:R-:W-:-:S04]  /*96f0*/  IMAD.IADD R29, R28, 0x1, R29 ;  /* 0x000000011c1d7824 */ /* 0x000fc800078e021d */
[----:B------:R-:W-:Y:S02]  /*9700*/  VIADD R37, R29, 0x1 ;  /* 0x000000011d257836 */ /* 0x000fe40000000000 */
        /* <DEDUP_REMOVED lines=12> */
[--C-:B------:R-:W-:Y:S02]  /*97d0*/  @!P0 IMAD.MOV R37, RZ, RZ, R29.reuse ;  /* 0x000000ffff258224 */ /* 0x100fe400078e021d */
[----:B0-----:R-:W-:Y:S02]  /*97e0*/  VIADD R38, R15, -UR4 ;  /* 0x800000040f267c36 */ /* 0x001fe40008000000 */
[----:B------:R-:W-:Y:S02]  /*97f0*/  VIADD R14, R14, -UR4 ;  /* 0x800000040e0e7c36 */ /* 0x000fe40008000000 */
[----:B------:R-:W-:Y:S01]  /*9800*/  IMAD.IADD R12, R3, 0x1, R29 ;  /* 0x00000001030c7824 */ /* 0x000fe200078e021d */
[----:B------:R-:W-:-:S13]  /*9810*/  ISETP.GT.AND P6, PT, R38, 0x180, PT ;  /* 0x000001802600780c */ /* 0x000fda0003fc4270 */
[----:B------:R-:W-:Y:S05]  /*9820*/  @P6 BRA `(.L_x_178) ;  /* 0x0000000c00a86947 */ /* 0x000fea0003800000 */
[----:B------:R-:W-:Y:S01]  /*9830*/  ISETP.LT.AND P0, PT, R29, R14, P0 ;  /* 0x0000000e1d00720c */ /* 0x000fe20000701270 */
[----:B------:R-:W0:Y:S01]  /*9840*/  LDCU.U8 UR4, c[0x0][0x3b8] ;  /* 0x00007700ff0477ac */ /* 0x000e220008000000 */
[----:B------:R-:W-:Y:S11]  /*9850*/  BSSY.RECONVERGENT B0, `(.L_x_179) ;  /* 0x000000d000007945 */ /* 0x000ff60003800200 */
[----:B------:R-:W-:Y:S05]  /*9860*/  @!P0 BRA `(.L_x_180) ;  /* 0x00000000002c8947 */ /* 0x000fea0003800000 */
[----:B0-----:R-:W-:Y:S01]  /*9870*/  UISETP.NE.AND UP0, UPT, UR4, URZ, UPT ;  /* 0x000000ff0400728c */ /* 0x001fe2000bf05270 */
[----:B------:R-:W-:-:S08]  /*9880*/  CS2R R2, SRZ ;  /* 0x0000000000027805 */ /* 0x000fd0000001ff00 */
[----:B------:R-:W-:Y:S05]  /*9890*/  BRA.U UP0, `(.L_x_181) ;  /* 0x0000000100087547 */ /* 0x000fea000b800000 */
[----:B------:R-:W0:Y:S02]  /*98a0*/  LDC.64 R2, c[0x0][0x3d0] ;  /* 0x0000f400ff027b82 */ /* 0x000e240000000a00 */
[----:B0-----:R-:W5:Y:S02]  /*98b0*/  LDG.E.64 R2, desc[UR8][R2.64] ;  /* 0x0000000802027981 */ /* 0x001f64000c1e1b00 */
.L_x_181:
[----:B------:R-:W0:Y:S01]  /*98c0*/  LDCU.64 UR12, c[0x0][0x390] ;  /* 0x00007200ff0c77ac */ /* 0x000e220008000a00 */
[----:B-----5:R-:W-:-:S04]  /*98d0*/  IADD3 R13, P0, PT, R29, R2, RZ ;  /* 0x000000021d0d7210 */ /* 0x020fc80007f1e0ff */
[----:B------:R-:W-:Y:S02]  /*98e0*/  LEA.HI.X.SX32 R38, R29, R3, 0x1, P0 ;  /* 0x000000031d267211 */ /* 0x000fe400000f0eff */
[----:B0-----:R-:W-:-:S04]  /*98f0*/  LEA R2, P0, R13, UR12, 0x2 ;  /* 0x0000000c0d027c11 */ /* 0x001fc8000f8010ff */
[----:B------:R-:W-:-:S05]  /*9900*/  LEA.HI.X R3, R13, UR13, R38, 0x2, P0 ;  /* 0x0000000d0d037c11 */ /* 0x000fca00080f1426 */
[----:B------:R1:W-:Y:S04]  /*9910*/  STG.E desc[UR8][R2.64], R30 ;  /* 0x0000001e02007986 */ /* 0x0003e8000c101908 */
.L_x_180:
[----:B0-----:R-:W-:Y:S05]  /*9920*/  BSYNC.RECONVERGENT B0 ;  /* 0x0000000000007941 */ /* 0x001fea0003800200 */
.L_x_179:
[----:B------:R-:W-:Y:S01]  /*9930*/  LOP3.LUT P0, RZ, R36, 0x2, RZ, 0xc0, !PT ;  /* 0x0000000224ff7812 */ /* 0x000fe2000780c0ff */
[----:B------:R-:W-:Y:S03]  /*9940*/  BSSY.RECONVERGENT B0, `(.L_x_182) ;  /* 0x000000e000007945 */ /* 0x000fe60003800200 */
[----:B------:R-:W-:-:S13]  /*9950*/  ISETP.GE.OR P0, PT, R37, R14, !P0 ;  /* 0x0000000e2500720c */ /* 0x000fda0004706670 */
[----:B------:R-:W-:Y:S05]  /*9960*/  @P0 BRA `(.L_x_183) ;  /* 0x00000000002c0947 */ /* 0x000fea0003800000 */
[----:B------:R-:W-:Y:S01]  /*9970*/  UISETP.NE.AND UP0, UPT, UR4, URZ, UPT ;  /* 0x000000ff0400728c */ /* 0x000fe2000bf05270 */
[----:B-1----:R-:W-:-:S08]  /*9980*/  CS2R R2, SRZ ;  /* 0x0000000000027805 */ /* 0x002fd0000001ff00 */
[----:B------:R-:W-:Y:S05]  /*9990*/  BRA.U UP0, `(.L_x_184) ;  /* 0x0000000100087547 */ /* 0x000fea000b800000 */
[----:B------:R-:W0:Y:S02]  /*99a0*/  LDC.64 R2, c[0x0][0x3d0] ;  /* 0x0000f400ff027b82 */ /* 0x000e240000000a00 */
[----:B0-----:R-:W5:Y:S02]  /*99b0*/  LDG.E.64 R2, desc[UR8][R2.64] ;  /* 0x0000000802027981 */ /* 0x001f64000c1e1b00 */
.L_x_184:
[----:B------:R-:W0:Y:S01]  /*99c0*/  LDCU.64 UR12, c[0x0][0x390] ;  /* 0x00007200ff0c77ac */ /* 0x000e220008000a00 */
[----:B-----5:R-:W-:-:S04]  /*99d0*/  IADD3 R13, P0, PT, R37, R2, RZ ;  /* 0x00000002250d7210 */ /* 0x020fc80007f1e0ff */
[----:B------:R-:W-:Y:S02]  /*99e0*/  LEA.HI.X.SX32 R30, R37, R3, 0x1, P0 ;  /* 0x00000003251e7211 */ /* 0x000fe400000f0eff */
[----:B0-----:R-:W-:-:S04]  /*99f0*/  LEA R2, P0, R13, UR12, 0x2 ;  /* 0x0000000c0d027c11 */ /* 0x001fc8000f8010ff */
[----:B------:R-:W-:-:S05]  /*9a00*/  LEA.HI.X R3, R13, UR13, R30, 0x2, P0 ;  /* 0x0000000d0d037c11 */ /* 0x000fca00080f141e */
[----:B------:R0:W-:Y:S04]  /*9a10*/  STG.E desc[UR8][R2.64], R27 ;  /* 0x0000001b02007986 */ /* 0x0001e8000c101908 */
.L_x_183:
[----:B------:R-:W-:Y:S05]  /*9a20*/  BSYNC.RECONVERGENT B0 ;  /* 0x0000000000007941 */ /* 0x000fea0003800200 */
.L_x_182:
        /* <DEDUP_REMOVED lines=9> */
.L_x_187:
[----:B------:R-:W0:Y:S01]  /*9ac0*/  LDCU.64 UR12, c[0x0][0x390] ;  /* 0x00007200ff0c77ac */ /* 0x000e220008000a00 */
[----:B-----5:R-:W-:-:S04]  /*9ad0*/  IADD3 R13, P0, PT, R34, R2, RZ ;  /* 0x00000002220d7210 */ /* 0x020fc80007f1e0ff */
[----:B------:R-:W-:Y:S02]  /*9ae0*/  LEA.HI.X.SX32 R34, R34, R3, 0x1, P0 ;  /* 0x0000000322227211 */ /* 0x000fe400000f0eff */
[----:B0-----:R-:W-:-:S04]  /*9af0*/  LEA R2, P0, R13, UR12, 0x2 ;  /* 0x0000000c0d027c11 */ /* 0x001fc8000f8010ff */
[----:B------:R-:W-:-:S05]  /*9b00*/  LEA.HI.X R3, R13, UR13, R34, 0x2, P0 ;  /* 0x0000000d0d037c11 */ /* 0x000fca00080f1422 */
[----:B------:R2:W-:Y:S04]  /*9b10*/  STG.E desc[UR8][R2.64], R26 ;  /* 0x0000001a02007986 */ /* 0x0005e8000c101908 */
.L_x_186:
[----:B------:R-:W-:Y:S05]  /*9b20*/  BSYNC.RECONVERGENT B0 ;  /* 0x0000000000007941 */ /* 0x000fea0003800200 */
.L_x_185:
        /* <DEDUP_REMOVED lines=9> */
.L_x_190:
[----:B------:R-:W0:Y:S01]  /*9bc0*/  LDCU.64 UR12, c[0x0][0x390] ;  /* 0x00007200ff0c77ac */ /* 0x000e220008000a00 */
[----:B-----5:R-:W-:-:S04]  /*9bd0*/  IADD3 R13, P0, PT, R33, R2, RZ ;  /* 0x00000002210d7210 */ /* 0x020fc80007f1e0ff */
[----:B------:R-:W-:Y:S02]  /*9be0*/  LEA.HI.X.SX32 R26, R33, R3, 0x1, P0 ;  /* 0x00000003211a7211 */ /* 0x000fe400000f0eff */
[----:B0-----:R-:W-:-:S04]  /*9bf0*/  LEA R2, P0, R13, UR12, 0x2 ;  /* 0x0000000c0d027c11 */ /* 0x001fc8000f8010ff */
[----:B------:R-:W-:-:S05]  /*9c00*/  LEA.HI.X R3, R13, UR13, R26, 0x2, P0 ;  /* 0x0000000d0d037c11 */ /* 0x000fca00080f141a */
[----:B------:R3:W-:Y:S04]  /*9c10*/  STG.E desc[UR8][R2.64], R25 ;  /* 0x0000001902007986 */ /* 0x0007e8000c101908 */
.L_x_189:
[----:B------:R-:W-:Y:S05]  /*9c20*/  BSYNC.RECONVERGENT B0 ;  /* 0x0000000000007941 */ /* 0x000fea0003800200 */
.L_x_188:
        /* <DEDUP_REMOVED lines=9> */
.L_x_193:
[----:B------:R-:W0:Y:S01]  /*9cc0*/  LDCU.64 UR12, c[0x0][0x390] ;  /* 0x00007200ff0c77ac */ /* 0x000e220008000a00 */
[----:B-----5:R-:W-:-:S04]  /*9cd0*/  IADD3 R13, P0, PT, R32, R2, RZ ;  /* 0x00000002200d7210 */ /* 0x020fc80007f1e0ff */
[----:B------:R-:W-:Y:S02]  /*9ce0*/  LEA.HI.X.SX32 R32, R32, R3, 0x1, P0 ;  /* 0x0000000320207211 */ /* 0x000fe400000f0eff */
[----:B0-----:R-:W-:-:S04]  /*9cf0*/  LEA R2, P0, R13, UR12, 0x2 ;  /* 0x0000000c0d027c11 */ /* 0x001fc8000f8010ff */
[----:B------:R-:W-:-:S05]  /*9d00*/  LEA.HI.X R3, R13, UR13, R32, 0x2, P0 ;  /* 0x0000000d0d037c11 */ /* 0x000fca00080f1420 */
[----:B------:R4:W-:Y:S04]  /*9d10*/  STG.E desc[UR8][R2.64], R24 ;  /* 0x0000001802007986 */ /* 0x0009e8000c101908 */
.L_x_192:
[----:B------:R-:W-:Y:S05]  /*9d20*/  BSYNC.RECONVERGENT B0 ;  /* 0x0000000000007941 */ /* 0x000fea0003800200 */
.L_x_191:
        /* <DEDUP_REMOVED lines=9> */
.L_x_196:
[----:B------:R-:W0:Y:S01]  /*9dc0*/  LDCU.64 UR12, c[0x0][0x390] ;  /* 0x00007200ff0c77ac */ /* 0x000e220008000a00 */
[----:B-----5:R-:W-:-:S04]  /*9dd0*/  IADD3 R13, P0, PT, R31, R2, RZ ;  /* 0x000000021f0d7210 */ /* 0x020fc80007f1e0ff */
[----:B------:R-:W-:Y:S02]  /*9de0*/  LEA.HI.X.SX32 R24, R31, R3, 0x1, P0 ;  /* 0x000000031f187211 */ /* 0x000fe400000f0eff */
[----:B0-----:R-:W-:-:S04]  /*9df0*/  LEA R2, P0, R13, UR12, 0x2 ;  /* 0x0000000c0d027c11 */ /* 0x001fc8000f8010ff */
[----:B------:R-:W-:-:S05]  /*9e00*/  LEA.HI.X R3, R13, UR13, R24, 0x2, P0 ;  /* 0x0000000d0d037c11 */ /* 0x000fca00080f1418 */
[----:B------:R0:W-:Y:S04]  /*9e10*/  STG.E desc[UR8][R2.64], R23 ;  /* 0x0000001702007986 */ /* 0x0001e8000c101908 */
.L_x_195:
[----:B------:R-:W-:Y:S05]  /*9e20*/  BSYNC.RECONVERGENT B0 ;  /* 0x0000000000007941 */ /* 0x000fea0003800200 */
.L_x_194:
        /* <DEDUP_REMOVED lines=9> */
.L_x_199:
[----:B------:R-:W0:Y:S01]  /*9ec0*/  LDCU.64 UR12, c[0x0][0x390] ;  /* 0x00007200ff0c77ac */ /* 0x000e220008000a00 */
[----:B-----5:R-:W-:-:S04]  /*9ed0*/  IADD3 R13, P0, PT, R18, R2, RZ ;  /* 0x00000002120d7210 */ /* 0x020fc80007f1e0ff */
[----:B------:R-:W-:Y:S02]  /*9ee0*/  LEA.HI.X.SX32 R18, R18, R3, 0x1, P0 ;  /* 0x0000000312127211 */ /* 0x000fe400000f0eff */
[----:B0-----:R-:W-:-:S04]  /*9ef0*/  LEA R2, P0, R13, UR12, 0x2 ;  /* 0x0000000c0d027c11 */ /* 0x001fc8000f8010ff */
[----:B------:R-:W-:-:S05]  /*9f00*/  LEA.HI.X R3, R13, UR13, R18, 0x2, P0 ;  /* 0x0000000d0d037c11 */ /* 0x000fca00080f1412 */
[----:B------:R0:W-:Y:S04]  /*9f10*/  STG.E desc[UR8][R2.64], R22 ;  /* 0x0000001602007986 */ /* 0x0001e8000c101908 */
.L_x_198:
[----:B------:R-:W-:Y:S05]  /*9f20*/  BSYNC.RECONVERGENT B0 ;  /* 0x0000000000007941 */ /* 0x000fea0003800200 */
.L_x_197:
        /* <DEDUP_REMOVED lines=9> */
.L_x_202:
[----:B------:R-:W0:Y:S01]  /*9fc0*/  LDCU.64 UR12, c[0x0][0x390] ;  /* 0x00007200ff0c77ac */ /* 0x000e220008000a00 */
[----:B-----5:R-:W-:-:S04]  /*9fd0*/  IADD3 R13, P0, PT, R11, R2, RZ ;  /* 0x000000020b0d7210 */ /* 0x020fc80007f1e0ff */
[----:B------:R-:W-:Y:S02]  /*9fe0*/  LEA.HI.X.SX32 R18, R11, R3, 0x1, P0 ;  /* 0x000000030b127211 */ /* 0x000fe400000f0eff */
[----:B0-----:R-:W-:-:S04]  /*9ff0*/  LEA R2, P0, R13, UR12, 0x2 ;  /* 0x0000000c0d027c11 */ /* 0x001fc8000f8010ff */
[----:B------:R-:W-:-:S05]  /*a000*/  LEA.HI.X R3, R13, UR13, R18, 0x2, P0 ;  /* 0x0000000d0d037c11 */ /* 0x000fca00080f1412 */
[----:B------:R0:W-:Y:S04]  /*a010*/  STG.E desc[UR8][R2.64], R21 ;  /* 0x0000001502007986 */ /* 0x0001e8000c101908 */
.L_x_201:
[----:B------:R-:W-:Y:S05]  /*a020*/  BSYNC.RECONVERGENT B0 ;  /* 0x0000000000007941 */ /* 0x000fea0003800200 */
.L_x_200:
        /* <DEDUP_REMOVED lines=10> */
.L_x_205:
[----:B-----5:R-:W-:-:S04]  /*a0d0*/  IADD3 R11, P0, PT, R10, R2, RZ ;  /* 0x000000020a0b7210 */ /* 0x020fc80007f1e0ff */
[----:B------:R-:W-:Y:S02]  /*a0e0*/  LEA.HI.X.SX32 R10, R10, R3, 0x1, P0 ;  /* 0x000000030a0a7211 */ /* 0x000fe400000f0eff */
[----:B0-----:R-:W-:-:S04]  /*a0f0*/  LEA R2, P0, R11, UR12, 0x2 ;  /* 0x0000000c0b027c11 */ /* 0x001fc8000f8010ff */
[----:B------:R-:W-:-:S05]  /*a100*/  LEA.HI.X R3, R11, UR13, R10, 0x2, P0 ;  /* 0x0000000d0b037c11 */ /* 0x000fca00080f140a */
[----:B------:R0:W-:Y:S04]  /*a110*/  STG.E desc[UR8][R2.64], R20 ;  /* 0x0000001402007986 */ /* 0x0001e8000c101908 */
.L_x_204:
[----:B------:R-:W-:Y:S05]  /*a120*/  BSYNC.RECONVERGENT B0 ;  /* 0x0000000000007941 */ /* 0x000fea0003800200 */
.L_x_203:
        /* <DEDUP_REMOVED lines=10> */
.L_x_208:
[----:B-----5:R-:W-:-:S04]  /*a1d0*/  IADD3 R10, P0, PT, R8, R2, RZ ;  /* 0x00000002080a7210 */ /* 0x020fc80007f1e0ff */
[----:B------:R-:W-:Y:S02]  /*a1e0*/  LEA.HI.X.SX32 R3, R8, R3, 0x1, P0 ;  /* 0x0000000308037211 */ /* 0x000fe400000f0eff */
[----:B0-----:R-:W-:-:S04]  /*a1f0*/  LEA R2, P0, R10, UR12, 0x2 ;  /* 0x0000000c0a027c11 */ /* 0x001fc8000f8010ff */
[----:B------:R-:W-:-:S05]  /*a200*/  LEA.HI.X R3, R10, UR13, R3, 0x2, P0 ;  /* 0x0000000d0a037c11 */ /* 0x000fca00080f1403 */
[----:B------:R0:W-:Y:S04]  /*a210*/  STG.E desc[UR8][R2.64], R19 ;  /* 0x0000001302007986 */ /* 0x0001e8000c101908 */
.L_x_207:
[----:B------:R-:W-:Y:S05]  /*a220*/  BSYNC.RECONVERGENT B0 ;  /* 0x0000000000007941 */ /* 0x000fea0003800200 */
.L_x_206:
[----:B------:R-:W-:Y:S01]  /*a230*/  ISETP.GE.OR P1, PT, R5, R14, !P1 ;  /* 0x0000000e0500720c */ /* 0x000fe20004f26670 */
        /* <DEDUP_REMOVED lines=8> */
.L_x_211:
[----:B-----5:R-:W-:-:S04]  /*a2c0*/  IADD3 R8, P0, PT, R5, R2, RZ ;  /* 0x0000000205087210 */ /* 0x020fc80007f1e0ff */
[----:B------:R-:W-:Y:S02]  /*a2d0*/  LEA.HI.X.SX32 R3, R5, R3, 0x1, P0 ;  /* 0x0000000305037211 */ /* 0x000fe400000f0eff */
[----:B0-----:R-:W-:-:S04]  /*a2e0*/  LEA R2, P0, R8, UR12, 0x2 ;  /* 0x0000000c08027c11 */ /* 0x001fc8000f8010ff */
[----:B------:R-:W-:-:S05]  /*a2f0*/  LEA.HI.X R3, R8, UR13, R3, 0x2, P0 ;  /* 0x0000000d08037c11 */ /* 0x000fca00080f1403 */
[----:B------:R0:W-:Y:S04]  /*a300*/  STG.E desc[UR8][R2.64], R17 ;  /* 0x0000001102007986 */ /* 0x0001e8000c101908 */
.L_x_210:
[----:B------:R-:W-:Y:S05]  /*a310*/  BSYNC.RECONVERGENT B0 ;  /* 0x0000000000007941 */ /* 0x000fea0003800200 */
.L_x_209:
        /* <DEDUP_REMOVED lines=9> */
.L_x_214:
[----:B-----5:R-:W-:-:S04]  /*a3b0*/  IADD3 R5, P0, PT, R4, R2, RZ ;  /* 0x0000000204057210 */ /* 0x020fc80007f1e0ff */
[----:B------:R-:W-:Y:S02]  /*a3c0*/  LEA.HI.X.SX32 R4, R4, R3, 0x1, P0 ;  /* 0x0000000304047211 */ /* 0x000fe400000f0eff */
[----:B0-----:R-:W-:-:S04]  /*a3d0*/  LEA R2, P0, R5, UR12, 0x2 ;  /* 0x0000000c05027c11 */ /* 0x001fc8000f8010ff */
[----:B------:R-:W-:-:S05]  /*a3e0*/  LEA.HI.X R3, R5, UR13, R4, 0x2, P0 ;  /* 0x0000000d05037c11 */ /* 0x000fca00080f1404 */
[----:B------:R0:W-:Y:S04]  /*a3f0*/  STG.E desc[UR8][R2.64], R16 ;  /* 0x0000001002007986 */ /* 0x0001e8000c101908 */
.L_x_213:
[----:B------:R-:W-:Y:S05]  /*a400*/  BSYNC.RECONVERGENT B0 ;  /* 0x0000000000007941 */ /* 0x000fea0003800200 */
.L_x_212:
        /* <DEDUP_REMOVED lines=9> */
.L_x_217:
[----:B-----5:R-:W-:-:S04]  /*a4a0*/  IADD3 R4, P0, PT, R12, R2, RZ ;  /* 0x000000020c047210 */ /* 0x020fc80007f1e0ff */
[----:B------:R-:W-:Y:S02]  /*a4b0*/  LEA.HI.X.SX32 R3, R12, R3, 0x1, P0 ;  /* 0x000000030c037211 */ /* 0x000fe400000f0eff */
[----:B0-----:R-:W-:-:S04]  /*a4c0*/  LEA R2, P0, R4, UR12, 0x2 ;  /* 0x0000000c04027c11 */ /* 0x001fc8000f8010ff */
[----:B------:R-:W-:-:S05]  /*a4d0*/  LEA.HI.X R3, R4, UR13, R3, 0x2, P0 ;  /* 0x0000000d04037c11 */ /* 0x000fca00080f1403 */
[----:B------:R0:W-:Y:S04]  /*a4e0*/  STG.E desc[UR8][R2.64], R9 ;  /* 0x0000000902007986 */ /* 0x0001e8000c101908 */
.L_x_216:
[----:B------:R-:W-:Y:S05]  /*a4f0*/  BSYNC.RECONVERGENT B0 ;  /* 0x0000000000007941 */ /* 0x000fea0003800200 */
.L_x_215:
        /* <DEDUP_REMOVED lines=9> */
.L_x_220:
[----:B-----5:R-:W-:-:S04]  /*a590*/  IADD3 R4, P0, PT, R28, R2, RZ ;  /* 0x000000021c047210 */ /* 0x020fc80007f1e0ff */
[----:B------:R-:W-:Y:S02]  /*a5a0*/  LEA.HI.X.SX32 R3, R28, R3, 0x1, P0 ;  /* 0x000000031c037211 */ /* 0x000fe400000f0eff */
[----:B0-----:R-:W-:-:S04]  /*a5b0*/  LEA R2, P0, R4, UR12, 0x2 ;  /* 0x0000000c04027c11 */ /* 0x001fc8000f8010ff */
[----:B------:R-:W-:-:S05]  /*a5c0*/  LEA.HI.X R3, R4, UR13, R3, 0x2, P0 ;  /* 0x0000000d04037c11 */ /* 0x000fca00080f1403 */
[----:B------:R0:W-:Y:S04]  /*a5d0*/  STG.E desc[UR8][R2.64], R7 ;  /* 0x0000000702007986 */ /* 0x0001e8000c101908 */
.L_x_219:
[----:B------:R-:W-:Y:S05]  /*a5e0*/  BSYNC.RECONVERGENT B0 ;  /* 0x0000000000007941 */ /* 0x000fea0003800200 */
.L_x_218:
        /* <DEDUP_REMOVED lines=8> */
.L_x_221:
[----:B-----5:R-:W-:-:S04]  /*a670*/  IADD3 R4, P0, PT, R0, R2, RZ ;  /* 0x0000000200047210 */ /* 0x020fc80007f1e0ff */
[----:B------:R-:W-:Y:S02]  /*a680*/  LEA.HI.X.SX32 R3, R0, R3, 0x1, P0 ;  /* 0x0000000300037211 */ /* 0x000fe400000f0eff */
[----:B0-----:R-:W-:-:S04]  /*a690*/  LEA R2, P0, R4, UR12, 0x2 ;  /* 0x0000000c04027c11 */ /* 0x001fc8000f8010ff */
[----:B------:R-:W-:-:S05]  /*a6a0*/  LEA.HI.X R3, R4, UR13, R3, 0x2, P0 ;  /* 0x0000000d04037c11 */ /* 0x000fca00080f1403 */
[----:B------:R0:W-:Y:S01]  /*a6b0*/  STG.E desc[UR8][R2.64], R6 ;  /* 0x0000000602007986 */ /* 0x0001e2000c101908 */
[----:B------:R-:W-:Y:S05]  /*a6c0*/  BRA `(.L_x_164) ;  /* 0x00000008007c7947 */ /* 0x000fea0003800000 */
.L_x_178:
[----:B------:R-:W-:Y:S01]  /*a6d0*/  P2R R43, PR, RZ, 0x2 ;  /* 0x00000002ff2b7803 */ /* 0x000fe20000000000 */
[----:B------:R-:W-:Y:S01]  /*a6e0*/  BAR.SYNC.DEFER_BLOCKING 0x0 ;  /* 0x0000000000007b1d */ /* 0x000fe20000010000 */
[C---:B------:R-:W-:Y:S01]  /*a6f0*/  LOP3.LUT P1, RZ, R36.reuse, 0x8, RZ, 0xc0, !PT ;  /* 0x0000000824ff7812 */ /* 0x040fe2000782c0ff */
[----:B------:R-:W-:Y:S01]  /*a700*/  @P0 IMAD.IADD R29, R29, 0x1, -R13 ;  /* 0x000000011d1d0824 */ /* 0x000fe200078e0a0d */
[----:B------:R-:W-:Y:S02]  /*a710*/  P2R R44, PR, RZ, 0x4 ;  /* 0x00000004ff2c7803 */ /* 0x000fe40000000000 */
[----:B------:R-:W-:Y:S01]  /*a720*/  P2R R42, PR, RZ, 0x2 ;  /* 0x00000002ff2a7803 */ /* 0x000fe20000000000 */
[----:B------:R-:W0:Y:S01]  /*a730*/  LDCU.64 UR14, c[0x0][0x390] ;  /* 0x00007200ff0e77ac */ /* 0x000e220008000a00 */
[----:B------:R-:W-:Y:S02]  /*a740*/  LOP3.LUT P1, RZ, R36, 0x4, RZ, 0xc0, !PT ;  /* 0x0000000424ff7812 */ /* 0x000fe4000782c0ff */
[----:B------:R-:W-:Y:S01]  /*a750*/  @P0 LEA R29, R29, UR5, 0x2 ;  /* 0x000000051d1d0c11 */ /* 0x000fe2000f8e10ff */
[----:B------:R-:W1:Y:S01]  /*a760*/  LDCU.64 UR12, c[0x0][0x390] ;  /* 0x00007200ff0c77ac */ /* 0x000e620008000a00 */
[----:B------:R-:W-:-:S02]  /*a770*/  P2R R3, PR, RZ, 0x2 ;  /* 0x00000002ff037803 */ /* 0x000fc40000000000 */
[C---:B------:R-:W-:Y:S02]  /*a780*/  LOP3.LUT P1, RZ, R36.reuse, 0x2, RZ, 0xc0, !PT ;  /* 0x0000000224ff7812 */ /* 0x040fe4000782c0ff */
[C---:B------:R-:W-:Y:S02]  /*a790*/  LOP3.LUT P2, RZ, R36.reuse, 0x10, RZ, 0xc0, !PT ;  /* 0x0000001024ff7812 */ /* 0x040fe4000784c0ff */
[----:B------:R-:W-:Y:S02]  /*a7a0*/  P2R R41, PR, RZ, 0x8 ;  /* 0x00000008ff297803 */ /* 0x000fe40000000000 */
[C---:B------:R-:W-:Y:S02]  /*a7b0*/  LOP3.LUT P3, RZ, R36.reuse, 0x20, RZ, 0xc0, !PT ;  /* 0x0000002024ff7812 */ /* 0x040fe4000786c0ff */
[----:B------:R-:W-:Y:S02]  /*a7c0*/  P2R R40, PR, RZ, 0x10 ;  /* 0x00000010ff287803 */ /* 0x000fe40000000000 */
[C---:B------:R-:W-:Y:S01]  /*a7d0*/  LOP3.LUT P4, RZ, R36.reuse, 0x40, RZ, 0xc0, !PT ;  /* 0x0000004024ff7812 */ /* 0x040fe2000788c0ff */
[----:B------:R2:W-:Y:S01]  /*a7e0*/  @P0 STS [R29], R30 ;  /* 0x0000001e1d000388 */ /* 0x0005e20000000800 */
[----:B------:R-:W-:Y:S01]  /*a7f0*/  P2R R39, PR, RZ, 0x20 ;  /* 0x00000020ff277803 */ /* 0x000fe20000000000 */
[--C-:B------:R-:W-:Y:S01]  /*a800*/  @P1 IMAD.IADD R37, R37, 0x1, -R13.reuse ;  /* 0x0000000125251824 */ /* 0x100fe200078e0a0d */
[----:B------:R-:W-:Y:S01]  /*a810*/  LOP3.LUT P5, RZ, R36, 0x80, RZ, 0xc0, !PT ;  /* 0x0000008024ff7812 */ /* 0x000fe200078ac0ff */
[----:B------:R-:W-:Y:S01]  /*a820*/  @P2 IMAD.IADD R32, R32, 0x1, -R13 ;  /* 0x0000000120202824 */ /* 0x000fe200078e0a0d */
[----:B------:R-:W-:-:S02]  /*a830*/  LOP3.LUT P0, RZ, R36, 0x100, RZ, 0xc0, !PT ;  /* 0x0000010024ff7812 */ /* 0x000fc4000780c0ff */
[----:B------:R-:W-:Y:S01]  /*a840*/  @P1 LEA R2, R37, UR5, 0x2 ;  /* 0x0000000525021c11 */ /* 0x000fe2000f8e10ff */
[--C-:B------:R-:W-:Y:S01]  /*a850*/  @P3 IMAD.IADD R31, R31, 0x1, -R13.reuse ;  /* 0x000000011f1f3824 */ /* 0x100fe200078e0a0d */
[----:B------:R-:W-:Y:S02]  /*a860*/  LOP3.LUT P6, RZ, R36, 0x1, RZ, 0xc0, !PT ;  /* 0x0000000124ff7812 */ /* 0x000fe400078cc0ff */
[----:B--2---:R-:W-:Y:S01]  /*a870*/  @P2 LEA R29, R32, UR5, 0x2 ;  /* 0x00000005201d2c11 */ /* 0x004fe2000f8e10ff */
[----:B------:R2:W-:Y:S01]  /*a880*/  @P1 STS [R2], R27 ;  /* 0x0000001b02001388 */ /* 0x0005e20000000800 */
[----:B------:R-:W-:Y:S01]  /*a890*/  ISETP.NE.AND P1, PT, R3, RZ, PT ;  /* 0x000000ff0300720c */ /* 0x000fe20003f25270 */
[--C-:B------:R-:W-:Y:S02]  /*a8a0*/  @P4 IMAD.IADD R18, R18, 0x1, -R13.reuse ;  /* 0x0000000112124824 */ /* 0x100fe400078e0a0d */
[--C-:B------:R-:W-:Y:S02]  /*a8b0*/  @P5 IMAD.IADD R11, R11, 0x1, -R13.reuse ;  /* 0x000000010b0b5824 */ /* 0x100fe400078e0a0d */
[----:B------:R-:W-:Y:S01]  /*a8c0*/  @P0 IMAD.IADD R10, R10, 0x1, -R13 ;  /* 0x000000010a0a0824 */ /* 0x000fe200078e0a0d */
[----:B--2---:R-:W-:-:S03]  /*a8d0*/  @P3 LEA R2, R31, UR5, 0x2 ;  /* 0x000000051f023c11 */ /* 0x004fc6000f8e10ff */
[----:B------:R-:W-:-:S04]  /*a8e0*/  @P6 IMAD.IADD R8, R8, 0x1, -R13 ;  /* 0x0000000108086824 */ /* 0x000fc800078e0a0d */
[----:B------:R-:W-:Y:S01]  /*a8f0*/  @P1 IMAD.IADD R34, R34, 0x1, -R13 ;  /* 0x0000000122221824 */ /* 0x000fe200078e0a0d */
[----:B------:R-:W-:-:S04]  /*a900*/  @P6 LEA R8, R8, UR5, 0x2 ;  /* 0x0000000508086c11 */ /* 0x000fc8000f8e10ff */
[----:B------:R-:W-:-:S05]  /*a910*/  @P1 LEA R3, R34, UR5, 0x2 ;  /* 0x0000000522031c11 */ /* 0x000fca000f8e10ff */
[----:B------:R2:W-:Y:S01]  /*a920*/  @P1 STS [R3], R26 ;  /* 0x0000001a03001388 */ /* 0x0005e20000000800 */
[----:B------:R-:W-:Y:S02]  /*a930*/  ISETP.NE.AND P1, PT, R42, RZ, PT ;  /* 0x000000ff2a00720c */ /* 0x000fe40003f25270 */
[----:B--2---:R-:W-:Y:S02]  /*a940*/  @P4 LEA R3, R18, UR5, 0x2 ;  /* 0x0000000512034c11 */ /* 0x004fe4000f8e10ff */
[----:B------:R-:W-:-:S09]  /*a950*/  @P5 LEA R18, R11, UR5, 0x2 ;  /* 0x000000050b125c11 */ /* 0x000fd2000f8e10ff */
[----:B------:R-:W-:Y:S01]  /*a960*/  @P1 IMAD.IADD R33, R33, 0x1, -R13 ;  /* 0x0000000121211824 */ /* 0x000fe200078e0a0d */
[----:B------:R-:W-:-:S04]  /*a970*/  @P0 LEA R11, R10, UR5, 0x2 ;  /* 0x000000050a0b0c11 */ /* 0x000fc8000f8e10ff */
[----:B------:R-:W-:-:S05]  /*a980*/  @P1 LEA R34, R33, UR5, 0x2 ;  /* 0x0000000521221c11 */ /* 0x000fca000f8e10ff */
[----:B------:R-:W-:Y:S01]  /*a990*/  @P1 STS [R34], R25 ;  /* 0x0000001922001388 */ /* 0x000fe20000000800 */
[----:B------:R-:W-:-:S03]  /*a9a0*/  ISETP.NE.AND P1, PT, R43, RZ, PT ;  /* 0x000000ff2b00720c */ /* 0x000fc60003f25270 */
[----:B------:R-:W-:Y:S01]  /*a9b0*/  @P2 STS [R29], R24 ;  /* 0x000000181d002388 */ /* 0x000fe20000000800 */
[----:B------:R-:W-:-:S03]  /*a9c0*/  ISETP.NE.AND P2, PT, R44, RZ, PT ;  /* 0x000000ff2c00720c */ /* 0x000fc60003f45270 */
[----:B------:R-:W-:Y:S01]  /*a9d0*/  @P3 STS [R2], R23 ;  /* 0x0000001702003388 */ /* 0x000fe20000000800 */
[----:B------:R-:W-:-:S03]  /*a9e0*/  ISETP.NE.AND P3, PT, R41, RZ, PT ;  /* 0x000000ff2900720c */ /* 0x000fc60003f65270 */
[----:B------:R2:W-:Y:S01]  /*a9f0*/  @P4 STS [R3], R22 ;  /* 0x0000001603004388 */ /* 0x0005e20000000800 */
[----:B------:R-:W-:Y:S01]  /*aa00*/  ISETP.NE.AND P4, PT, R40, RZ, PT ;  /* 0x000000ff2800720c */ /* 0x000fe20003f85270 */
[--C-:B------:R-:W-:Y:S02]  /*aa10*/  @P1 IMAD.IADD R5, R5, 0x1, -R13.reuse ;  /* 0x0000000105051824 */ /* 0x100fe400078e0a0d */
[----:B------:R3:W-:Y:S01]  /*aa20*/  @P5 STS [R18], R21 ;  /* 0x0000001512005388 */ /* 0x0007e20000000800 */
[----:B------:R-:W-:Y:S01]  /*aa30*/  ISETP.NE.AND P5, PT, R39, RZ, PT ;  /* 0x000000ff2700720c */ /* 0x000fe20003fa5270 */
[--C-:B------:R-:W-:Y:S02]  /*aa40*/  @P2 IMAD.IADD R4, R4, 0x1, -R13.reuse ;  /* 0x0000000104042824 */ /* 0x100fe400078e0a0d */
[----:B------:R3:W-:Y:S01]  /*aa50*/  @P0 STS [R11], R20 ;  /* 0x000000140b000388 */ /* 0x0007e20000000800 */
[----:B------:R-:W-:Y:S01]  /*aa60*/  ISETP.GE.AND P0, PT, R35, R38, PT ;  /* 0x000000262300720c */ /* 0x000fe20003f06270 */
[--C-:B------:R-:W-:Y:S01]  /*aa70*/  @P3 IMAD.IADD R12, R12, 0x1, -R13.reuse ;  /* 0x000000010c0c3824 */ /* 0x100fe200078e0a0d */
[----:B--2---:R-:W-:Y:S01]  /*aa80*/  @P2 LEA R3, R4, UR5, 0x2 ;  /* 0x0000000504032c11 */ /* 0x004fe2000f8e10ff */
[----:B------:R3:W-:Y:S02]  /*aa90*/  @P6 STS [R8], R19 ;  /* 0x0000001308006388 */ /* 0x0007e40000000800 */
[----:B------:R-:W-:Y:S01]  /*aaa0*/  @P4 IMAD.IADD R28, R28, 0x1, -R13 ;  /* 0x000000011c1c4824 */ /* 0x000fe200078e0a0d */
[----:B------:R-:W-:-:S03]  /*aab0*/  @P3 LEA R12, R12, UR5, 0x2 ;  /* 0x000000050c0c3c11 */ /* 0x000fc6000f8e10ff */
[----:B------:R-:W-:Y:S01]  /*aac0*/  @P5 IMAD.IADD R2, R0, 0x1, -R13 ;  /* 0x0000000100025824 */ /* 0x000fe200078e0a0d */
[----:B------:R-:W-:Y:S02]  /*aad0*/  @P1 LEA R0, R5, UR5, 0x2 ;  /* 0x0000000505001c11 */ /* 0x000fe4000f8e10ff */
[----:B------:R-:W-:Y:S02]  /*aae0*/  @P4 LEA R28, R28, UR5, 0x2 ;  /* 0x000000051c1c4c11 */ /* 0x000fe4000f8e10ff */
[----:B------:R-:W-:Y:S01]  /*aaf0*/  @P5 LEA R5, R2, UR5, 0x2 ;  /* 0x0000000502055c11 */ /* 0x000fe2000f8e10ff */
[----:B------:R3:W-:Y:S04]  /*ab00*/  @P1 STS [R0], R17 ;  /* 0x0000001100001388 */ /* 0x0007e80000000800 */
[----:B------:R3:W-:Y:S04]  /*ab10*/  @P2 STS [R3], R16 ;  /* 0x0000001003002388 */ /* 0x0007e80000000800 */
[----:B------:R3:W-:Y:S04]  /*ab20*/  @P3 STS [R12], R9 ;  /* 0x000000090c003388 */ /* 0x0007e80000000800 */
[----:B------:R3:W-:Y:S04]  /*ab30*/  @P4 STS [R28], R7 ;  /* 0x000000071c004388 */ /* 0x0007e80000000800 */
[----:B------:R3:W-:Y:S01]  /*ab40*/  @P5 STS [R5], R6 ;  /* 0x0000000605005388 */ /* 0x0007e20000000800 */
[----:B------:R-:W-:Y:S06]  /*ab50*/  BAR.SYNC.DEFER_BLOCKING 0x0 ;  /* 0x0000000000007b1d */ /* 0x000fec0000010000 */
[----:B01----:R-:W-:Y:S05]  /*ab60*/  @P0 BRA `(.L_x_164) ;  /* 0x0000000400540947 */ /* 0x003fea0003800000 */
[----:B------:R-:W0:Y:S01]  /*ab70*/  LDCU UR4, c[0x0][0x3b0] ;  /* 0x00007600ff0477ac */ /* 0x000e220008000800 */
[----:B---3--:R-:W-:Y:S01]  /*ab80*/  VIADD R0, R35, UR7 ;  /* 0x0000000723007c36 */ /* 0x008fe20008000000 */
[----:B------:R-:W1:Y:S01]  /*ab90*/  LDC.U8 R12, c[0x0][0x3b8] ;  /* 0x0000ee00ff0c7b82 */ /* 0x000e620000000000 */
[----:B------:R-:W-:Y:S03]  /*aba0*/  BSSY.RECONVERGENT B0, `(.L_x_222) ;  /* 0x000001e000007945 */ /* 0x000fe60003800200 */
[----:B0-----:R-:W-:-:S05]  /*abb0*/  IADD3 R0, PT, PT, -R0, UR4, R15 ;  /* 0x0000000400007c10 */ /* 0x001fca000fffe10f */
[----:B------:R-:W-:-:S04]  /*abc0*/  VIADD R2, R0, 0xffffe97f ;  /* 0xffffe97f00027836 */ /* 0x000fc80000000000 */
[C---:B------:R-:W-:Y:S01]  /*abd0*/  IMAD.HI.U32 R0, R2.reuse, -0x55555555, RZ ;  /* 0xaaaaaaab02007827 */ /* 0x040fe200078e00ff */
[----:B------:R-:W-:-:S04]  /*abe0*/  ISETP.GE.U32.AND P1, PT, R2, 0x480, PT ;  /* 0x000004800200780c */ /* 0x000fc80003f26070 */
[----:B------:R-:W-:-:S04]  /*abf0*/  SHF.R.U32.HI R0, RZ, 0x8, R0 ;  /* 0x00000008ff007819 */ /* 0x000fc80000011600 */
[----:B------:R-:W-:-:S04]  /*ac00*/  LOP3.LUT R3, R0, 0x3, RZ, 0xc0, !PT ;  /* 0x0000000300037812 */ /* 0x000fc800078ec0ff */
[----:B------:R-:W-:-:S13]  /*ac10*/  ISETP.NE.AND P0, PT, R3, 0x3, PT ;  /* 0x000000030300780c */ /* 0x000fda0003f05270 */
[----:B-1----:R-:W-:Y:S05]  /*ac20*/  @!P0 BRA `(.L_x_223) ;  /* 0x0000000000548947 */ /* 0x002fea0003800000 */
[----:B------:R-:W-:Y:S01]  /*ac30*/  VIADD R0, R0, 0x1 ;  /* 0x0000000100007836 */ /* 0x000fe20000000000 */
[C---:B------:R-:W-:Y:S01]  /*ac40*/  LEA R6, R35.reuse, UR5, 0x2 ;  /* 0x0000000523067c11 */ /* 0x040fe2000f8e10ff */
[----:B------:R-:W-:Y:S01]  /*ac50*/  IMAD.IADD R7, R35, 0x1, R13 ;  /* 0x0000000123077824 */ /* 0x000fe200078e020d */
[----:B------:R-:W-:Y:S02]  /*ac60*/  ISETP.NE.AND P2, PT, R12, RZ, PT ;  /* 0x000000ff0c00720c */ /* 0x000fe40003f45270 */
[----:B------:R-:W-:-:S05]  /*ac70*/  LOP3.LUT R0, R0, 0x3, RZ, 0xc0, !PT ;  /* 0x0000000300007812 */ /* 0x000fca00078ec0ff */
[----:B------:R-:W-:Y:S02]  /*ac80*/  IMAD R35, R0, 0x180, R35 ;  /* 0x0000018000237824 */ /* 0x000fe400078e0223 */
[----:B------:R-:W-:-:S07]  /*ac90*/  IMAD.MOV R0, RZ, RZ, -R0 ;  /* 0x000000ffff007224 */ /* 0x000fce00078e0a00 */
.L_x_224:
        /* <DEDUP_REMOVED lines=14> */
.L_x_223:
[----:B------:R-:W-:Y:S05]  /*ad80*/  BSYNC.RECONVERGENT B0 ;  /* 0x0000000000007941 */ /* 0x000fea0003800200 */
.L_x_222:
[----:B------:R-:W-:Y:S05]  /*ad90*/  @!P1 BRA `(.L_x_164) ;  /* 0x0000000000c89947 */ /* 0x000fea0003800000 */
[----:B------:R-:W1:Y:S01]  /*ada0*/  S2UR UR6, SR_CgaCtaId ;  /* 0x00000000000679c3 */ /* 0x000e620000008800 */
[----:B------:R-:W-:Y:S01]  /*adb0*/  UMOV UR4, 0x400 ;  /* 0x0000040000047882 */ /* 0x000fe20000000000 */
[----:B------:R-:W-:Y:S01]  /*adc0*/  ISETP.NE.AND P0, PT, R12, RZ, PT ;  /* 0x000000ff0c00720c */ /* 0x000fe20003f05270 */
[----:B------:R-:W-:Y:S01]  /*add0*/  IMAD.IADD R13, R35, 0x1, R13 ;  /* 0x00000001230d7824 */ /* 0x000fe200078e020d */
[----:B-1----:R-:W-:-:S06]  /*ade0*/  ULEA UR4, UR6, UR4, 0x18 ;  /* 0x0000000406047291 */ /* 0x002fcc000f8ec0ff */
[----:B------:R-:W-:-:S05]  /*adf0*/  LEA R0, R35, UR4, 0x2 ;  /* 0x0000000423007c11 */ /* 0x000fca000f8e10ff */
[----:B------:R-:W-:-:S07]  /*ae00*/  VIADD R0, R0, 0xc00 ;  /* 0x00000c0000007836 */ /* 0x000fce0000000000 */
.L_x_225:
[----:B0-----:R-:W1:Y:S01]  /*ae10*/  @!P0 LDC.64 R6, c[0x0][0x3d0] ;  /* 0x0000f400ff068b82 */ /* 0x001e620000000a00 */
[----:B0-----:R-:W-:Y:S01]  /*ae20*/  CS2R R2, SRZ ;  /* 0x0000000000027805 */ /* 0x001fe2000001ff00 */
[----:B------:R-:W0:Y:S01]  /*ae30*/  LDS R17, [R0+-0xc00] ;  /* 0xfff4000000117984 */ /* 0x000e220000000800 */
[----:B------:R-:W-:-:S03]  /*ae40*/  SHF.R.S32.HI R15, RZ, 0x1f, R13 ;  /* 0x0000001fff0f7819 */ /* 0x000fc6000001140d */
[----:B------:R-:W2:Y:S04]  /*ae50*/  LDS R19, [R0+-0x600] ;  /* 0xfffa000000137984 */ /* 0x000ea80000000800 */
[----:B-1----:R-:W3:Y:S01]  /*ae60*/  @!P0 LDG.E.64 R2, desc[UR8][R6.64] ;  /* 0x0000000806028981 */ /* 0x002ee2000c1e1b00 */
[----:B------:R-:W-:-:S13]  /*ae70*/  ISETP.NE.AND P0, PT, R12, RZ, PT ;  /* 0x000000ff0c00720c */ /* 0x000fda0003f05270 */
        /* <DEDUP_REMOVED lines=25> */
[----:B-1----:R-:W2:Y:S01]  /*b010*/  @!P0 LDG.E.64 R2, desc[UR8][R8.64] ;  /* 0x0000000808028981 */ /* 0x002ea2000c1e1b00 */
[----:B------:R-:W-:Y:S02]  /*b020*/  VIADD R35, R35, 0x600 ;  /* 0x0000060023237836 */ /* 0x000fe40000000000 */
[----:B---3--:R-:W-:Y:S01]  /*b030*/  VIADD R0, R0, 0x1800 ;  /* 0x0000180000007836 */ /* 0x008fe20000000000 */
[C---:B--2---:R-:W-:Y:S01]  /*b040*/  IADD3 R6, P1, PT, R13.reuse, R2, RZ ;  /* 0x000000020d067210 */ /* 0x044fe20007f3e0ff */
[----:B------:R-:W-:-:S04]  /*b050*/  VIADD R13, R13, 0x600 ;  /* 0x000006000d0d7836 */ /* 0x000fc80000000000 */
[----:B------:R-:W-:Y:S01]  /*b060*/  IMAD.X R3, R15, 0x1, R3, P1 ;  /* 0x000000010f037824 */ /* 0x000fe200008e0603 */
[----:B------:R-:W-:-:S04]  /*b070*/  LEA R2, P1, R6, UR14, 0x2 ;  /* 0x0000000e06027c11 */ /* 0x000fc8000f8210ff */
[----:B------:R-:W-:Y:S02]  /*b080*/  LEA.HI.X R3, R6, UR15, R3, 0x2, P1 ;  /* 0x0000000f06037c11 */ /* 0x000fe400088f1403 */
[----:B------:R-:W-:-:S03]  /*b090*/  ISETP.GE.AND P1, PT, R35, R38, PT ;  /* 0x000000262300720c */ /* 0x000fc60003f26270 */
[----:B-----5:R0:W-:Y:S10]  /*b0a0*/  STG.E desc[UR8][R2.64+0x1200], R7 ;  /* 0x0012000702007986 */ /* 0x0201f4000c101908 */
[----:B------:R-:W-:Y:S05]  /*b0b0*/  @!P1 BRA `(.L_x_225) ;  /* 0xfffffffc00549947 */ /* 0x000fea000383ffff */
.L_x_164:
[----:B------:R-:W-:Y:S05]  /*b0c0*/  BSYNC.RECONVERGENT B1 ;  /* 0x0000000000017941 */ /* 0x000fea0003800200 */
.L_x_112:
[----:B--23--:R-:W2:Y:S02]  /*b0d0*/  S2R R0, SR_TID.X ;  /* 0x0000000000007919 */ /* 0x00cea40000002100 */
[----:B--2---:R-:W-:-:S13]  /*b0e0*/  ISETP.NE.AND P0, PT, R0, RZ, PT ;  /* 0x000000ff0000720c */ /* 0x004fda0003f05270 */
[----:B------:R-:W-:Y:S05]  /*b0f0*/  @P0 EXIT ;  /* 0x000000000000094d */ /* 0x000fea0003800000 */
[----:B------:R-:W2:Y:S02]  /*b100*/  LDCU.U8 UR4, c[0x0][0x3b9] ;  /* 0x00007720ff0477ac */ /* 0x000ea40008000000 */
[----:B--2---:R-:W-:-:S09]  /*b110*/  UISETP.NE.AND UP0, UPT, UR4, URZ, UPT ;  /* 0x000000ff0400728c */ /* 0x004fd2000bf05270 */
[----:B------:R-:W-:Y:S05]  /*b120*/  BRA.U !UP0, `(.L_x_226) ;  /* 0x0000000108287547 */ /* 0x000fea000b800000 */
[----:B------:R-:W2:Y:S01]  /*b130*/  LDCU.U8 UR4, c[0x0][0x3b8] ;  /* 0x00007700ff0477ac */ /* 0x000ea20008000000 */
[----:B01--4-:R-:W0:Y:S01]  /*b140*/  LDC.64 R2, c[0x0][0x398] ;  /* 0x0000e600ff027b82 */ /* 0x013e220000000a00 */
[----:B------:R-:W-:Y:S01]  /*b150*/  IMAD.MOV.U32 R5, RZ, RZ, RZ ;  /* 0x000000ffff057224 */ /* 0x000fe200078e00ff */
[----:B--2---:R-:W-:-:S09]  /*b160*/  UISETP.NE.AND UP0, UPT, UR4, URZ, UPT ;  /* 0x000000ff0400728c */ /* 0x004fd2000bf05270 */
[----:B------:R-:W-:Y:S05]  /*b170*/  BRA.U UP0, `(.L_x_227) ;  /* 0x0000000100087547 */ /* 0x000fea000b800000 */
[----:B------:R-:W1:Y:S02]  /*b180*/  LDC.64 R4, c[0x0][0x3d0] ;  /* 0x0000f400ff047b82 */ /* 0x000e640000000a00 */
[----:B-1----:R1:W5:Y:S02]  /*b190*/  LDG.E R5, desc[UR8][R4.64] ;  /* 0x0000000804057981 */ /* 0x002364000c1e1900 */
.L_x_227:
[----:B-----5:R-:W-:-:S05]  /*b1a0*/  IMAD.IADD R5, R5, 0x1, R14 ;  /* 0x0000000105057824 */ /* 0x020fca00078e020e */
[----:B0-----:R-:W-:Y:S01]  /*b1b0*/  STG.E desc[UR8][R2.64], R5 ;  /* 0x0000000502007986 */ /* 0x001fe2000c101908 */
[----:B------:R-:W-:Y:S05]  /*b1c0*/  EXIT ;  /* 0x000000000000794d */ /* 0x000fea0003800000 */
.L_x_226:
[----:B------:R-:W2:Y:S01]  /*b1d0*/  LDCU.U8 UR4, c[0x0][0x3b8] ;  /* 0x00007700ff0477ac */ /* 0x000ea20008000000 */
[----:B01----:R-:W0:Y:S01]  /*b1e0*/  LDC.64 R4, c[0x0][0x3d8] ;  /* 0x0000f600ff047b82 */ /* 0x003e220000000a00 */
[----:B----4-:R-:W-:Y:S01]  /*b1f0*/  CS2R R2, SRZ ;  /* 0x0000000000027805 */ /* 0x010fe2000001ff00 */
[----:B--2---:R-:W-:-:S09]  /*b200*/  UISETP.NE.AND UP0, UPT, UR4, URZ, UPT ;  /* 0x000000ff0400728c */ /* 0x004fd2000bf05270 */
[----:B------:R-:W-:Y:S05]  /*b210*/  BRA.U UP0, `(.L_x_228) ;  /* 0x0000000100087547 */ /* 0x000fea000b800000 */
[----:B------:R-:W1:Y:S02]  /*b220*/  LDC.64 R2, c[0x0][0x3d0] ;  /* 0x0000f400ff027b82 */ /* 0x000e640000000a00 */
[----:B-1----:R-:W5:Y:S02]  /*b230*/  LDG.E.64 R2, desc[UR8][R2.64] ;  /* 0x0000000802027981 */ /* 0x002f64000c1e1b00 */
.L_x_228:
[----:B-----5:R-:W-:-:S04]  /*b240*/  IADD3 R2, P0, PT, R14, R2, RZ ;  /* 0x000000020e027210 */ /* 0x020fc80007f1e0ff */
[----:B------:R-:W-:-:S05]  /*b250*/  LEA.HI.X.SX32 R3, R14, R3, 0x1, P0 ;  /* 0x000000030e037211 */ /* 0x000fca00000f0eff */
[----:B0-----:R-:W-:Y:S01]  /*b260*/  STG.E.64 desc[UR8][R4.64], R2 ;  /* 0x0000000204007986 */ /* 0x001fe2000c101b08 */
[----:B------:R-:W-:Y:S05]  /*b270*/  EXIT ;  /* 0x000000000000794d */ /* 0x000fea0003800000 */
.L_x_52:
[----:B------:R-:W-:Y:S01]  /*b280*/  BSSY B0, `(.L_x_229) ;  /* 0x0000006000007945 */ /* 0x000fe20003800000 */
[----:B------:R-:W-:Y:S01]  /*b290*/  PLOP3.LUT P6, PT, P6, PT, PT, 0x8, 0x80 ;  /* 0x000000000080781c */ /* 0x000fe200037ce170 */
[----:B------:R-:W-:-:S12]  /*b2a0*/  IMAD.MOV.U32 R14, RZ, RZ, -0x1 ;  /* 0xffffffffff0e7424 */ /* 0x000fd800078e00ff */
[----:B------:R-:W-:Y:S05]  /*b2b0*/  WARPSYNC.COLLECTIVE R14, `(.L_x_230) ;  /* 0x000000000e087348 */ /* 0x000fea0003c00000 */
[----:B------:R-:W-:Y:S01]  /*b2c0*/  VOTE.ANY P6, P6 ;  /* 0x0000000000ff7806 */ /* 0x000fe200030c0100 */
[----:B------:R-:W-:-:S12]  /*b2d0*/  ENDCOLLECTIVE ;  /* 0x000000000000791b */ /* 0x000fd80003800000 */
.L_x_230:
[----:B------:R-:W-:Y:S05]  /*b2e0*/  BSYNC B0 ;  /* 0x0000000000007941 */ /* 0x000fea0003800000 */
.L_x_229:
[----:B------:R-:W-:Y:S05]  /*b2f0*/  BRA `(.L_x_231) ;  /* 0xffffff7c00107947 */ /* 0x000fea000383ffff */
.L_x_54:
[----:B------:R-:W-:Y:S01]  /*b300*/  BSSY B0, `(.L_x_232) ;  /* 0x0000006000007945 */ /* 0x000fe20003800000 */
[----:B------:R-:W-:Y:S01]  /*b310*/  PLOP3.LUT P6, PT, P6, PT, PT, 0x8, 0x80 ;  /* 0x000000000080781c */ /* 0x000fe200037ce170 */
[----:B------:R-:W-:-:S12]  /*b320*/  IMAD.MOV.U32 R14, RZ, RZ, -0x1 ;  /* 0xffffffffff0e7424 */ /* 0x000fd800078e00ff */
[----:B------:R-:W-:Y:S05]  /*b330*/  WARPSYNC.COLLECTIVE R14, `(.L_x_233) ;  /* 0x000000000e087348 */ /* 0x000fea0003c00000 */
[----:B------:R-:W-:Y:S01]  /*b340*/  VOTE.ANY P6, P6 ;  /* 0x0000000000ff7806 */ /* 0x000fe200030c0100 */
[----:B------:R-:W-:-:S12]  /*b350*/  ENDCOLLECTIVE ;  /* 0x000000000000791b */ /* 0x000fd80003800000 */
.L_x_233:
[----:B------:R-:W-:Y:S05]  /*b360*/  BSYNC B0 ;  /* 0x0000000000007941 */ /* 0x000fea0003800000 */
.L_x_232:
[----:B------:R-:W-:Y:S05]  /*b370*/  BRA `(.L_x_234) ;  /* 0xffffff7c006c7947 */ /* 0x000fea000383ffff */
.L_x_56:
[----:B------:R-:W0:Y:S01]  /*b380*/  S2R R20, SR_GEMASK ;  /* 0x0000000000147919 */ /* 0x000e220000003c00 */
[----:B------:R-:W-:Y:S01]  /*b390*/  BSSY B0, `(.L_x_235) ;  /* 0x0000006000007945 */ /* 0x000fe20003800000 */
[----:B------:R-:W-:Y:S01]  /*b3a0*/  PLOP3.LUT P6, PT, P6, PT, PT, 0x8, 0x80 ;  /* 0x000000000080781c */ /* 0x000fe200037ce170 */
[----:B------:R-:W-:-:S12]  /*b3b0*/  IMAD.MOV.U32 R14, RZ, RZ, -0x1 ;  /* 0xffffffffff0e7424 */ /* 0x000fd800078e00ff */
[----:B0-----:R-:W-:Y:S05]  /*b3c0*/  WARPSYNC.COLLECTIVE R14, `(.L_x_236) ;  /* 0x000000000e087348 */ /* 0x001fea0003c00000 */
[----:B------:R-:W-:Y:S01]  /*b3d0*/  VOTE.ANY R14, PT, P6 ;  /* 0x00000000000e7806 */ /* 0x000fe200030e0100 */
[----:B0-----:R-:W-:Y:S06]  /*b3e0*/  ENDCOLLECTIVE ;  /* 0x000000000000791b */ /* 0x001fec0003800000 */
.L_x_236:
[----:B------:R-:W-:Y:S05]  /*b3f0*/  BSYNC B0 ;  /* 0x0000000000007941 */ /* 0x000fea0003800000 */
.L_x_235:
[----:B------:R-:W-:Y:S01]  /*b400*/  LOP3.LUT R14, R14, 0x80000000, R20, 0xec, !PT ;  /* 0x800000000e0e7812 */ /* 0x000fe200078eec14 */
[----:B------:R-:W-:Y:S02]  /*b410*/  IMAD.MOV.U32 R28, RZ, RZ, 0x1 ;  /* 0x00000001ff1c7424 */ /* 0x000fe400078e00ff */
[C---:B------:R-:W-:Y:S02]  /*b420*/  VIADD R48, R47.reuse, 0x2 ;  /* 0x000000022f307836 */ /* 0x040fe40000000000 */
[C---:B------:R-:W-:Y:S02]  /*b430*/  VIADD R15, R14.reuse, 0xffffffff ;  /* 0xffffffff0e0f7836 */ /* 0x040fe40000000000 */
[C---:B------:R-:W-:Y:S02]  /*b440*/  VIADD R21, R47.reuse, 0x4 ;  /* 0x000000042f157836 */ /* 0x040fe40000000000 */
[----:B------:R-:W-:Y:S01]  /*b450*/  VIADD R22, R47, 0x8 ;  /* 0x000000082f167836 */ /* 0x000fe20000000000 */
[----:B------:R-:W-:Y:S01]  /*b460*/  LOP3.LUT R15, R14, R15, RZ, 0xc, !PT ;  /* 0x0000000f0e0f7212 */ /* 0x000fe200078e0cff */
[----:B------:R-:W-:-:S02]  /*b470*/  IMAD.MOV.U32 R14, RZ, RZ, -0x1 ;  /* 0xffffffffff0e7424 */ /* 0x000fc400078e00ff */
[----:B------:R-:W-:Y:S01]  /*b480*/  VIADD R49, R47, 0x10 ;  /* 0x000000102f317836 */ /* 0x000fe20000000000 */
[----:B------:R0:W1:Y:S06]  /*b490*/  POPC R29, R15 ;  /* 0x0000000f001d7309 */ /* 0x00006c0000000000 */
[----:B01----:R-:W-:Y:S05]  /*b4a0*/  WARPSYNC.COLLECTIVE R14, `(.L_x_237) ;  /* 0x000000000e087348 */ /* 0x003fea0003c00000 */
[----:B-1----:R1:W2:Y:S02]  /*b4b0*/  SHFL.DOWN P6, R39, R13, R28, R29 ;  /* 0x0800001c0d277389 */ /* 0x0022a400000c001d */
[----:B012---:R-:W-:Y:S05]  /*b4c0*/  ENDCOLLECTIVE ;  /* 0x000000000000791b */ /* 0x007fea0003800000 */
.L_x_237:
[----:B------:R-:W-:Y:S01]  /*b4d0*/  ISETP.GE.AND P0, PT, R47, R29, PT ;  /* 0x0000001d2f00720c */ /* 0x000fe20003f06270 */
[----:B------:R-:W-:-:S03]  /*b4e0*/  IMAD.MOV.U32 R28, RZ, RZ, 0x2 ;  /* 0x00000002ff1c7424 */ /* 0x000fc600078e00ff */
[----:B------:R-:W-:Y:S02]  /*b4f0*/  SEL R16, R39, RZ, !P0 ;  /* 0x000000ff27107207 */ /* 0x000fe40004000000 */
[----:B------:R-:W-:-:S03]  /*b500*/  ISETP.GT.AND P0, PT, R48, R29, PT ;  /* 0x0000001d3000720c */ /* 0x000fc60003f04270 */
[----:B------:R-:W-:-:S04]  /*b510*/  IMAD.IADD R16, R16, 0x1, R13 ;  /* 0x0000000110107824 */ /* 0x000fc800078e020d */
[----:B------:R-:W-:-:S07]  /*b520*/  IMAD.MOV.U32 R13, RZ, RZ, R16 ;  /* 0x000000ffff0d7224 */ /* 0x000fce00078e0010 */
[----:B------:R-:W-:Y:S05]  /*b530*/  WARPSYNC.COLLECTIVE R14, `(.L_x_238) ;  /* 0x000000000e087348 */ /* 0x000fea0003c00000 */
[----:B------:R0:W1:Y:S02]  /*b540*/  SHFL.DOWN P6, R39, R13, R28, R29 ;  /* 0x0800001c0d277389 */ /* 0x00006400000c001d */
[----:B01----:R-:W-:Y:S05]  /*b550*/  ENDCOLLECTIVE ;  /* 0x000000000000791b */ /* 0x003fea0003800000 */
.L_x_238:
[----:B------:R-:W-:Y:S01]  /*b560*/  IMAD.MOV.U32 R28, RZ, RZ, 0x4 ;  /* 0x00000004ff1c7424 */ /* 0x000fe200078e00ff */
[----:B------:R-:W-:Y:S02]  /*b570*/  SEL R39, R39, RZ, !P0 ;  /* 0x000000ff27277207 */ /* 0x000fe40004000000 */
[----:B------:R-:W-:-:S03]  /*b580*/  ISETP.GT.AND P0, PT, R21, R29, PT ;  /* 0x0000001d1500720c */ /* 0x000fc60003f04270 */
[----:B------:R-:W-:-:S04]  /*b590*/  IMAD.IADD R52, R16, 0x1, R39 ;  /* 0x0000000110347824 */ /* 0x000fc800078e0227 */
[----:B------:R-:W-:-:S07]  /*b5a0*/  IMAD.MOV.U32 R13, RZ, RZ, R52 ;  /* 0x000000ffff0d7224 */ /* 0x000fce00078e0034 */
[----:B------:R-:W-:Y:S05]  /*b5b0*/  WARPSYNC.COLLECTIVE R14, `(.L_x_239) ;  /* 0x000000000e087348 */ /* 0x000fea0003c00000 */
[----:B------:R0:W1:Y:S02]  /*b5c0*/  SHFL.DOWN P6, R39, R13, R28, R29 ;  /* 0x0800001c0d277389 */ /* 0x00006400000c001d */
[----:B01----:R-:W-:Y:S05]  /*b5d0*/  ENDCOLLECTIVE ;  /* 0x000000000000791b */ /* 0x003fea0003800000 */
.L_x_239:
        /* <DEDUP_REMOVED lines=8> */
.L_x_240:
[----:B------:R-:W-:Y:S01]  /*b660*/  IMAD.MOV.U32 R28, RZ, RZ, 0x10 ;  /* 0x00000010ff1c7424 */ /* 0x000fe200078e00ff */
[----:B------:R-:W-:Y:S02]  /*b670*/  SEL R16, R39, RZ, !P0 ;  /* 0x000000ff27107207 */ /* 0x000fe40004000000 */
[----:B------:R-:W-:-:S03]  /*b680*/  ISETP.GT.AND P0, PT, R49, R29, PT ;  /* 0x0000001d3100720c */ /* 0x000fc60003f04270 */
[----:B------:R-:W-:Y:S02]  /*b690*/  IMAD.IADD R13, R17, 0x1, R16 ;  /* 0x00000001110d7824 */ /* 0x000fe400078e0210 */
[----:B------:R-:W0:Y:S08]  /*b6a0*/  LDC.64 R16, c[0x0][0x3a0] ;  /* 0x0000e800ff107b82 */ /* 0x000e300000000a00 */
[----:B0-----:R-:W-:Y:S05]  /*b6b0*/  WARPSYNC.COLLECTIVE R14, `(.L_x_241) ;  /* 0x000000000e087348 */ /* 0x001fea0003c00000 */
[----:B------:R1:W2:Y:S02]  /*b6c0*/  SHFL.DOWN P6, R39, R13, R28, R29 ;  /* 0x0800001c0d277389 */ /* 0x0002a400000c001d */
[----:B012---:R-:W-:Y:S05]  /*b6d0*/  ENDCOLLECTIVE ;  /* 0x000000000000791b */ /* 0x007fea0003800000 */
.L_x_241:
[----:B------:R-:W-:Y:S02]  /*b6e0*/  IADD3 R16, P1, PT, R16, 0x100, RZ ;  /* 0x0000010010107810 */ /* 0x000fe40007f3e0ff */
[----:B------:R-:W-:Y:S02]  /*b6f0*/  ISETP.NE.AND P6, PT, R12, 0x65, PT ;  /* 0x000000650c00780c */ /* 0x000fe40003fc5270 */
[----:B------:R-:W-:Y:S01]  /*b700*/  SEL R12, R39, RZ, !P0 ;  /* 0x000000ff270c7207 */ /* 0x000fe20004000000 */
[----:B------:R-:W-:-:S04]  /*b710*/  IMAD.X R17, RZ, RZ, R17, P1 ;  /* 0x000000ffff117224 */ /* 0x000fc800008e0611 */
[----:B------:R-:W-:-:S07]  /*b720*/  IMAD.IADD R15, R13, 0x1, R12 ;  /* 0x000000010d0f7824 */ /* 0x000fce00078e020c */
[----:B------:R-:W-:Y:S05]  /*b730*/  WARPSYNC.COLLECTIVE R14, `(.L_x_242) ;  /* 0x000000000e087348 */ /* 0x000fea0003c00000 */
[----:B------:R-:W-:Y:S01]  /*b740*/  VOTE.ALL P6, P6 ;  /* 0x0000000000ff7806 */ /* 0x000fe200030c0000 */
[----:B------:R-:W-:-:S12]  /*b750*/  ENDCOLLECTIVE ;  /* 0x000000000000791b */ /* 0x000fd80003800000 */
.L_x_242:
[----:B------:R-:W-:Y:S05]  /*b760*/  BRA `(.L_x_243) ;  /* 0xffffff7c000c7947 */ /* 0x000fea000383ffff */
.L_x_58:
[----:B------:R-:W-:Y:S01]  /*b770*/  BSSY B0, `(.L_x_244) ;  /* 0x0000006000007945 */ /* 0x000fe20003800000 */
[----:B------:R-:W-:Y:S01]  /*b780*/  PLOP3.LUT P6, PT, P6, PT, PT, 0x8, 0x80 ;  /* 0x000000000080781c */ /* 0x000fe200037ce170 */
[----:B------:R-:W-:-:S12]  /*b790*/  IMAD.MOV.U32 R14, RZ, RZ, -0x1 ;  /* 0xffffffffff0e7424 */ /* 0x000fd800078e00ff */
[----:B------:R-:W-:Y:S05]  /*b7a0*/  WARPSYNC.COLLECTIVE R14, `(.L_x_245) ;  /* 0x000000000e087348 */ /* 0x000fea0003c00000 */
[----:B------:R-:W-:Y:S01]  /*b7b0*/  VOTE.ANY P6, P6 ;  /* 0x0000000000ff7806 */ /* 0x000fe200030c0100 */
[----:B------:R-:W-:-:S12]  /*b7c0*/  ENDCOLLECTIVE ;  /* 0x000000000000791b */ /* 0x000fd80003800000 */
.L_x_245:
[----:B------:R-:W-:Y:S05]  /*b7d0*/  BSYNC B0 ;  /* 0x0000000000007941 */ /* 0x000fea0003800000 */
.L_x_244:
[----:B------:R-:W-:Y:S05]  /*b7e0*/  BRA `(.L_x_246) ;  /* 0xffffff7c001c7947 */ /* 0x000fea000383ffff */
.L_x_60:
[----:B------:R-:W-:Y:S01]  /*b7f0*/  BSSY B0, `(.L_x_247) ;  /* 0x0000006000007945 */ /* 0x000fe20003800000 */
[----:B------:R-:W-:Y:S01]  /*b800*/  PLOP3.LUT P6, PT, P6, PT, PT, 0x8, 0x80 ;  /* 0x000000000080781c */ /* 0x000fe200037ce170 */
[----:B------:R-:W-:-:S12]  /*b810*/  IMAD.MOV.U32 R14, RZ, RZ, -0x1 ;  /* 0xffffffffff0e7424 */ /* 0x000fd800078e00ff */
[----:B------:R-:W-:Y:S05]  /*b820*/  WARPSYNC.COLLECTIVE R14, `(.L_x_248) ;  /* 0x000000000e087348 */ /* 0x000fea0003c00000 */
[----:B------:R-:W-:Y:S01]  /*b830*/  VOTE.ANY P6, P6 ;  /* 0x0000000000ff7806 */ /* 0x000fe200030c0100 */
[----:B------:R-:W-:-:S12]  /*b840*/  ENDCOLLECTIVE ;  /* 0x000000000000791b */ /* 0x000fd80003800000 */
.L_x_248:
[----:B------:R-:W-:Y:S05]  /*b850*/  BSYNC B0 ;  /* 0x0000000000007941 */ /* 0x000fea0003800000 */
.L_x_247:
[----:B------:R-:W-:Y:S05]  /*b860*/  BRA `(.L_x_249) ;  /* 0xffffff7c00787947 */ /* 0x000fea000383ffff */
.L_x_62:
[----:B------:R-:W-:Y:S01]  /*b870*/  BSSY B0, `(.L_x_250) ;  /* 0x0000006000007945 */ /* 0x000fe20003800000 */
[----:B------:R-:W-:Y:S01]  /*b880*/  PLOP3.LUT P6, PT, P6, PT, PT, 0x8, 0x80 ;  /* 0x000000000080781c */ /* 0x000fe200037ce170 */
[----:B------:R-:W-:-:S12]  /*b890*/  IMAD.MOV.U32 R14, RZ, RZ, -0x1 ;  /* 0xffffffffff0e7424 */ /* 0x000fd800078e00ff */
[----:B------:R-:W-:Y:S05]  /*b8a0*/  WARPSYNC.COLLECTIVE R14, `(.L_x_251) ;  /* 0x000000000e087348 */ /* 0x000fea0003c00000 */
[----:B------:R-:W-:Y:S01]  /*b8b0*/  VOTE.ANY R14, PT, P6 ;  /* 0x00000000000e7806 */ /* 0x000fe200030e0100 */
[----:B------:R-:W-:Y:S06]  /*b8c0*/  ENDCOLLECTIVE ;  /* 0x000000000000791b */ /* 0x000fec0003800000 */
.L_x_251:
[----:B------:R-:W-:Y:S05]  /*b8d0*/  BSYNC B0 ;  /* 0x0000000000007941 */ /* 0x000fea0003800000 */
.L_x_250:
[----:B------:R-:W-:Y:S01]  /*b8e0*/  LOP3.LUT R14, R14, 0x80000000, R20, 0xec, !PT ;  /* 0x800000000e0e7812 */ /* 0x000fe200078eec14 */
[----:B------:R-:W-:Y:S02]  /*b8f0*/  IMAD.MOV.U32 R28, RZ, RZ, 0x1 ;  /* 0x00000001ff1c7424 */ /* 0x000fe400078e00ff */
[----:B------:R-:W-:Y:S02]  /*b900*/  VIADD R19, R19, 0xffffffe0 ;  /* 0xffffffe013137836 */ /* 0x000fe40000000000 */
[----:B------:R-:W-:-:S05]  /*b910*/  VIADD R29, R14, 0xffffffff ;  /* 0xffffffff0e1d7836 */ /* 0x000fca0000000000 */
[----:B------:R-:W-:Y:S01]  /*b920*/  LOP3.LUT R29, R14, R29, RZ, 0xc, !PT ;  /* 0x0000001d0e1d7212 */ /* 0x000fe200078e0cff */
[----:B------:R-:W-:-:S05]  /*b930*/  IMAD.MOV.U32 R14, RZ, RZ, -0x1 ;  /* 0xffffffffff0e7424 */ /* 0x000fca00078e00ff */
[----:B------:R-:W0:Y:S02]  /*b940*/  POPC R29, R29 ;  /* 0x0000001d001d7309 */ /* 0x000e240000000000 */
[----:B0-----:R-:W-:Y:S05]  /*b950*/  WARPSYNC.COLLECTIVE R14, `(.L_x_252) ;  /* 0x000000000e087348 */ /* 0x001fea0003c00000 */
[----:B0-----:R0:W1:Y:S02]  /*b960*/  SHFL.DOWN P6, R39, R13, R28, R29 ;  /* 0x0800001c0d277389 */ /* 0x00106400000c001d */
[----:B01----:R-:W-:Y:S05]  /*b970*/  ENDCOLLECTIVE ;  /* 0x000000000000791b */ /* 0x003fea0003800000 */
.L_x_252:
        /* <DEDUP_REMOVED lines=9> */
.L_x_253:
        /* <DEDUP_REMOVED lines=8> */
.L_x_254:
[----:B------:R-:W-:Y:S01]  /*ba90*/  IMAD.MOV.U32 R28, RZ, RZ, 0x8 ;  /* 0x00000008ff1c7424 */ /* 0x000fe200078e00ff */
[----:B------:R-:W-:Y:S02]  /*baa0*/  SEL R39, R39, RZ, !P0 ;  /* 0x000000ff27277207 */ /* 0x000fe40004000000 */
[----:B------:R-:W-:-:S03]  /*bab0*/  ISETP.GT.AND P0, PT, R22, R29, PT ;  /* 0x0000001d1600720c */ /* 0x000fc60003f04270 */
[----:B------:R-:W-:-:S10]  /*bac0*/  IMAD.IADD R13, R53, 0x1, R39 ;  /* 0x00000001350d7824 */ /* 0x000fd400078e0227 */
[----:B------:R-:W-:Y:S05]  /*bad0*/  WARPSYNC.COLLECTIVE R14, `(.L_x_255) ;  /* 0x000000000e087348 */ /* 0x000fea0003c00000 */
[----:B------:R0:W1:Y:S02]  /*bae0*/  SHFL.DOWN P6, R39, R13, R28, R29 ;  /* 0x0800001c0d277389 */ /* 0x00006400000c001d */
[----:B01----:R-:W-:Y:S05]  /*baf0*/  ENDCOLLECTIVE ;  /* 0x000000000000791b */ /* 0x003fea0003800000 */
.L_x_255:
        /* <DEDUP_REMOVED lines=8> */
.L_x_256:
[----:B------:R-:W-:Y:S02]  /*bb80*/  ISETP.NE.AND P6, PT, R12, 0x65, PT ;  /* 0x000000650c00780c */ /* 0x000fe40003fc5270 */
[----:B------:R-:W-:-:S04]  /*bb90*/  SEL R39, R39, RZ, !P0 ;  /* 0x000000ff27277207 */ /* 0x000fc80004000000 */
[----:B------:R-:W-:-:S07]  /*bba0*/  IADD3 R15, PT, PT, R53, R39, R15 ;  /* 0x00000027350f7210 */ /* 0x000fce0007ffe00f */
[----:B------:R-:W-:Y:S05]  /*bbb0*/  WARPSYNC.COLLECTIVE R14, `(.L_x_257) ;  /* 0x000000000e087348 */ /* 0x000fea0003c00000 */
[----:B------:R-:W-:Y:S01]  /*bbc0*/  VOTE.ALL P6, P6 ;  /* 0x0000000000ff7806 */ /* 0x000fe200030c0000 */
[----:B------:R-:W-:-:S12]  /*bbd0*/  ENDCOLLECTIVE ;  /* 0x000000000000791b */ /* 0x000fd80003800000 */
.L_x_257:
[----:B------:R-:W-:Y:S05]  /*bbe0*/  BRA `(.L_x_258) ;  /* 0xffffff7c00187947 */ /* 0x000fea000383ffff */
.L_x_166:
[----:B------:R-:W-:Y:S01]  /*bbf0*/  BSSY B0, `(.L_x_259) ;  /* 0x0000006000007945 */ /* 0x000fe20003800000 */
[----:B------:R-:W-:Y:S01]  /*bc00*/  PLOP3.LUT P6, PT, P6, PT, PT, 0x8, 0x80 ;  /* 0x000000000080781c */ /* 0x000fe200037ce170 */
[----:B------:R-:W-:-:S12]  /*bc10*/  IMAD.MOV.U32 R14, RZ, RZ, -0x1 ;  /* 0xffffffffff0e7424 */ /* 0x000fd800078e00ff */
[----:B------:R-:W-:Y:S05]  /*bc20*/  WARPSYNC.COLLECTIVE R14, `(.L_x_260) ;  /* 0x000000000e087348 */ /* 0x000fea0003c00000 */
[----:B------:R-:W-:Y:S01]  /*bc30*/  VOTE.ANY P6, P6 ;  /* 0x0000000000ff7806 */ /* 0x000fe200030c0100 */
[----:B------:R-:W-:-:S12]  /*bc40*/  ENDCOLLECTIVE ;  /* 0x000000000000791b */ /* 0x000fd80003800000 */
.L_x_260:
[----:B------:R-:W-:Y:S05]  /*bc50*/  BSYNC B0 ;  /* 0x0000000000007941 */ /* 0x000fea0003800000 */
.L_x_259:
[----:B------:R-:W-:Y:S05]  /*bc60*/  BRA `(.L_x_261) ;  /* 0xffffffcc00f07947 */ /* 0x000fea000383ffff */
.L_x_168:
[----:B------:R-:W-:Y:S01]  /*bc70*/  BSSY B0, `(.L_x_262) ;  /* 0x0000006000007945 */ /* 0x000fe20003800000 */
[----:B------:R-:W-:Y:S01]  /*bc80*/  PLOP3.LUT P6, PT, P6, PT, PT, 0x8, 0x80 ;  /* 0x000000000080781c */ /* 0x000fe200037ce170 */
[----:B------:R-:W-:-:S12]  /*bc90*/  IMAD.MOV.U32 R14, RZ, RZ, -0x1 ;  /* 0xffffffffff0e7424 */ /* 0x000fd800078e00ff */
[----:B------:R-:W-:Y:S05]  /*bca0*/  WARPSYNC.COLLECTIVE R14, `(.L_x_263) ;  /* 0x000000000e087348 */ /* 0x000fea0003c00000 */
[----:B------:R-:W-:Y:S01]  /*bcb0*/  VOTE.ANY P6, P6 ;  /* 0x0000000000ff7806 */ /* 0x000fe200030c0100 */
[----:B------:R-:W-:-:S12]  /*bcc0*/  ENDCOLLECTIVE ;  /* 0x000000000000791b */ /* 0x000fd80003800000 */
.L_x_263:
[----:B------:R-:W-:Y:S05]  /*bcd0*/  BSYNC B0 ;  /* 0x0000000000007941 */ /* 0x000fea0003800000 */
.L_x_262:
[----:B------:R-:W-:Y:S05]  /*bce0*/  BRA `(.L_x_264) ;  /* 0xffffffd0004c7947 */ /* 0x000fea000383ffff */
.L_x_170:
[----:B------:R-:W-:Y:S01]  /*bcf0*/  BSSY B0, `(.L_x_265) ;  /* 0x0000006000007945 */ /* 0x000fe20003800000 */
[----:B------:R-:W-:Y:S01]  /*bd00*/  PLOP3.LUT P6, PT, P6, PT, PT, 0x8, 0x80 ;  /* 0x000000000080781c */ /* 0x000fe200037ce170 */
[----:B------:R-:W-:-:S12]  /*bd10*/  IMAD.MOV.U32 R14, RZ, RZ, -0x1 ;  /* 0xffffffffff0e7424 */ /* 0x000fd800078e00ff */
[----:B------:R-:W-:Y:S05]  /*bd20*/  WARPSYNC.COLLECTIVE R14, `(.L_x_266) ;  /* 0x000000000e087348 */ /* 0x000fea0003c00000 */
[----:B------:R-:W-:Y:S01]  /*bd30*/  VOTE.ANY R14, PT, P6 ;  /* 0x00000000000e7806 */ /* 0x000fe200030e0100 */
[----:B------:R-:W-:Y:S06]  /*bd40*/  ENDCOLLECTIVE ;  /* 0x000000000000791b */ /* 0x000fec0003800000 */
.L_x_266:
[----:B------:R-:W-:Y:S05]  /*bd50*/  BSYNC B0 ;  /* 0x0000000000007941 */ /* 0x000fea0003800000 */
.L_x_265:
[----:B------:R-:W0:Y:S01]  /*bd60*/  S2R R42, SR_GEMASK ;  /* 0x00000000002a7919 */ /* 0x000e220000003c00 */
[----:B------:R-:W-:Y:S02]  /*bd70*/  IMAD.MOV.U32 R28, RZ, RZ, 0x1 ;  /* 0x00000001ff1c7424 */ /* 0x000fe400078e00ff */
[C---:B------:R-:W-:Y:S02]  /*bd80*/  VIADD R45, R37.reuse, 0x2 ;  /* 0x00000002252d7836 */ /* 0x040fe40000000000 */
[C---:B------:R-:W-:Y:S02]  /*bd90*/  VIADD R43, R37.reuse, 0x4 ;  /* 0x00000004252b7836 */ /* 0x040fe40000000000 */
[----:B------:R-:W-:Y:S01]  /*bda0*/  VIADD R51, R37, 0x10 ;  /* 0x0000001025337836 */ /* 0x000fe20000000000 */
[----:B0-----:R-:W-:-:S05]  /*bdb0*/  LOP3.LUT R14, R14, 0x80000000, R42, 0xec, !PT ;  /* 0x800000000e0e7812 */ /* 0x001fca00078eec2a */
[----:B------:R-:W-:-:S05]  /*bdc0*/  VIADD R29, R14, 0xffffffff ;  /* 0xffffffff0e1d7836 */ /* 0x000fca0000000000 */
[----:B------:R-:W-:Y:S01]  /*bdd0*/  LOP3.LUT R47, R14, R29, RZ, 0xc, !PT ;  /* 0x0000001d0e2f7212 */ /* 0x000fe200078e0cff */
[----:B------:R-:W-:-:S05]  /*bde0*/  IMAD.MOV.U32 R14, RZ, RZ, -0x1 ;  /* 0xffffffffff0e7424 */ /* 0x000fca00078e00ff */
[----:B------:R-:W0:Y:S02]  /*bdf0*/  POPC R47, R47 ;  /* 0x0000002f002f7309 */ /* 0x000e240000000000 */
[----:B0-----:R-:W-:-:S07]  /*be00*/  IMAD.MOV.U32 R29, RZ, RZ, R47 ;  /* 0x000000ffff1d7224 */ /* 0x001fce00078e002f */
[----:B------:R-:W-:Y:S05]  /*be10*/  WARPSYNC.COLLECTIVE R14, `(.L_x_267) ;  /* 0x000000000e087348 */ /* 0x000fea0003c00000 */
[----:B------:R0:W1:Y:S02]  /*be20*/  SHFL.DOWN P6, R39, R13, R28, R29 ;  /* 0x0800001c0d277389 */ /* 0x00006400000c001d */
[----:B01----:R-:W-:Y:S05]  /*be30*/  ENDCOLLECTIVE ;  /* 0x000000000000791b */ /* 0x003fea0003800000 */
.L_x_267:
[----:B------:R-:W-:Y:S01]  /*be40*/  IMAD.MOV.U32 R28, RZ, RZ, 0x2 ;  /* 0x00000002ff1c7424 */ /* 0x000fe200078e00ff */
[----:B------:R-:W-:-:S04]  /*be50*/  ISETP.GE.AND P6, PT, R37, R47, PT ;  /* 0x0000002f2500720c */ /* 0x000fc80003fc6270 */
[----:B------:R-:W-:-:S05]  /*be60*/  SEL R44, R39, RZ, !P6 ;  /* 0x000000ff272c7207 */ /* 0x000fca0007000000 */
[----:B------:R-:W-:-:S04]  /*be70*/  IMAD.IADD R44, R44, 0x1, R13 ;  /* 0x000000012c2c7824 */ /* 0x000fc800078e020d */
[----:B------:R-:W-:-:S07]  /*be80*/  IMAD.MOV.U32 R13, RZ, RZ, R44 ;  /* 0x000000ffff0d7224 */ /* 0x000fce00078e002c */
[----:B------:R-:W-:Y:S05]  /*be90*/  WARPSYNC.COLLECTIVE R14, `(.L_x_268) ;  /* 0x000000000e087348 */ /* 0x000fea0003c00000 */
[----:B------:R0:W1:Y:S02]  /*bea0*/  SHFL.DOWN P6, R39, R13, R28, R29 ;  /* 0x0800001c0d277389 */ /* 0x00006400000c001d */
[----:B01----:R-:W-:Y:S05]  /*beb0*/  ENDCOLLECTIVE ;  /* 0x000000000000791b */ /* 0x003fea0003800000 */
.L_x_268:
[----:B------:R-:W-:Y:S01]  /*bec0*/  IMAD.MOV.U32 R28, RZ, RZ, 0x4 ;  /* 0x00000004ff1c7424 */ /* 0x000fe200078e00ff */
[----:B------:R-:W-:-:S04]  /*bed0*/  ISETP.GT.AND P6, PT, R45, R47, PT ;  /* 0x0000002f2d00720c */ /* 0x000fc80003fc4270 */
[----:B------:R-:W-:-:S05]  /*bee0*/  SEL R39, R39, RZ, !P6 ;  /* 0x000000ff27277207 */ /* 0x000fca0007000000 */
[----:B------:R-:W-:Y:S02]  /*bef0*/  IMAD.IADD R50, R44, 0x1, R39 ;  /* 0x000000012c327824 */ /* 0x000fe400078e0227 */
[----:B------:R-:W-:Y:S02]  /*bf00*/  VIADD R44, R37, 0x8 ;  /* 0x00000008252c7836 */ /* 0x000fe40000000000 */
[----:B------:R-:W-:-:S07]  /*bf10*/  IMAD.MOV.U32 R13, RZ, RZ, R50 ;  /* 0x000000ffff0d7224 */ /* 0x000fce00078e0032 */
[----:B------:R-:W-:Y:S05]  /*bf20*/  WARPSYNC.COLLECTIVE R14, `(.L_x_269) ;  /* 0x000000000e087348 */ /* 0x000fea0003c00000 */
[----:B------:R0:W1:Y:S02]  /*bf30*/  SHFL.DOWN P6, R39, R13, R28, R29 ;  /* 0x0800001c0d277389 */ /* 0x00006400000c001d */
[----:B01----:R-:W-:Y:S05]  /*bf40*/  ENDCOLLECTIVE ;  /* 0x000000000000791b */ /* 0x003fea0003800000 */
.L_x_269:
[----:B------:R-:W-:Y:S01]  /*bf50*/  IMAD.MOV.U32 R28, RZ, RZ, 0x8 ;  /* 0x00000008ff1c7424 */ /* 0x000fe200078e00ff */
[----:B------:R-:W-:-:S04]  /*bf60*/  ISETP.GT.AND P6, PT, R43, R47, PT ;  /* 0x0000002f2b00720c */ /* 0x000fc80003fc4270 */
[----:B------:R-:W-:-:S05]  /*bf70*/  SEL R39, R39, RZ, !P6 ;  /* 0x000000ff27277207 */ /* 0x000fca0007000000 */
[----:B------:R-:W-:-:S07]  /*bf80*/  IMAD.IADD R13, R50, 0x1, R39 ;  /* 0x00000001320d7824 */ /* 0x000fce00078e0227 */
[----:B------:R-:W-:Y:S05]  /*bf90*/  WARPSYNC.COLLECTIVE R14, `(.L_x_270) ;  /* 0x000000000e087348 */ /* 0x000fea0003c00000 */
[----:B------:R0:W1:Y:S02]  /*bfa0*/  SHFL.DOWN P6, R39, R13, R28, R29 ;  /* 0x0800001c0d277389 */ /* 0x00006400000c001d */
[----:B01----:R-:W-:Y:S05]  /*bfb0*/  ENDCOLLECTIVE ;  /* 0x000000000000791b */ /* 0x003fea0003800000 */
.L_x_270:
[----:B------:R-:W0:Y:S01]  /*bfc0*/  LDC.64 R28, c[0x0][0x3a0] ;  /* 0x0000e800ff1c7b82 */ /* 0x000e220000000a00 */
[----:B------:R-:W-:-:S04]  /*bfd0*/  ISETP.GT.AND P6, PT, R44, R47, PT ;  /* 0x0000002f2c00720c */ /* 0x000fc80003fc4270 */
[----:B------:R-:W-:-:S05]  /*bfe0*/  SEL R52, R39, RZ, !P6 ;  /* 0x000000ff27347207 */ /* 0x000fca0007000000 */
[----:B------:R-:W-:-:S04]  /*bff0*/  IMAD.IADD R52, R13, 0x1, R52 ;  /* 0x000000010d347824 */ /* 0x000fc800078e0234 */
[----:B------:R-:W-:Y:S01]  /*c000*/  IMAD.MOV.U32 R13, RZ, RZ, R52 ;  /* 0x000000ffff0d7224 */ /* 0x000fe200078e0034 */
[----:B0-----:R-:W-:Y:S01]  /*c010*/  IADD3 R46, P6, PT, R28, 0x100, RZ ;  /* 0x000001001c2e7810 */ /* 0x001fe20007fde0ff */
[----:B------:R-:W-:-:S04]  /*c020*/  IMAD.MOV.U32 R28, RZ, RZ, 0x10 ;  /* 0x00000010ff1c7424 */ /* 0x000fc800078e00ff */
[----:B------:R-:W-:Y:S02]  /*c030*/  IMAD.X R50, RZ, RZ, R29, P6 ;  /* 0x000000ffff327224 */ /* 0x000fe400030e061d */
[----:B------:R-:W-:-:S07]  /*c040*/  IMAD.MOV.U32 R29, RZ, RZ, R47 ;  /* 0x000000ffff1d7224 */ /* 0x000fce00078e002f */
[----:B------:R-:W-:Y:S05]  /*c050*/  WARPSYNC.COLLECTIVE R14, `(.L_x_271) ;  /* 0x000000000e087348 */ /* 0x000fea0003c00000 */
[----:B------:R0:W1:Y:S02]  /*c060*/  SHFL.DOWN P6, R39, R13, R28, R29 ;  /* 0x0800001c0d277389 */ /* 0x00006400000c001d */
[----:B01----:R-:W-:Y:S05]  /*c070*/  ENDCOLLECTIVE ;  /* 0x000000000000791b */ /* 0x003fea0003800000 */
.L_x_271:
[----:B------:R-:W-:-:S04]  /*c080*/  ISETP.GT.AND P6, PT, R51, R47, PT ;  /* 0x0000002f3300720c */ /* 0x000fc80003fc4270 */
[----:B------:R-:W-:Y:S02]  /*c090*/  SEL R39, R39, RZ, !P6 ;  /* 0x000000ff27277207 */ /* 0x000fe40007000000 */
[----:B------:R-:W-:-:S03]  /*c0a0*/  ISETP.NE.AND P6, PT, R12, 0x65, PT ;  /* 0x000000650c00780c */ /* 0x000fc60003fc5270 */
[----:B------:R-:W-:-:S10]  /*c0b0*/  IMAD.IADD R47, R52, 0x1, R39 ;  /* 0x00000001342f7824 */ /* 0x000fd400078e0227 */
[----:B------:R-:W-:Y:S05]  /*c0c0*/  WARPSYNC.COLLECTIVE R14, `(.L_x_272) ;  /* 0x000000000e087348 */ /* 0x000fea0003c00000 */
[----:B------:R-:W-:Y:S01]  /*c0d0*/  VOTE.ALL P6, P6 ;  /* 0x0000000000ff7806 */ /* 0x000fe200030c0000 */
[----:B------:R-:W-:-:S12]  /*c0e0*/  ENDCOLLECTIVE ;  /* 0x000000000000791b */ /* 0x000fd80003800000 */
.L_x_272:
[----:B------:R-:W-:Y:S05]  /*c0f0*/  BRA `(.L_x_273) ;  /* 0xffffffcc00e47947 */ /* 0x000fea000383ffff */
.L_x_172:
[----:B------:R-:W-:Y:S01]  /*c100*/  BSSY B0, `(.L_x_274) ;  /* 0x0000006000007945 */ /* 0x000fe20003800000 */
[----:B------:R-:W-:Y:S01]  /*c110*/  PLOP3.LUT P6, PT, P6, PT, PT, 0x8, 0x80 ;  /* 0x000000000080781c */ /* 0x000fe200037ce170 */
[----:B------:R-:W-:-:S12]  /*c120*/  IMAD.MOV.U32 R14, RZ, RZ, -0x1 ;  /* 0xffffffffff0e7424 */ /* 0x000fd800078e00ff */
[----:B------:R-:W-:Y:S05]  /*c130*/  WARPSYNC.COLLECTIVE R14, `(.L_x_275) ;  /* 0x000000000e087348 */ /* 0x000fea0003c00000 */
[----:B------:R-:W-:Y:S01]  /*c140*/  VOTE.ANY P6, P6 ;  /* 0x0000000000ff7806 */ /* 0x000fe200030c0100 */
[----:B------:R-:W-:-:S12]  /*c150*/  ENDCOLLECTIVE ;  /* 0x000000000000791b */ /* 0x000fd80003800000 */
.L_x_275:
[----:B------:R-:W-:Y:S05]  /*c160*/  BSYNC B0 ;  /* 0x0000000000007941 */ /* 0x000fea0003800000 */
.L_x_274:
[----:B------:R-:W-:Y:S05]  /*c170*/  BRA `(.L_x_276) ;  /* 0xffffffcc00f47947 */ /* 0x000fea000383ffff */
.L_x_174:
[----:B------:R-:W-:Y:S01]  /*c180*/  BSSY B0, `(.L_x_277) ;  /* 0x0000006000007945 */ /* 0x000fe20003800000 */
[----:B------:R-:W-:Y:S01]  /*c190*/  PLOP3.LUT P6, PT, P6, PT, PT, 0x8, 0x80 ;  /* 0x000000000080781c */ /* 0x000fe200037ce170 */
[----:B------:R-:W-:-:S12]  /*c1a0*/  IMAD.MOV.U32 R14, RZ, RZ, -0x1 ;  /* 0xffffffffff0e7424 */ /* 0x000fd800078e00ff */
[----:B------:R-:W-:Y:S05]  /*c1b0*/  WARPSYNC.COLLECTIVE R14, `(.L_x_278) ;  /* 0x000000000e087348 */ /* 0x000fea0003c00000 */
[----:B------:R-:W-:Y:S01]  /*c1c0*/  VOTE.ANY P6, P6 ;  /* 0x0000000000ff7806 */ /* 0x000fe200030c0100 */
[----:B------:R-:W-:-:S12]  /*c1d0*/  ENDCOLLECTIVE ;  /* 0x000000000000791b */ /* 0x000fd80003800000 */
.L_x_278:
[----:B------:R-:W-:Y:S05]  /*c1e0*/  BSYNC B0 ;  /* 0x0000000000007941 */ /* 0x000fea0003800000 */
.L_x_277:
[----:B------:R-:W-:Y:S05]  /*c1f0*/  BRA `(.L_x_279) ;  /* 0xffffffd000507947 */ /* 0x000fea000383ffff */
.L_x_176:
[----:B------:R-:W-:Y:S01]  /*c200*/  BSSY B0, `(.L_x_280) ;  /* 0x0000006000007945 */ /* 0x000fe20003800000 */
[----:B------:R-:W-:Y:S01]  /*c210*/  PLOP3.LUT P6, PT, P6, PT, PT, 0x8, 0x80 ;  /* 0x000000000080781c */ /* 0x000fe200037ce170 */
[----:B------:R-:W-:-:S12]  /*c220*/  IMAD.MOV.U32 R14, RZ, RZ, -0x1 ;  /* 0xffffffffff0e7424 */ /* 0x000fd800078e00ff */
[----:B------:R-:W-:Y:S05]  /*c230*/  WARPSYNC.COLLECTIVE R14, `(.L_x_281) ;  /* 0x000000000e087348 */ /* 0x000fea0003c00000 */
[----:B------:R-:W-:Y:S01]  /*c240*/  VOTE.ANY R14, PT, P6 ;  /* 0x00000000000e7806 */ /* 0x000fe200030e0100 */
[----:B------:R-:W-:Y:S06]  /*c250*/  ENDCOLLECTIVE ;  /* 0x000000000000791b */ /* 0x000fec0003800000 */
.L_x_281:
[----:B------:R-:W-:Y:S05]  /*c260*/  BSYNC B0 ;  /* 0x0000000000007941 */ /* 0x000fea0003800000 */
.L_x_280:
        /* <DEDUP_REMOVED lines=10> */
.L_x_282:
        /* <DEDUP_REMOVED lines=8> */
.L_x_283:
[----:B------:R-:W-:Y:S01]  /*c390*/  IMAD.MOV.U32 R28, RZ, RZ, 0x4 ;  /* 0x00000004ff1c7424 */ /* 0x000fe200078e00ff */
[----:B------:R-:W-:-:S04]  /*c3a0*/  ISETP.GT.AND P6, PT, R45, R29, PT ;  /* 0x0000001d2d00720c */ /* 0x000fc80003fc4270 */
[----:B------:R-:W-:-:S05]  /*c3b0*/  SEL R39, R39, RZ, !P6 ;  /* 0x000000ff27277207 */ /* 0x000fca0007000000 */
[----:B------:R-:W-:-:S04]  /*c3c0*/  IMAD.IADD R53, R53, 0x1, R39 ;  /* 0x0000000135357824 */ /* 0x000fc800078e0227 */
[----:B------:R-:W-:-:S07]  /*c3d0*/  IMAD.MOV.U32 R13, RZ, RZ, R53 ;  /* 0x000000ffff0d7224 */ /* 0x000fce00078e0035 */
[----:B------:R-:W-:Y:S05]  /*c3e0*/  WARPSYNC.COLLECTIVE R14, `(.L_x_284) ;  /* 0x000000000e087348 */ /* 0x000fea0003c00000 */
[----:B------:R0:W1:Y:S02]  /*c3f0*/  SHFL.DOWN P6, R39, R13, R28, R29 ;  /* 0x0800001c0d277389 */ /* 0x00006400000c001d */
[----:B01----:R-:W-:Y:S05]  /*c400*/  ENDCOLLECTIVE ;  /* 0x000000000000791b */ /* 0x003fea0003800000 */
.L_x_284:
[----:B------:R-:W-:Y:S01]  /*c410*/  IMAD.MOV.U32 R28, RZ, RZ, 0x8 ;  /* 0x00000008ff1c7424 */ /* 0x000fe200078e00ff */
[----:B------:R-:W-:-:S04]  /*c420*/  ISETP.GT.AND P6, PT, R43, R29, PT ;  /* 0x0000001d2b00720c */ /* 0x000fc80003fc4270 */
[----:B------:R-:W-:-:S05]  /*c430*/  SEL R39, R39, RZ, !P6 ;  /* 0x000000ff27277207 */ /* 0x000fca0007000000 */
[----:B------:R-:W-:-:S07]  /*c440*/  IMAD.IADD R13, R53, 0x1, R39 ;  /* 0x00000001350d7824 */ /* 0x000fce00078e0227 */
[----:B------:R-:W-:Y:S05]  /*c450*/  WARPSYNC.COLLECTIVE R14, `(.L_x_285) ;  /* 0x000000000e087348 */ /* 0x000fea0003c00000 */
[----:B------:R0:W1:Y:S02]  /*c460*/  SHFL.DOWN P6, R39, R13, R28, R29 ;  /* 0x0800001c0d277389 */ /* 0x00006400000c001d */
[----:B01----:R-:W-:Y:S05]  /*c470*/  ENDCOLLECTIVE ;  /* 0x000000000000791b */ /* 0x003fea0003800000 */
.L_x_285:
        /* <DEDUP_REMOVED lines=8> */
.L_x_286:
[----:B------:R-:W-:-:S04]  /*c500*/  ISETP.GT.AND P6, PT, R51, R29, PT ;  /* 0x0000001d3300720c */ /* 0x000fc80003fc4270 */
[----:B------:R-:W-:Y:S02]  /*c510*/  SEL R39, R39, RZ, !P6 ;  /* 0x000000ff27277207 */ /* 0x000fe40007000000 */
[----:B------:R-:W-:Y:S02]  /*c520*/  ISETP.NE.AND P6, PT, R12, 0x65, PT ;  /* 0x000000650c00780c */ /* 0x000fe40003fc5270 */
[----:B------:R-:W-:-:S11]  /*c530*/  IADD3 R47, PT, PT, R53, R39, R47 ;  /* 0x00000027352f7210 */ /* 0x000fd60007ffe02f */
[----:B------:R-:W-:Y:S05]  /*c540*/  WARPSYNC.COLLECTIVE R14, `(.L_x_287) ;  /* 0x000000000e087348 */ /* 0x000fea0003c00000 */
[----:B------:R-:W-:Y:S01]  /*c550*/  VOTE.ALL P6, P6 ;  /* 0x0000000000ff7806 */ /* 0x000fe200030c0000 */
[----:B------:R-:W-:-:S12]  /*c560*/  ENDCOLLECTIVE ;  /* 0x000000000000791b */ /* 0x000fd80003800000 */
.L_x_287:
[----:B------:R-:W-:Y:S05]  /*c570*/  BRA `(.L_x_288) ;  /* 0xffffffcc00f07947 */ /* 0x000fea000383ffff */
.L_x_289:
        /* <DEDUP_REMOVED lines=16> */
.L_x_292:


//--------------------- .text._ZN3cub18CUB_300001_SM_10006detail11EmptyKernelIvEEvv --------------------------
	.section	.text._ZN3cub18CUB_300001_SM_10006detail11EmptyKernelIvEEvv,"ax",@progbits
	.align	128
        .global         _ZN3cub18CUB_300001_SM_10006detail11EmptyKernelIvEEvv
        .type           _ZN3cub18CUB_300001_SM_10006detail11EmptyKernelIvEEvv,@function
        .size           _ZN3cub18CUB_300001_SM_10006detail11EmptyKernelIvEEvv,(.L_x_293 - _ZN3cub18CUB_300001_SM_10006detail11EmptyKernelIvEEvv)
        .other          _ZN3cub18CUB_300001_SM_10006detail11EmptyKernelIvEEvv,@"STO_CUDA_ENTRY STV_DEFAULT"
_ZN3cub18CUB_300001_SM_10006detail11EmptyKernelIvEEvv:
.text._ZN3cub18CUB_300001_SM_10006detail11EmptyKernelIvEEvv:
[----:B------:R-:W-:Y:S01]  /*0000*/  LDC R1, c[0x0][0x37c] ;  /* 0x0000df00ff017b82 */ /* 0x000fe20000000800 */
[----:B------:R-:W-:Y:S05]  /*0010*/  EXIT ;  /* 0x000000000000794d */ /* 0x000fea0003800000 */
.L_x_290:
        /* <DEDUP_REMOVED lines=14> */
.L_x_293:


//--------------------- .nv.shared.reserved.0     --------------------------
	.section	.nv.shared.reserved.0,"aw",@nobits
	.weak		__nv_reservedSMEM_offset_0_alias
	.size		__nv_reservedSMEM_offset_0_alias, 0, 64
	.other		__nv_reservedSMEM_offset_0_alias,@"STO_CUDA_RESERVED_SHARED STV_DEFAULT"
__nv_reservedSMEM_offset_0_alias:
	.zero		0
	.zero		64


//--------------------- .nv.global                --------------------------
	.section	.nv.global,"aw",@nobits
.nv.global:
	.type		_ZN34_INTERNAL_4524c4e7_4_k_cu_c3af542a6thrust24THRUST_300001_SM_1000_NS12placeholders2_5E,@object
	.size		_ZN34_INTERNAL_4524c4e7_4_k_cu_c3af542a6thrust24THRUST_300001_SM_1000_NS12placeholders2_5E,(_ZN34_INTERNAL_4524c4e7_4_k_cu_c3af542a4cuda3std3__45__cpo6cbeginE - _ZN34_INTERNAL_4524c4e7_4_k_cu_c3af542a6thrust24THRUST_300001_SM_1000_NS12placeholders2_5E)
_ZN34_INTERNAL_4524c4e7_4_k_cu_c3af542a6thrust24THRUST_300001_SM_1000_NS12placeholders2_5E:
	.zero		1
	.type		_ZN34_INTERNAL_4524c4e7_4_k_cu_c3af542a4cuda3std3__45__cpo6cbeginE,@object
	.size		_ZN34_INTERNAL_4524c4e7_4_k_cu_c3af542a4cuda3std3__45__cpo6cbeginE,(_ZN34_INTERNAL_4524c4e7_4_k_cu_c3af542a4cuda3std6ranges3__45__cpo6cbeginE - _ZN34_INTERNAL_4524c4e7_4_k_cu_c3af542a4cuda3std3__45__cpo6cbeginE)
_ZN34_INTERNAL_4524c4e7_4_k_cu_c3af542a4cuda3std3__45__cpo6cbeginE:
	.zero		1
	.type		_ZN34_INTERNAL_4524c4e7_4_k_cu_c3af542a4cuda3std6ranges3__45__cpo6cbeginE,@object
	.size		_ZN34_INTERNAL_4524c4e7_4_k_cu_c3af542a4cuda3std6ranges3__45__cpo6cbeginE,(_ZN34_INTERNAL_4524c4e7_4_k_cu_c3af542a4cuda3std3__48in_placeE - _ZN34_INTERNAL_4524c4e7_4_k_cu_c3af542a4cuda3std6ranges3__45__cpo6cbeginE)
_ZN34_INTERNAL_4524c4e7_4_k_cu_c3af542a4cuda3std6ranges3__45__cpo6cbeginE:
	.zero		1
	.type		_ZN34_INTERNAL_4524c4e7_4_k_cu_c3af542a4cuda3std3__48in_placeE,@object
	.size		_ZN34_INTERNAL_4524c4e7_4_k_cu_c3af542a4cuda3std3__48in_placeE,(_ZN34_INTERNAL_4524c4e7_4_k_cu_c3af542a4cuda3std6ranges3__45__cpo4sizeE - _ZN34_INTERNAL_4524c4e7_4_k_cu_c3af542a4cuda3std3__48in_placeE)
_ZN34_INTERNAL_4524c4e7_4_k_cu_c3af542a4cuda3std3__48in_placeE:
	.zero		1
	.type		_ZN34_INTERNAL_4524c4e7_4_k_cu_c3af542a4cuda3std6ranges3__45__cpo4sizeE,@object
	.size		_ZN34_INTERNAL_4524c4e7_4_k_cu_c3af542a4cuda3std6ranges3__45__cpo4sizeE,(_ZN34_INTERNAL_4524c4e7_4_k_cu_c3af542a6thrust24THRUST_300001_SM_1000_NS12placeholders2_9E - _ZN34_INTERNAL_4524c4e7_4_k_cu_c3af542a4cuda3std6ranges3__45__cpo4sizeE)
_ZN34_INTERNAL_4524c4e7_4_k_cu_c3af542a4cuda3std6ranges3__45__cpo4sizeE:
	.zero		1
	.type		_ZN34_INTERNAL_4524c4e7_4_k_cu_c3af542a6thrust24THRUST_300001_SM_1000_NS12placeholders2_9E,@object
	.size		_ZN34_INTERNAL_4524c4e7_4_k_cu_c3af542a6thrust24THRUST_300001_SM_1000_NS12placeholders2_9E,(_ZN34_INTERNAL_4524c4e7_4_k_cu_c3af542a4cuda3std3__45__cpo7crbeginE - _ZN34_INTERNAL_4524c4e7_4_k_cu_c3af542a6thrust24THRUST_300001_SM_1000_NS12placeholders2_9E)
_ZN34_INTERNAL_4524c4e7_4_k_cu_c3af542a6thrust24THRUST_300001_SM_1000_NS12placeholders2_9E:
	.zero		1
	.type		_ZN34_INTERNAL_4524c4e7_4_k_cu_c3af542a4cuda3std3__45__cpo7crbeginE,@object
	.size		_ZN34_INTERNAL_4524c4e7_4_k_cu_c3af542a4cuda3std3__45__cpo7crbeginE,(_ZN34_INTERNAL_4524c4e7_4_k_cu_c3af542a4cuda3std6ranges3__45__cpo4nextE - _ZN34_INTERNAL_4524c4e7_4_k_cu_c3af542a4cuda3std3__45__cpo7crbeginE)
_ZN34_INTERNAL_4524c4e7_4_k_cu_c3af542a4cuda3std3__45__cpo7crbeginE:
	.zero		1
	.type		_ZN34_INTERNAL_4524c4e7_4_k_cu_c3af542a4cuda3std6ranges3__45__cpo4nextE,@object
	.size		_ZN34_INTERNAL_4524c4e7_4_k_cu_c3af542a4cuda3std6ranges3__45__cpo4nextE,(_ZN34_INTERNAL_4524c4e7_4_k_cu_c3af542a4cuda3std6ranges3__45__cpo4swapE - _ZN34_INTERNAL_4524c4e7_4_k_cu_c3af542a4cuda3std6ranges3__45__cpo4nextE)
_ZN34_INTERNAL_4524c4e7_4_k_cu_c3af542a4cuda3std6ranges3__45__cpo4nextE:
	.zero		1
	.type		_ZN34_INTERNAL_4524c4e7_4_k_cu_c3af542a4cuda3std6ranges3__45__cpo4swapE,@object
	.size		_ZN34_INTERNAL_4524c4e7_4_k_cu_c3af542a4cuda3std6ranges3__45__cpo4swapE,(_ZN34_INTERNAL_4524c4e7_4_k_cu_c3af542a6thrust24THRUST_300001_SM_1000_NS12placeholders2_1E - _ZN34_INTERNAL_4524c4e7_4_k_cu_c3af542a4cuda3std6ranges3__45__cpo4swapE)
_ZN34_INTERNAL_4524c4e7_4_k_cu_c3af542a4cuda3std6ranges3__45__cpo4swapE:
	.zero		1
	.type		_ZN34_INTERNAL_4524c4e7_4_k_cu_c3af542a6thrust24THRUST_300001_SM_1000_NS12placeholders2_1E,@object
	.size		_ZN34_INTERNAL_4524c4e7_4_k_cu_c3af542a6thrust24THRUST_300001_SM_1000_NS12placeholders2_1E,(_ZN34_INTERNAL_4524c4e7_4_k_cu_c3af542a6thrust24THRUST_300001_SM_1000_NS12placeholders2_3E - _ZN34_INTERNAL_4524c4e7_4_k_cu_c3af542a6thrust24THRUST_300001_SM_1000_NS12placeholders2_1E)
_ZN34_INTERNAL_4524c4e7_4_k_cu_c3af542a6thrust24THRUST_300001_SM_1000_NS12placeholders2_1E:
	.zero		1
	.type		_ZN34_INTERNAL_4524c4e7_4_k_cu_c3af542a6thrust24THRUST_300001_SM_1000_NS12placeholders2_3E,@object
	.size		_ZN34_INTERNAL_4524c4e7_4_k_cu_c3af542a6thrust24THRUST_300001_SM_1000_NS12placeholders2_3E,(_ZN34_INTERNAL_4524c4e7_4_k_cu_c3af542a4cuda3std3__45__cpo5beginE - _ZN34_INTERNAL_4524c4e7_4_k_cu_c3af542a6thrust24THRUST_300001_SM_1000_NS12placeholders2_3E)
_ZN34_INTERNAL_4524c4e7_4_k_cu_c3af542a6thrust24THRUST_300001_SM_1000_NS12placeholders2_3E:
	.zero		1
	.type		_ZN34_INTERNAL_4524c4e7_4_k_cu_c3af542a4cuda3std3__45__cpo5beginE,@object
	.size		_ZN34_INTERNAL_4524c4e7_4_k_cu_c3af542a4cuda3std3__45__cpo5beginE,(_ZN34_INTERNAL_4524c4e7_4_k_cu_c3af542a4cuda3std6ranges3__45__cpo5beginE - _ZN34_INTERNAL_4524c4e7_4_k_cu_c3af542a4cuda3std3__45__cpo5beginE)
_ZN34_INTERNAL_4524c4e7_4_k_cu_c3af542a4cuda3std3__45__cpo5beginE:
	.zero		1
	.type		_ZN34_INTERNAL_4524c4e7_4_k_cu_c3af542a4cuda3std6ranges3__45__cpo5beginE,@object
	.size		_ZN34_INTERNAL_4524c4e7_4_k_cu_c3af542a4cuda3std6ranges3__45__cpo5beginE,(_ZN34_INTERNAL_4524c4e7_4_k_cu_c3af542a4cuda3std3__436_GLOBAL__N__4524c4e7_4_k_cu_c3af542a6ignoreE - _ZN34_INTERNAL_4524c4e7_4_k_cu_c3af542a4cuda3std6ranges3__45__cpo5beginE)
_ZN34_INTERNAL_4524c4e7_4_k_cu_c3af542a4cuda3std6ranges3__45__cpo5beginE:
	.zero		1
	.type		_ZN34_INTERNAL_4524c4e7_4_k_cu_c3af542a4cuda3std3__436_GLOBAL__N__4524c4e7_4_k_cu_c3af542a6ignoreE,@object
	.size		_ZN34_INTERNAL_4524c4e7_4_k_cu_c3af542a4cuda3std3__436_GLOBAL__N__4524c4e7_4_k_cu_c3af542a6ignoreE,(_ZN34_INTERNAL_4524c4e7_4_k_cu_c3af542a4cuda3std6ranges3__45__cpo4dataE - _ZN34_INTERNAL_4524c4e7_4_k_cu_c3af542a4cuda3std3__436_GLOBAL__N__4524c4e7_4_k_cu_c3af542a6ignoreE)
_ZN34_INTERNAL_4524c4e7_4_k_cu_c3af542a4cuda3std3__436_GLOBAL__N__4524c4e7_4_k_cu_c3af542a6ignoreE:
	.zero		1
	.type		_ZN34_INTERNAL_4524c4e7_4_k_cu_c3af542a4cuda3std6ranges3__45__cpo4dataE,@object
	.size		_ZN34_INTERNAL_4524c4e7_4_k_cu_c3af542a4cuda3std6ranges3__45__cpo4dataE,(_ZN34_INTERNAL_4524c4e7_4_k_cu_c3af542a6thrust24THRUST_300001_SM_1000_NS12placeholders2_7E - _ZN34_INTERNAL_4524c4e7_4_k_cu_c3af542a4cuda3std6ranges3__45__cpo4dataE)
_ZN34_INTERNAL_4524c4e7_4_k_cu_c3af542a4cuda3std6ranges3__45__cpo4dataE:
	.zero		1
	.type		_ZN34_INTERNAL_4524c4e7_4_k_cu_c3af542a6thrust24THRUST_300001_SM_1000_NS12placeholders2_7E,@object
	.size		_ZN34_INTERNAL_4524c4e7_4_k_cu_c3af542a6thrust24THRUST_300001_SM_1000_NS12placeholders2_7E,(_ZN34_INTERNAL_4524c4e7_4_k_cu_c3af542a4cuda3std3__45__cpo6rbeginE - _ZN34_INTERNAL_4524c4e7_4_k_cu_c3af542a6thrust24THRUST_300001_SM_1000_NS12placeholders2_7E)
_ZN34_INTERNAL_4524c4e7_4_k_cu_c3af542a6thrust24THRUST_300001_SM_1000_NS12placeholders2_7E:
	.zero		1
	.type		_ZN34_INTERNAL_4524c4e7_4_k_cu_c3af542a4cuda3std3__45__cpo6rbeginE,@object
	.size		_ZN34_INTERNAL_4524c4e7_4_k_cu_c3af542a4cuda3std3__45__cpo6rbeginE,(_ZN34_INTERNAL_4524c4e7_4_k_cu_c3af542a4cuda3std6ranges3__45__cpo7advanceE - _ZN34_INTERNAL_4524c4e7_4_k_cu_c3af542a4cuda3std3__45__cpo6rbeginE)
_ZN34_INTERNAL_4524c4e7_4_k_cu_c3af542a4cuda3std3__45__cpo6rbeginE:
	.zero		1
	.type		_ZN34_INTERNAL_4524c4e7_4_k_cu_c3af542a4cuda3std6ranges3__45__cpo7advanceE,@object
	.size		_ZN34_INTERNAL_4524c4e7_4_k_cu_c3af542a4cuda3std6ranges3__45__cpo7advanceE,(_ZN34_INTERNAL_4524c4e7_4_k_cu_c3af542a4cuda3std3__47nulloptE - _ZN34_INTERNAL_4524c4e7_4_k_cu_c3af542a4cuda3std6ranges3__45__cpo7advanceE)
_ZN34_INTERNAL_4524c4e7_4_k_cu_c3af542a4cuda3std6ranges3__45__cpo7advanceE:
	.zero		1
	.type		_ZN34_INTERNAL_4524c4e7_4_k_cu_c3af542a4cuda3std3__47nulloptE,@object
	.size		_ZN34_INTERNAL_4524c4e7_4_k_cu_c3af542a4cuda3std3__47nulloptE,(_ZN34_INTERNAL_4524c4e7_4_k_cu_c3af542a4cuda3std6ranges3__45__cpo8distanceE - _ZN34_INTERNAL_4524c4e7_4_k_cu_c3af542a4cuda3std3__47nulloptE)
_ZN34_INTERNAL_4524c4e7_4_k_cu_c3af542a4cuda3std3__47nulloptE:
	.zero		1
	.type		_ZN34_INTERNAL_4524c4e7_4_k_cu_c3af542a4cuda3std6ranges3__45__cpo8distanceE,@object
	.size		_ZN34_INTERNAL_4524c4e7_4_k_cu_c3af542a4cuda3std6ranges3__45__cpo8distanceE,(_ZN34_INTERNAL_4524c4e7_4_k_cu_c3af542a6thrust24THRUST_300001_SM_1000_NS12placeholders2_6E - _ZN34_INTERNAL_4524c4e7_4_k_cu_c3af542a4cuda3std6ranges3__45__cpo8distanceE)
_ZN34_INTERNAL_4524c4e7_4_k_cu_c3af542a4cuda3std6ranges3__45__cpo8distanceE:
	.zero		1
	.type		_ZN34_INTERNAL_4524c4e7_4_k_cu_c3af542a6thrust24THRUST_300001_SM_1000_NS12placeholders2_6E,@object
	.size		_ZN34_INTERNAL_4524c4e7_4_k_cu_c3af542a6thrust24THRUST_300001_SM_1000_NS12placeholders2_6E,(_ZN34_INTERNAL_4524c4e7_4_k_cu_c3af542a4cuda3std3__45__cpo4cendE - _ZN34_INTERNAL_4524c4e7_4_k_cu_c3af542a6thrust24THRUST_300001_SM_1000_NS12placeholders2_6E)
_ZN34_INTERNAL_4524c4e7_4_k_cu_c3af542a6thrust24THRUST_300001_SM_1000_NS12placeholders2_6E:
	.zero		1
	.type		_ZN34_INTERNAL_4524c4e7_4_k_cu_c3af542a4cuda3std3__45__cpo4cendE,@object
	.size		_ZN34_INTERNAL_4524c4e7_4_k_cu_c3af542a4cuda3std3__45__cpo4cendE,(_ZN34_INTERNAL_4524c4e7_4_k_cu_c3af542a4cuda3std6ranges3__45__cpo4cendE - _ZN34_INTERNAL_4524c4e7_4_k_cu_c3af542a4cuda3std3__45__cpo4cendE)
_ZN34_INTERNAL_4524c4e7_4_k_cu_c3af542a4cuda3std3__45__cpo4cendE:
	.zero		1
	.type		_ZN34_INTERNAL_4524c4e7_4_k_cu_c3af542a4cuda3std6ranges3__45__cpo4cendE,@object
	.size		_ZN34_INTERNAL_4524c4e7_4_k_cu_c3af542a4cuda3std6ranges3__45__cpo4cendE,(_ZN34_INTERNAL_4524c4e7_4_k_cu_c3af542a4cuda3std3__420unreachable_sentinelE - _ZN34_INTERNAL_4524c4e7_4_k_cu_c3af542a4cuda3std6ranges3__45__cpo4cendE)
_ZN34_INTERNAL_4524c4e7_4_k_cu_c3af542a4cuda3std6ranges3__45__cpo4cendE:
	.zero		1
	.type		_ZN34_INTERNAL_4524c4e7_4_k_cu_c3af542a4cuda3std3__420unreachable_sentinelE,@object
	.size		_ZN34_INTERNAL_4524c4e7_4_k_cu_c3af542a4cuda3std3__420unreachable_sentinelE,(_ZN34_INTERNAL_4524c4e7_4_k_cu_c3af542a4cuda3std6ranges3__45__cpo5ssizeE - _ZN34_INTERNAL_4524c4e7_4_k_cu_c3af542a4cuda3std3__420unreachable_sentinelE)
_ZN34_INTERNAL_4524c4e7_4_k_cu_c3af542a4cuda3std3__420unreachable_sentinelE:
	.zero		1
	.type		_ZN34_INTERNAL_4524c4e7_4_k_cu_c3af542a4cuda3std6ranges3__45__cpo5ssizeE,@object
	.size		_ZN34_INTERNAL_4524c4e7_4_k_cu_c3af542a4cuda3std6ranges3__45__cpo5ssizeE,(_ZN34_INTERNAL_4524c4e7_4_k_cu_c3af542a6thrust24THRUST_300001_SM_1000_NS12placeholders3_10E - _ZN34_INTERNAL_4524c4e7_4_k_cu_c3af542a4cuda3std6ranges3__45__cpo5ssizeE)
_ZN34_INTERNAL_4524c4e7_4_k_cu_c3af542a4cuda3std6ranges3__45__cpo5ssizeE:
	.zero		1
	.type		_ZN34_INTERNAL_4524c4e7_4_k_cu_c3af542a6thrust24THRUST_300001_SM_1000_NS12placeholders3_10E,@object
	.size		_ZN34_INTERNAL_4524c4e7_4_k_cu_c3af542a6thrust24THRUST_300001_SM_1000_NS12placeholders3_10E,(_ZN34_INTERNAL_4524c4e7_4_k_cu_c3af542a4cuda3std3__45__cpo5crendE - _ZN34_INTERNAL_4524c4e7_4_k_cu_c3af542a6thrust24THRUST_300001_SM_1000_NS12placeholders3_10E)
_ZN34_INTERNAL_4524c4e7_4_k_cu_c3af542a6thrust24THRUST_300001_SM_1000_NS12placeholders3_10E:
	.zero		1
	.type		_ZN34_INTERNAL_4524c4e7_4_k_cu_c3af542a4cuda3std3__45__cpo5crendE,@object
	.size		_ZN34_INTERNAL_4524c4e7_4_k_cu_c3af542a4cuda3std3__45__cpo5crendE,(_ZN34_INTERNAL_4524c4e7_4_k_cu_c3af542a4cuda3std6ranges3__45__cpo4prevE - _ZN34_INTERNAL_4524c4e7_4_k_cu_c3af542a4cuda3std3__45__cpo5crendE)
_ZN34_INTERNAL_4524c4e7_4_k_cu_c3af542a4cuda3std3__45__cpo5crendE:
	.zero		1
	.type		_ZN34_INTERNAL_4524c4e7_4_k_cu_c3af542a4cuda3std6ranges3__45__cpo4prevE,@object
	.size		_ZN34_INTERNAL_4524c4e7_4_k_cu_c3af542a4cuda3std6ranges3__45__cpo4prevE,(_ZN34_INTERNAL_4524c4e7_4_k_cu_c3af542a4cuda3std6ranges3__45__cpo9iter_moveE - _ZN34_INTERNAL_4524c4e7_4_k_cu_c3af542a4cuda3std6ranges3__45__cpo4prevE)
_ZN34_INTERNAL_4524c4e7_4_k_cu_c3af542a4cuda3std6ranges3__45__cpo4prevE:
	.zero		1
	.type		_ZN34_INTERNAL_4524c4e7_4_k_cu_c3af542a4cuda3std6ranges3__45__cpo9iter_moveE,@object
	.size		_ZN34_INTERNAL_4524c4e7_4_k_cu_c3af542a4cuda3std6ranges3__45__cpo9iter_moveE,(_ZN34_INTERNAL_4524c4e7_4_k_cu_c3af542a6thrust24THRUST_300001_SM_1000_NS12placeholders2_2E - _ZN34_INTERNAL_4524c4e7_4_k_cu_c3af542a4cuda3std6ranges3__45__cpo9iter_moveE)
_ZN34_INTERNAL_4524c4e7_4_k_cu_c3af542a4cuda3std6ranges3__45__cpo9iter_moveE:
	.zero		1
	.type		_ZN34_INTERNAL_4524c4e7_4_k_cu_c3af542a6thrust24THRUST_300001_SM_1000_NS12placeholders2_2E,@object
	.size		_ZN34_INTERNAL_4524c4e7_4_k_cu_c3af542a6thrust24THRUST_300001_SM_1000_NS12placeholders2_2E,(_ZN34_INTERNAL_4524c4e7_4_k_cu_c3af542a6thrust24THRUST_300001_SM_1000_NS12placeholders2_4E - _ZN34_INTERNAL_4524c4e7_4_k_cu_c3af542a6thrust24THRUST_300001_SM_1000_NS12placeholders2_2E)
_ZN34_INTERNAL_4524c4e7_4_k_cu_c3af542a6thrust24THRUST_300001_SM_1000_NS12placeholders2_2E:
	.zero		1
	.type		_ZN34_INTERNAL_4524c4e7_4_k_cu_c3af542a6thrust24THRUST_300001_SM_1000_NS12placeholders2_4E,@object
	.size		_ZN34_INTERNAL_4524c4e7_4_k_cu_c3af542a6thrust24THRUST_300001_SM_1000_NS12placeholders2_4E,(_ZN34_INTERNAL_4524c4e7_4_k_cu_c3af542a4cuda3std3__45__cpo3endE - _ZN34_INTERNAL_4524c4e7_4_k_cu_c3af542a6thrust24THRUST_300001_SM_1000_NS12placeholders2_4E)
_ZN34_INTERNAL_4524c4e7_4_k_cu_c3af542a6thrust24THRUST_300001_SM_1000_NS12placeholders2_4E:
	.zero		1
	.type		_ZN34_INTERNAL_4524c4e7_4_k_cu_c3af542a4cuda3std3__45__cpo3endE,@object
	.size		_ZN34_INTERNAL_4524c4e7_4_k_cu_c3af542a4cuda3std3__45__cpo3endE,(_ZN34_INTERNAL_4524c4e7_4_k_cu_c3af542a4cuda3std6ranges3__45__cpo3endE - _ZN34_INTERNAL_4524c4e7_4_k_cu_c3af542a4cuda3std3__45__cpo3endE)
_ZN34_INTERNAL_4524c4e7_4_k_cu_c3af542a4cuda3std3__45__cpo3endE:
	.zero		1
	.type		_ZN34_INTERNAL_4524c4e7_4_k_cu_c3af542a4cuda3std6ranges3__45__cpo3endE,@object
	.size		_ZN34_INTERNAL_4524c4e7_4_k_cu_c3af542a4cuda3std6ranges3__45__cpo3endE,(_ZN34_INTERNAL_4524c4e7_4_k_cu_c3af542a4cuda3std3__419piecewise_constructE - _ZN34_INTERNAL_4524c4e7_4_k_cu_c3af542a4cuda3std6ranges3__45__cpo3endE)
_ZN34_INTERNAL_4524c4e7_4_k_cu_c3af542a4cuda3std6ranges3__45__cpo3endE:
	.zero		1
	.type		_ZN34_INTERNAL_4524c4e7_4_k_cu_c3af542a4cuda3std3__419piecewise_constructE,@object
	.size		_ZN34_INTERNAL_4524c4e7_4_k_cu_c3af542a4cuda3std3__419piecewise_constructE,(_ZN34_INTERNAL_4524c4e7_4_k_cu_c3af542a4cuda3std6ranges3__45__cpo5cdataE - _ZN34_INTERNAL_4524c4e7_4_k_cu_c3af542a4cuda3std3__419piecewise_constructE)
_ZN34_INTERNAL_4524c4e7_4_k_cu_c3af542a4cuda3std3__419piecewise_constructE:
	.zero		1
	.type		_ZN34_INTERNAL_4524c4e7_4_k_cu_c3af542a4cuda3std6ranges3__45__cpo5cdataE,@object
	.size		_ZN34_INTERNAL_4524c4e7_4_k_cu_c3af542a4cuda3std6ranges3__45__cpo5cdataE,(_ZN34_INTERNAL_4524c4e7_4_k_cu_c3af542a6thrust24THRUST_300001_SM_1000_NS12placeholders2_8E - _ZN34_INTERNAL_4524c4e7_4_k_cu_c3af542a4cuda3std6ranges3__45__cpo5cdataE)
_ZN34_INTERNAL_4524c4e7_4_k_cu_c3af542a4cuda3std6ranges3__45__cpo5cdataE:
	.zero		1
	.type		_ZN34_INTERNAL_4524c4e7_4_k_cu_c3af542a6thrust24THRUST_300001_SM_1000_NS12placeholders2_8E,@object
	.size		_ZN34_INTERNAL_4524c4e7_4_k_cu_c3af542a6thrust24THRUST_300001_SM_1000_NS12placeholders2_8E,(_ZN34_INTERNAL_4524c4e7_4_k_cu_c3af542a4cuda3std3__45__cpo4rendE - _ZN34_INTERNAL_4524c4e7_4_k_cu_c3af542a6thrust24THRUST_300001_SM_1000_NS12placeholders2_8E)
_ZN34_INTERNAL_4524c4e7_4_k_cu_c3af542a6thrust24THRUST_300001_SM_1000_NS12placeholders2_8E:
	.zero		1
	.type		_ZN34_INTERNAL_4524c4e7_4_k_cu_c3af542a4cuda3std3__45__cpo4rendE,@object
	.size		_ZN34_INTERNAL_4524c4e7_4_k_cu_c3af542a4cuda3std3__45__cpo4rendE,(_ZN34_INTERNAL_4524c4e7_4_k_cu_c3af542a4cuda3std6ranges3__45__cpo9iter_swapE - _ZN34_INTERNAL_4524c4e7_4_k_cu_c3af542a4cuda3std3__45__cpo4rendE)
_ZN34_INTERNAL_4524c4e7_4_k_cu_c3af542a4cuda3std3__45__cpo4rendE:
	.zero		1
	.type		_ZN34_INTERNAL_4524c4e7_4_k_cu_c3af542a4cuda3std6ranges3__45__cpo9iter_swapE,@object
	.size		_ZN34_INTERNAL_4524c4e7_4_k_cu_c3af542a4cuda3std6ranges3__45__cpo9iter_swapE,(_ZN34_INTERNAL_4524c4e7_4_k_cu_c3af542a4cuda3std3__48unexpectE - _ZN34_INTERNAL_4524c4e7_4_k_cu_c3af542a4cuda3std6ranges3__45__cpo9iter_swapE)
_ZN34_INTERNAL_4524c4e7_4_k_cu_c3af542a4cuda3std6ranges3__45__cpo9iter_swapE:
	.zero		1
	.type		_ZN34_INTERNAL_4524c4e7_4_k_cu_c3af542a4cuda3std3__48unexpectE,@object
	.size		_ZN34_INTERNAL_4524c4e7_4_k_cu_c3af542a4cuda3std3__48unexpectE,(_ZN34_INTERNAL_4524c4e7_4_k_cu_c3af542a6thrust24THRUST_300001_SM_1000_NS6system6detail10sequential3seqE - _ZN34_INTERNAL_4524c4e7_4_k_cu_c3af542a4cuda3std3__48unexpectE)
_ZN34_INTERNAL_4524c4e7_4_k_cu_c3af542a4cuda3std3__48unexpectE:
	.zero		1
	.type		_ZN34_INTERNAL_4524c4e7_4_k_cu_c3af542a6thrust24THRUST_300001_SM_1000_NS6system6detail10sequential3seqE,@object
	.size		_ZN34_INTERNAL_4524c4e7_4_k_cu_c3af542a6thrust24THRUST_300001_SM_1000_NS6system6detail10sequential3seqE,(.L_29 - _ZN34_INTERNAL_4524c4e7_4_k_cu_c3af542a6thrust24THRUST_300001_SM_1000_NS6system6detail10sequential3seqE)
_ZN34_INTERNAL_4524c4e7_4_k_cu_c3af542a6thrust24THRUST_300001_SM_1000_NS6system6detail10sequential3seqE:
	.zero		1
.L_29:


//--------------------- .nv.shared._ZN3cub18CUB_300001_SM_10006detail6select23DeviceSelectSweepKernelINS2_10policy_hubIiNS0_8NullTypeEiLb0ELNS0_10SelectImplE0EE10Policy1000EPiPS5_S9_S9_NS0_13ScanTileStateIiLb1EEE8LessThanS5_iNS2_19streaming_context_tIlLb1EEELS6_0EEEvT0_T1_T2_T3_T4_T5_T6_T7_iT8_NS1_7vsmem_tE --------------------------
	.section	.nv.shared._ZN3cub18CUB_300001_SM_10006detail6select23DeviceSelectSweepKernelINS2_10policy_hubIiNS0_8NullTypeEiLb0ELNS0_10SelectImplE0EE10Policy1000EPiPS5_S9_S9_NS0_13ScanTileStateIiLb1EEE8LessThanS5_iNS2_19streaming_context_tIlLb1EEELS6_0EEEvT0_T1_T2_T3_T4_T5_T6_T7_iT8_NS1_7vsmem_tE,"aw",@nobits
	.sectionflags	@""
	.align	16
.nv.shared._ZN3cub18CUB_300001_SM_10006detail6select23DeviceSelectSweepKernelINS2_10policy_hubIiNS0_8NullTypeEiLb0ELNS0_10SelectImplE0EE10Policy1000EPiPS5_S9_S9_NS0_13ScanTileStateIiLb1EEE8LessThanS5_iNS2_19streaming_context_tIlLb1EEELS6_0EEEvT0_T1_T2_T3_T4_T5_T6_T7_iT8_NS1_7vsmem_tE:
	.zero		24064


//--------------------- .nv.constant0._ZN3cub18CUB_300001_SM_10006detail4scan23DeviceCompactInitKernelINS0_13ScanTileStateIiLb1EEEPiEEvT_iT0_ --------------------------
	.section	.nv.constant0._ZN3cub18CUB_300001_SM_10006detail4scan23DeviceCompactInitKernelINS0_13ScanTileStateIiLb1EEEPiEEvT_iT0_,"a",@progbits
	.sectionflags	@""
	.align	4
.nv.constant0._ZN3cub18CUB_300001_SM_10006detail4scan23DeviceCompactInitKernelINS0_13ScanTileStateIiLb1EEEPiEEvT_iT0_:
	.zero		920


//--------------------- .nv.constant0._ZN3cub18CUB_300001_SM_10006detail6select23DeviceSelectSweepKernelINS2_10policy_hubIiNS0_8NullTypeEiLb0ELNS0_10SelectImplE0EE10Policy1000EPiPS5_S9_S9_NS0_13ScanTileStateIiLb1EEE8LessThanS5_iNS2_19streaming_context_tIlLb1EEELS6_0EEEvT0_T1_T2_T3_T4_T5_T6_T7_iT8_NS1_7vsmem_tE --------------------------
	.section	.nv.constant0._ZN3cub18CUB_300001_SM_10006detail6select23DeviceSelectSweepKernelINS2_10policy_hubIiNS0_8NullTypeEiLb0ELNS0_10SelectImplE0EE10Policy1000EPiPS5_S9_S9_NS0_13ScanTileStateIiLb1EEE8LessThanS5_iNS2_19streaming_context_tIlLb1EEELS6_0EEEvT0_T1_T2_T3_T4_T5_T6_T7_iT8_NS1_7vsmem_tE,"a",@progbits
	.sectionflags	@""
	.align	4
.nv.constant0._ZN3cub18CUB_300001_SM_10006detail6select23DeviceSelectSweepKernelINS2_10policy_hubIiNS0_8NullTypeEiLb0ELNS0_10SelectImplE0EE10Policy1000EPiPS5_S9_S9_NS0_13ScanTileStateIiLb1EEE8LessThanS5_iNS2_19streaming_context_tIlLb1EEELS6_0EEEvT0_T1_T2_T3_T4_T5_T6_T7_iT8_NS1_7vsmem_tE:
	.zero		1000


//--------------------- .nv.constant0._ZN3cub18CUB_300001_SM_10006detail11EmptyKernelIvEEvv --------------------------
	.section	.nv.constant0._ZN3cub18CUB_300001_SM_10006detail11EmptyKernelIvEEvv,"a",@progbits
	.sectionflags	@""
	.align	4
.nv.constant0._ZN3cub18CUB_300001_SM_10006detail11EmptyKernelIvEEvv:
	.zero		896


//--------------------- SYMBOLS --------------------------

	.type		.nv.reservedSmem.offset0,@object
	.size		.nv.reservedSmem.offset0,0x4
	.type		.nv.reservedSmem.cap,@object
	.size		.nv.reservedSmem.cap,0x4
